	.target	sm_90a

	.elftype	@"ET_EXEC"


//--------------------- .note.nv.tkinfo           --------------------------
	.section	.note.nv.tkinfo,"",@"SHT_NOTE"
	.sectionflags	@"SHF_NOTE_NV_TKINFO"
	.tkinfo
        /*0018*/ 	.word	0x00000002
        /*0030*/ 	.string	""
        /*0030*/ 	.string	"ptxas"
        /*0030*/ 	.string	"Cuda compilation tools, release 13.0, V13.0.88"
        /*0030*/ 	.string	"Build cuda_13.0.r13.0/compiler.36424714_0"
        /*0030*/ 	.string	"-arch sm_90a -m 64 "



//--------------------- .note.nv.cuinfo           --------------------------
	.section	.note.nv.cuinfo,"",@"SHT_NOTE"
	.sectionflags	@"SHF_NOTE_NV_CUINFO"
        /*0018*/ 	.short	0x0002
        /*001a*/ 	.short	0x005a
        /*001c*/ 	.short	0x0082
	.zero		2


//--------------------- .nv.info                  --------------------------
	.section	.nv.info,"",@"SHT_CUDA_INFO"
	.align	4


	//----- nvinfo : EIATTR_REGCOUNT
	.align		4
        /*0000*/ 	.byte	0x04, 0x2f
        /*0002*/ 	.short	(.L_12 - .L_11)
	.align		4
.L_11:
        /*0004*/ 	.word	index@(_ZN7cutlass13device_kernelIN5flash22FlashAttnBwdPreprocessIN4cute5tupleIJNS3_1CILi64EEENS5_ILi128EEEEEENS_10bfloat16_tEfNS_4arch4Sm80ELb1ELb1EEEEEvNT_6ParamsE)
        /*0008*/ 	.word	0x00000040


	//----- nvinfo : EIATTR_FRAME_SIZE
	.align		4
.L_12:
        /*000c*/ 	.byte	0x04, 0x11
        /*000e*/ 	.short	(.L_14 - .L_13)
	.align		4
.L_13:
        /*0010*/ 	.word	index@(_ZN7cutlass13device_kernelIN5flash22FlashAttnBwdPreprocessIN4cute5tupleIJNS3_1CILi64EEENS5_ILi128EEEEEENS_10bfloat16_tEfNS_4arch4Sm80ELb1ELb1EEEEEvNT_6ParamsE)
        /*0014*/ 	.word	0x00000000


	//----- nvinfo : EIATTR_REGCOUNT
	.align		4
.L_14:
        /*0018*/ 	.byte	0x04, 0x2f
        /*001a*/ 	.short	(.L_16 - .L_15)
	.align		4
.L_15:
        /*001c*/ 	.word	index@(_ZN7cutlass13device_kernelIN5flash19enable_sm80_to_sm89INS1_16FlashAttnBwdSm80INS1_25CollectiveMainloopBwdSm80ILi2ELi2EN4cute5tupleIJNS5_1CILi64EEENS7_ILi128EEES9_EEENS_10bfloat16_tEfNS_4arch4Sm80ELb1ELb0ELb1ELb1ELb1ELb0ELb0ELb0ELi2ELi2ELi2ELi2ELb0EEENS1_24CollectiveEpilogueBwdGQAISA_fSD_Li256ELb1ELb1EEENS1_25SingleTileBwdLPTSchedulerILb1ELi128ELb1EEEEEEEEEvNT_6ParamsE)
        /*0020*/ 	.word	0x00000004


	//----- nvinfo : EIATTR_FRAME_SIZE
	.align		4
.L_16:
        /*0024*/ 	.byte	0x04, 0x11
        /*0026*/ 	.short	(.L_18 - .L_17)
	.align		4
.L_17:
        /*0028*/ 	.word	index@(_ZN7cutlass13device_kernelIN5flash19enable_sm80_to_sm89INS1_16FlashAttnBwdSm80INS1_25CollectiveMainloopBwdSm80ILi2ELi2EN4cute5tupleIJNS5_1CILi64EEENS7_ILi128EEES9_EEENS_10bfloat16_tEfNS_4arch4Sm80ELb1ELb0ELb1ELb1ELb1ELb0ELb0ELb0ELi2ELi2ELi2ELi2ELb0EEENS1_24CollectiveEpilogueBwdGQAISA_fSD_Li256ELb1ELb1EEENS1_25SingleTileBwdLPTSchedulerILb1ELi128ELb1EEEEEEEEEvNT_6ParamsE)
        /*002c*/ 	.word	0x00000000


	//----- nvinfo : EIATTR_REGCOUNT
	.align		4
.L_18:
        /*0030*/ 	.byte	0x04, 0x2f
        /*0032*/ 	.short	(.L_20 - .L_19)
	.align		4
.L_19:
        /*0034*/ 	.word	index@(_ZN7cutlass13device_kernelIN5flash32FlashAttnBwdPostprocessConvertdQIN4cute5tupleIJNS3_1CILi64EEENS5_ILi128EEEEEENS_10bfloat16_tEfNS_4arch4Sm80ELi256ENS3_8TiledMMAINS3_8MMA_AtomIJNS3_30SM80_16x8x16_F32BF16BF16F32_TNEEEENS3_6LayoutINS4_IJNS5_ILi2EEENS5_ILi4EEENS5_ILi1EEEEEENS4_IJSJ_SH_NS5_ILi0EEEEEEEENS4_IJNS5_ILi32EEES6_NS5_ILi16EEEEEEEELb0EEEEEvNT_6ParamsE)
        /*0038*/ 	.word	0x00000037


	//----- nvinfo : EIATTR_FRAME_SIZE
	.align		4
.L_20:
        /*003c*/ 	.byte	0x04, 0x11
        /*003e*/ 	.short	(.L_22 - .L_21)
	.align		4
.L_21:
        /*0040*/ 	.word	index@(_ZN7cutlass13device_kernelIN5flash32FlashAttnBwdPostprocessConvertdQIN4cute5tupleIJNS3_1CILi64EEENS5_ILi128EEEEEENS_10bfloat16_tEfNS_4arch4Sm80ELi256ENS3_8TiledMMAINS3_8MMA_AtomIJNS3_30SM80_16x8x16_F32BF16BF16F32_TNEEEENS3_6LayoutINS4_IJNS5_ILi2EEENS5_ILi4EEENS5_ILi1EEEEEENS4_IJSJ_SH_NS5_ILi0EEEEEEEENS4_IJNS5_ILi32EEES6_NS5_ILi16EEEEEEEELb0EEEEEvNT_6ParamsE)
        /*0044*/ 	.word	0x00000000


	//----- nvinfo : EIATTR_REGCOUNT
	.align		4
.L_22:
        /*0048*/ 	.byte	0x04, 0x2f
        /*004a*/ 	.short	(.L_24 - .L_23)
	.align		4
.L_23:
        /*004c*/ 	.word	index@(_ZN7cutlass13device_kernelIN5flash32FlashAttnBwdPostprocessConvertdQIN4cute5tupleIJNS3_1CILi128EEES6_EEENS_10bfloat16_tEfNS_4arch4Sm80ELi256ENS3_8TiledMMAINS3_8MMA_AtomIJNS3_30SM80_16x8x16_F32BF16BF16F32_TNEEEENS3_6LayoutINS4_IJNS5_ILi2EEENS5_ILi4EEENS5_ILi1EEEEEENS4_IJSI_SG_NS5_ILi0EEEEEEEENS4_IJNS5_ILi32EEENS5_ILi64EEENS5_ILi16EEEEEEEELb0EEEEEvNT_6ParamsE)
        /*0050*/ 	.word	0x00000058


	//----- nvinfo : EIATTR_FRAME_SIZE
	.align		4
.L_24:
        /*0054*/ 	.byte	0x04, 0x11
        /*0056*/ 	.short	(.L_26 - .L_25)
	.align		4
.L_25:
        /*0058*/ 	.word	index@(_ZN7cutlass13device_kernelIN5flash32FlashAttnBwdPostprocessConvertdQIN4cute5tupleIJNS3_1CILi128EEES6_EEENS_10bfloat16_tEfNS_4arch4Sm80ELi256ENS3_8TiledMMAINS3_8MMA_AtomIJNS3_30SM80_16x8x16_F32BF16BF16F32_TNEEEENS3_6LayoutINS4_IJNS5_ILi2EEENS5_ILi4EEENS5_ILi1EEEEEENS4_IJSI_SG_NS5_ILi0EEEEEEEENS4_IJNS5_ILi32EEENS5_ILi64EEENS5_ILi16EEEEEEEELb0EEEEEvNT_6ParamsE)
        /*005c*/ 	.word	0x00000000


	//----- nvinfo : EIATTR_REGCOUNT
	.align		4
.L_26:
        /*0060*/ 	.byte	0x04, 0x2f
        /*0062*/ 	.short	(.L_28 - .L_27)
	.align		4
.L_27:
        /*0064*/ 	.word	index@(_ZN7cutlass13device_kernelIN5flash19enable_sm80_to_sm89INS1_16FlashAttnBwdSm80INS1_25CollectiveMainloopBwdSm80ILi2ELi2EN4cute5tupleIJNS5_1CILi64EEENS7_ILi128EEES9_EEENS_10bfloat16_tEfNS_4arch4Sm80ELb1ELb0ELb1ELb1ELb0ELb0ELb0ELb0ELi2ELi2ELi2ELi2ELb0EEENS1_24CollectiveEpilogueBwdGQAISA_fSD_Li256ELb1ELb0EEENS1_25SingleTileBwdLPTSchedulerILb1ELi128ELb0EEEEEEEEEvNT_6ParamsE)
        /*0068*/ 	.word	0x00000004


	//----- nvinfo : EIATTR_FRAME_SIZE
	.align		4
.L_28:
        /*006c*/ 	.byte	0x04, 0x11
        /*006e*/ 	.short	(.L_30 - .L_29)
	.align		4
.L_29:
        /*0070*/ 	.word	index@(_ZN7cutlass13device_kernelIN5flash19enable_sm80_to_sm89INS1_16FlashAttnBwdSm80INS1_25CollectiveMainloopBwdSm80ILi2ELi2EN4cute5tupleIJNS5_1CILi64EEENS7_ILi128EEES9_EEENS_10bfloat16_tEfNS_4arch4Sm80ELb1ELb0ELb1ELb1ELb0ELb0ELb0ELb0ELi2ELi2ELi2ELi2ELb0EEENS1_24CollectiveEpilogueBwdGQAISA_fSD_Li256ELb1ELb0EEENS1_25SingleTileBwdLPTSchedulerILb1ELi128ELb0EEEEEEEEEvNT_6ParamsE)
        /*0074*/ 	.word	0x00000000


	//----- nvinfo : EIATTR_REGCOUNT
	.align		4
.L_30:
        /*0078*/ 	.byte	0x04, 0x2f
        /*007a*/ 	.short	(.L_32 - .L_31)
	.align		4
.L_31:
        /*007c*/ 	.word	index@(_ZN7cutlass13device_kernelIN5flash19enable_sm80_to_sm89INS1_16FlashAttnBwdSm80INS1_25CollectiveMainloopBwdSm80ILi2ELi2EN4cute5tupleIJNS5_1CILi64EEENS7_ILi128EEES9_EEENS_10bfloat16_tEfNS_4arch4Sm80ELb1ELb0ELb1ELb1ELb1ELb0ELb0ELb0ELi2ELi2ELi2ELi2ELb0EEENS1_21CollectiveEpilogueBwdISA_SB_SD_Li256ELb1ELb0ELi4EEENS1_25SingleTileBwdLPTSchedulerILb1ELi128ELb1EEEEEEEEEvNT_6ParamsE)
        /*0080*/ 	.word	0x00000004


	//----- nvinfo : EIATTR_FRAME_SIZE
	.align		4
.L_32:
        /*0084*/ 	.byte	0x04, 0x11
        /*0086*/ 	.short	(.L_34 - .L_33)
	.align		4
.L_33:
        /*0088*/ 	.word	index@(_ZN7cutlass13device_kernelIN5flash19enable_sm80_to_sm89INS1_16FlashAttnBwdSm80INS1_25CollectiveMainloopBwdSm80ILi2ELi2EN4cute5tupleIJNS5_1CILi64EEENS7_ILi128EEES9_EEENS_10bfloat16_tEfNS_4arch4Sm80ELb1ELb0ELb1ELb1ELb1ELb0ELb0ELb0ELi2ELi2ELi2ELi2ELb0EEENS1_21CollectiveEpilogueBwdISA_SB_SD_Li256ELb1ELb0ELi4EEENS1_25SingleTileBwdLPTSchedulerILb1ELi128ELb1EEEEEEEEEvNT_6ParamsE)
        /*008c*/ 	.word	0x00000000


	//----- nvinfo : EIATTR_REGCOUNT
	.align		4
.L_34:
        /*0090*/ 	.byte	0x04, 0x2f
        /*0092*/ 	.short	(.L_36 - .L_35)
	.align		4
.L_35:
        /*0094*/ 	.word	index@(_ZN7cutlass13device_kernelIN5flash19enable_sm80_to_sm89INS1_16FlashAttnBwdSm80INS1_25CollectiveMainloopBwdSm80ILi2ELi2EN4cute5tupleIJNS5_1CILi64EEENS7_ILi128EEES9_EEENS_10bfloat16_tEfNS_4arch4Sm80ELb1ELb0ELb1ELb1ELb0ELb0ELb0ELb0ELi2ELi2ELi2ELi2ELb0EEENS1_21CollectiveEpilogueBwdISA_SB_SD_Li256ELb1ELb0ELi4EEENS1_25SingleTileBwdLPTSchedulerILb1ELi128ELb0EEEEEEEEEvNT_6ParamsE)
        /*0098*/ 	.word	0x00000004


	//----- nvinfo : EIATTR_FRAME_SIZE
	.align		4
.L_36:
        /*009c*/ 	.byte	0x04, 0x11
        /*009e*/ 	.short	(.L_38 - .L_37)
	.align		4
.L_37:
        /*00a0*/ 	.word	index@(_ZN7cutlass13device_kernelIN5flash19enable_sm80_to_sm89INS1_16FlashAttnBwdSm80INS1_25CollectiveMainloopBwdSm80ILi2ELi2EN4cute5tupleIJNS5_1CILi64EEENS7_ILi128EEES9_EEENS_10bfloat16_tEfNS_4arch4Sm80ELb1ELb0ELb1ELb1ELb0ELb0ELb0ELb0ELi2ELi2ELi2ELi2ELb0EEENS1_21CollectiveEpilogueBwdISA_SB_SD_Li256ELb1ELb0ELi4EEENS1_25SingleTileBwdLPTSchedulerILb1ELi128ELb0EEEEEEEEEvNT_6ParamsE)
        /*00a4*/ 	.word	0x00000000


	//----- nvinfo : EIATTR_REGCOUNT
	.align		4
.L_38:
        /*00a8*/ 	.byte	0x04, 0x2f
        /*00aa*/ 	.short	(.L_40 - .L_39)
	.align		4
.L_39:
        /*00ac*/ 	.word	index@(_ZN7cutlass13device_kernelIN5flash22FlashAttnBwdPreprocessIN4cute5tupleIJNS3_1CILi64EEENS5_ILi128EEEEEENS_10bfloat16_tEfNS_4arch4Sm80ELb1ELb0EEEEEvNT_6ParamsE)
        /*00b0*/ 	.word	0x00000040


	//----- nvinfo : EIATTR_FRAME_SIZE
	.align		4
.L_40:
        /*00b4*/ 	.byte	0x04, 0x11
        /*00b6*/ 	.short	(.L_42 - .L_41)
	.align		4
.L_41:
        /*00b8*/ 	.word	index@(_ZN7cutlass13device_kernelIN5flash22FlashAttnBwdPreprocessIN4cute5tupleIJNS3_1CILi64EEENS5_ILi128EEEEEENS_10bfloat16_tEfNS_4arch4Sm80ELb1ELb0EEEEEvNT_6ParamsE)
        /*00bc*/ 	.word	0x00000000


	//----- nvinfo : EIATTR_REGCOUNT
	.align		4
.L_42:
        /*00c0*/ 	.byte	0x04, 0x2f
        /*00c2*/ 	.short	(.L_44 - .L_43)
	.align		4
.L_43:
        /*00c4*/ 	.word	index@(_ZN7cutlass13device_kernelIN5flash19enable_sm80_to_sm89INS1_16FlashAttnBwdSm80INS1_25CollectiveMainloopBwdSm80ILi2ELi2EN4cute5tupleIJNS5_1CILi64EEENS7_ILi128EEES9_EEENS_10bfloat16_tEfNS_4arch4Sm80ELb1ELb0ELb1ELb0ELb1ELb0ELb0ELb0ELi2ELi2ELi2ELi2ELb0EEENS1_24CollectiveEpilogueBwdGQAISA_fSD_Li256ELb0ELb1EEENS1_25SingleTileBwdLPTSchedulerILb0ELi128ELb1EEEEEEEEEvNT_6ParamsE)
        /*00c8*/ 	.word	0x00000004


	//----- nvinfo : EIATTR_FRAME_SIZE
	.align		4
.L_44:
        /*00cc*/ 	.byte	0x04, 0x11
        /*00ce*/ 	.short	(.L_46 - .L_45)
	.align		4
.L_45:
        /*00d0*/ 	.word	index@(_ZN7cutlass13device_kernelIN5flash19enable_sm80_to_sm89INS1_16FlashAttnBwdSm80INS1_25CollectiveMainloopBwdSm80ILi2ELi2EN4cute5tupleIJNS5_1CILi64EEENS7_ILi128EEES9_EEENS_10bfloat16_tEfNS_4arch4Sm80ELb1ELb0ELb1ELb0ELb1ELb0ELb0ELb0ELi2ELi2ELi2ELi2ELb0EEENS1_24CollectiveEpilogueBwdGQAISA_fSD_Li256ELb0ELb1EEENS1_25SingleTileBwdLPTSchedulerILb0ELi128ELb1EEEEEEEEEvNT_6ParamsE)
        /*00d4*/ 	.word	0x00000000


	//----- nvinfo : EIATTR_REGCOUNT
	.align		4
.L_46:
        /*00d8*/ 	.byte	0x04, 0x2f
        /*00da*/ 	.short	(.L_48 - .L_47)
	.align		4
.L_47:
        /*00dc*/ 	.word	index@(_ZN7cutlass13device_kernelIN5flash19enable_sm80_to_sm89INS1_16FlashAttnBwdSm80INS1_25CollectiveMainloopBwdSm80ILi2ELi2EN4cute5tupleIJNS5_1CILi64EEENS7_ILi128EEES9_EEENS_10bfloat16_tEfNS_4arch4Sm80ELb1ELb0ELb1ELb0ELb0ELb0ELb0ELb0ELi2ELi2ELi2ELi2ELb0EEENS1_24CollectiveEpilogueBwdGQAISA_fSD_Li256ELb0ELb0EEENS1_25SingleTileBwdLPTSchedulerILb0ELi128ELb0EEEEEEEEEvNT_6ParamsE)
        /*00e0*/ 	.word	0x00000004


	//----- nvinfo : EIATTR_FRAME_SIZE
	.align		4
.L_48:
        /*00e4*/ 	.byte	0x04, 0x11
        /*00e6*/ 	.short	(.L_50 - .L_49)
	.align		4
.L_49:
        /*00e8*/ 	.word	index@(_ZN7cutlass13device_kernelIN5flash19enable_sm80_to_sm89INS1_16FlashAttnBwdSm80INS1_25CollectiveMainloopBwdSm80ILi2ELi2EN4cute5tupleIJNS5_1CILi64EEENS7_ILi128EEES9_EEENS_10bfloat16_tEfNS_4arch4Sm80ELb1ELb0ELb1ELb0ELb0ELb0ELb0ELb0ELi2ELi2ELi2ELi2ELb0EEENS1_24CollectiveEpilogueBwdGQAISA_fSD_Li256ELb0ELb0EEENS1_25SingleTileBwdLPTSchedulerILb0ELi128ELb0EEEEEEEEEvNT_6ParamsE)
        /*00ec*/ 	.word	0x00000000


	//----- nvinfo : EIATTR_REGCOUNT
	.align		4
.L_50:
        /*00f0*/ 	.byte	0x04, 0x2f
        /*00f2*/ 	.short	(.L_52 - .L_51)
	.align		4
.L_51:
        /*00f4*/ 	.word	index@(_ZN7cutlass13device_kernelIN5flash19enable_sm80_to_sm89INS1_16FlashAttnBwdSm80INS1_25CollectiveMainloopBwdSm80ILi2ELi2EN4cute5tupleIJNS5_1CILi64EEENS7_ILi128EEES9_EEENS_10bfloat16_tEfNS_4arch4Sm80ELb1ELb0ELb1ELb0ELb1ELb0ELb0ELb0ELi2ELi2ELi2ELi2ELb0EEENS1_21CollectiveEpilogueBwdISA_SB_SD_Li256ELb0ELb0ELi4EEENS1_25SingleTileBwdLPTSchedulerILb0ELi128ELb1EEEEEEEEEvNT_6ParamsE)
        /*00f8*/ 	.word	0x00000004


	//----- nvinfo : EIATTR_FRAME_SIZE
	.align		4
.L_52:
        /*00fc*/ 	.byte	0x04, 0x11
        /*00fe*/ 	.short	(.L_54 - .L_53)
	.align		4
.L_53:
        /*0100*/ 	.word	index@(_ZN7cutlass13device_kernelIN5flash19enable_sm80_to_sm89INS1_16FlashAttnBwdSm80INS1_25CollectiveMainloopBwdSm80ILi2ELi2EN4cute5tupleIJNS5_1CILi64EEENS7_ILi128EEES9_EEENS_10bfloat16_tEfNS_4arch4Sm80ELb1ELb0ELb1ELb0ELb1ELb0ELb0ELb0ELi2ELi2ELi2ELi2ELb0EEENS1_21CollectiveEpilogueBwdISA_SB_SD_Li256ELb0ELb0ELi4EEENS1_25SingleTileBwdLPTSchedulerILb0ELi128ELb1EEEEEEEEEvNT_6ParamsE)
        /*0104*/ 	.word	0x00000000


	//----- nvinfo : EIATTR_REGCOUNT
	.align		4
.L_54:
        /*0108*/ 	.byte	0x04, 0x2f
        /*010a*/ 	.short	(.L_56 - .L_55)
	.align		4
.L_55:
        /*010c*/ 	.word	index@(_ZN7cutlass13device_kernelIN5flash19enable_sm80_to_sm89INS1_16FlashAttnBwdSm80INS1_25CollectiveMainloopBwdSm80ILi2ELi2EN4cute5tupleIJNS5_1CILi64EEENS7_ILi128EEES9_EEENS_10bfloat16_tEfNS_4arch4Sm80ELb1ELb0ELb1ELb0ELb0ELb0ELb0ELb0ELi2ELi2ELi2ELi2ELb0EEENS1_21CollectiveEpilogueBwdISA_SB_SD_Li256ELb0ELb0ELi4EEENS1_25SingleTileBwdLPTSchedulerILb0ELi128ELb0EEEEEEEEEvNT_6ParamsE)
        /*0110*/ 	.word	0x00000004


	//----- nvinfo : EIATTR_FRAME_SIZE
	.align		4
.L_56:
        /*0114*/ 	.byte	0x04, 0x11
        /*0116*/ 	.short	(.L_58 - .L_57)
	.align		4
.L_57:
        /*0118*/ 	.word	index@(_ZN7cutlass13device_kernelIN5flash19enable_sm80_to_sm89INS1_16FlashAttnBwdSm80INS1_25CollectiveMainloopBwdSm80ILi2ELi2EN4cute5tupleIJNS5_1CILi64EEENS7_ILi128EEES9_EEENS_10bfloat16_tEfNS_4arch4Sm80ELb1ELb0ELb1ELb0ELb0ELb0ELb0ELb0ELi2ELi2ELi2ELi2ELb0EEENS1_21CollectiveEpilogueBwdISA_SB_SD_Li256ELb0ELb0ELi4EEENS1_25SingleTileBwdLPTSchedulerILb0ELi128ELb0EEEEEEEEEvNT_6ParamsE)
        /*011c*/ 	.word	0x00000000


	//----- nvinfo : EIATTR_REGCOUNT
	.align		4
.L_58:
        /*0120*/ 	.byte	0x04, 0x2f
        /*0122*/ 	.short	(.L_60 - .L_59)
	.align		4
.L_59:
        /*0124*/ 	.word	index@(_ZN7cutlass13device_kernelIN5flash19enable_sm80_to_sm89INS1_16FlashAttnBwdSm80INS1_25CollectiveMainloopBwdSm80ILi2ELi2EN4cute5tupleIJNS5_1CILi64EEENS7_ILi128EEES9_EEENS_10bfloat16_tEfNS_4arch4Sm80ELb0ELb1ELb1ELb1ELb1ELb0ELb0ELb0ELi2ELi2ELi2ELi2ELb0EEENS1_24CollectiveEpilogueBwdGQAISA_fSD_Li256ELb1ELb1EEENS1_19SingleTileSchedulerILb1ELb0ELb0ELi128EEEEEEEEEvNT_6ParamsE)
        /*0128*/ 	.word	0x00000004


	//----- nvinfo : EIATTR_FRAME_SIZE
	.align		4
.L_60:
        /*012c*/ 	.byte	0x04, 0x11
        /*012e*/ 	.short	(.L_62 - .L_61)
	.align		4
.L_61:
        /*0130*/ 	.word	index@(_ZN7cutlass13device_kernelIN5flash19enable_sm80_to_sm89INS1_16FlashAttnBwdSm80INS1_25CollectiveMainloopBwdSm80ILi2ELi2EN4cute5tupleIJNS5_1CILi64EEENS7_ILi128EEES9_EEENS_10bfloat16_tEfNS_4arch4Sm80ELb0ELb1ELb1ELb1ELb1ELb0ELb0ELb0ELi2ELi2ELi2ELi2ELb0EEENS1_24CollectiveEpilogueBwdGQAISA_fSD_Li256ELb1ELb1EEENS1_19SingleTileSchedulerILb1ELb0ELb0ELi128EEEEEEEEEvNT_6ParamsE)
        /*0134*/ 	.word	0x00000000


	//----- nvinfo : EIATTR_REGCOUNT
	.align		4
.L_62:
        /*0138*/ 	.byte	0x04, 0x2f
        /*013a*/ 	.short	(.L_64 - .L_63)
	.align		4
.L_63:
        /*013c*/ 	.word	index@(_ZN7cutlass13device_kernelIN5flash19enable_sm80_to_sm89INS1_16FlashAttnBwdSm80INS1_25CollectiveMainloopBwdSm80ILi2ELi2EN4cute5tupleIJNS5_1CILi64EEENS7_ILi128EEES9_EEENS_10bfloat16_tEfNS_4arch4Sm80ELb0ELb1ELb1ELb1ELb0ELb0ELb0ELb0ELi2ELi2ELi2ELi2ELb0EEENS1_24CollectiveEpilogueBwdGQAISA_fSD_Li256ELb1ELb0EEENS1_19SingleTileSchedulerILb1ELb0ELb0ELi128EEEEEEEEEvNT_6ParamsE)
        /*0140*/ 	.word	0x00000004


	//----- nvinfo : EIATTR_FRAME_SIZE
	.align		4
.L_64:
        /*0144*/ 	.byte	0x04, 0x11
        /*0146*/ 	.short	(.L_66 - .L_65)
	.align		4
.L_65:
        /*0148*/ 	.word	index@(_ZN7cutlass13device_kernelIN5flash19enable_sm80_to_sm89INS1_16FlashAttnBwdSm80INS1_25CollectiveMainloopBwdSm80ILi2ELi2EN4cute5tupleIJNS5_1CILi64EEENS7_ILi128EEES9_EEENS_10bfloat16_tEfNS_4arch4Sm80ELb0ELb1ELb1ELb1ELb0ELb0ELb0ELb0ELi2ELi2ELi2ELi2ELb0EEENS1_24CollectiveEpilogueBwdGQAISA_fSD_Li256ELb1ELb0EEENS1_19SingleTileSchedulerILb1ELb0ELb0ELi128EEEEEEEEEvNT_6ParamsE)
        /*014c*/ 	.word	0x00000000


	//----- nvinfo : EIATTR_REGCOUNT
	.align		4
.L_66:
        /*0150*/ 	.byte	0x04, 0x2f
        /*0152*/ 	.short	(.L_68 - .L_67)
	.align		4
.L_67:
        /*0154*/ 	.word	index@(_ZN7cutlass13device_kernelIN5flash19enable_sm80_to_sm89INS1_16FlashAttnBwdSm80INS1_25CollectiveMainloopBwdSm80ILi2ELi2EN4cute5tupleIJNS5_1CILi64EEENS7_ILi128EEES9_EEENS_10bfloat16_tEfNS_4arch4Sm80ELb0ELb1ELb1ELb1ELb1ELb0ELb0ELb0ELi2ELi2ELi2ELi2ELb0EEENS1_21CollectiveEpilogueBwdISA_SB_SD_Li256ELb1ELb0ELi4EEENS1_19SingleTileSchedulerILb1ELb0ELb0ELi128EEEEEEEEEvNT_6ParamsE)
        /*0158*/ 	.word	0x00000004


	//----- nvinfo : EIATTR_FRAME_SIZE
	.align		4
.L_68:
        /*015c*/ 	.byte	0x04, 0x11
        /*015e*/ 	.short	(.L_70 - .L_69)
	.align		4
.L_69:
        /*0160*/ 	.word	index@(_ZN7cutlass13device_kernelIN5flash19enable_sm80_to_sm89INS1_16FlashAttnBwdSm80INS1_25CollectiveMainloopBwdSm80ILi2ELi2EN4cute5tupleIJNS5_1CILi64EEENS7_ILi128EEES9_EEENS_10bfloat16_tEfNS_4arch4Sm80ELb0ELb1ELb1ELb1ELb1ELb0ELb0ELb0ELi2ELi2ELi2ELi2ELb0EEENS1_21CollectiveEpilogueBwdISA_SB_SD_Li256ELb1ELb0ELi4EEENS1_19SingleTileSchedulerILb1ELb0ELb0ELi128EEEEEEEEEvNT_6ParamsE)
        /*0164*/ 	.word	0x00000000


	//----- nvinfo : EIATTR_REGCOUNT
	.align		4
.L_70:
        /*0168*/ 	.byte	0x04, 0x2f
        /*016a*/ 	.short	(.L_72 - .L_71)
	.align		4
.L_71:
        /*016c*/ 	.word	index@(_ZN7cutlass13device_kernelIN5flash19enable_sm80_to_sm89INS1_16FlashAttnBwdSm80INS1_25CollectiveMainloopBwdSm80ILi2ELi2EN4cute5tupleIJNS5_1CILi64EEENS7_ILi128EEES9_EEENS_10bfloat16_tEfNS_4arch4Sm80ELb0ELb1ELb1ELb1ELb0ELb0ELb0ELb0ELi2ELi2ELi2ELi2ELb0EEENS1_21CollectiveEpilogueBwdISA_SB_SD_Li256ELb1ELb0ELi4EEENS1_19SingleTileSchedulerILb1ELb0ELb0ELi128EEEEEEEEEvNT_6ParamsE)
        /*0170*/ 	.word	0x00000004


	//----- nvinfo : EIATTR_FRAME_SIZE
	.align		4
.L_72:
        /*0174*/ 	.byte	0x04, 0x11
        /*0176*/ 	.short	(.L_74 - .L_73)
	.align		4
.L_73:
        /*0178*/ 	.word	index@(_ZN7cutlass13device_kernelIN5flash19enable_sm80_to_sm89INS1_16FlashAttnBwdSm80INS1_25CollectiveMainloopBwdSm80ILi2ELi2EN4cute5tupleIJNS5_1CILi64EEENS7_ILi128EEES9_EEENS_10bfloat16_tEfNS_4arch4Sm80ELb0ELb1ELb1ELb1ELb0ELb0ELb0ELb0ELi2ELi2ELi2ELi2ELb0EEENS1_21CollectiveEpilogueBwdISA_SB_SD_Li256ELb1ELb0ELi4EEENS1_19SingleTileSchedulerILb1ELb0ELb0ELi128EEEEEEEEEvNT_6ParamsE)
        /*017c*/ 	.word	0x00000000


	//----- nvinfo : EIATTR_REGCOUNT
	.align		4
.L_74:
        /*0180*/ 	.byte	0x04, 0x2f
        /*0182*/ 	.short	(.L_76 - .L_75)
	.align		4
.L_75:
        /*0184*/ 	.word	index@(_ZN7cutlass13device_kernelIN5flash19enable_sm80_to_sm89INS1_16FlashAttnBwdSm80INS1_25CollectiveMainloopBwdSm80ILi2ELi2EN4cute5tupleIJNS5_1CILi64EEENS7_ILi128EEES9_EEENS_10bfloat16_tEfNS_4arch4Sm80ELb0ELb1ELb1ELb0ELb1ELb0ELb0ELb0ELi2ELi2ELi2ELi2ELb0EEENS1_24CollectiveEpilogueBwdGQAISA_fSD_Li256ELb0ELb1EEENS1_19SingleTileSchedulerILb0ELb0ELb0ELi128EEEEEEEEEvNT_6ParamsE)
        /*0188*/ 	.word	0x00000004


	//----- nvinfo : EIATTR_FRAME_SIZE
	.align		4
.L_76:
        /*018c*/ 	.byte	0x04, 0x11
        /*018e*/ 	.short	(.L_78 - .L_77)
	.align		4
.L_77:
        /*0190*/ 	.word	index@(_ZN7cutlass13device_kernelIN5flash19enable_sm80_to_sm89INS1_16FlashAttnBwdSm80INS1_25CollectiveMainloopBwdSm80ILi2ELi2EN4cute5tupleIJNS5_1CILi64EEENS7_ILi128EEES9_EEENS_10bfloat16_tEfNS_4arch4Sm80ELb0ELb1ELb1ELb0ELb1ELb0ELb0ELb0ELi2ELi2ELi2ELi2ELb0EEENS1_24CollectiveEpilogueBwdGQAISA_fSD_Li256ELb0ELb1EEENS1_19SingleTileSchedulerILb0ELb0ELb0ELi128EEEEEEEEEvNT_6ParamsE)
        /*0194*/ 	.word	0x00000000


	//----- nvinfo : EIATTR_REGCOUNT
	.align		4
.L_78:
        /*0198*/ 	.byte	0x04, 0x2f
        /*019a*/ 	.short	(.L_80 - .L_79)
	.align		4
.L_79:
        /*019c*/ 	.word	index@(_ZN7cutlass13device_kernelIN5flash19enable_sm80_to_sm89INS1_16FlashAttnBwdSm80INS1_25CollectiveMainloopBwdSm80ILi2ELi2EN4cute5tupleIJNS5_1CILi64EEENS7_ILi128EEES9_EEENS_10bfloat16_tEfNS_4arch4Sm80ELb0ELb1ELb1ELb0ELb0ELb0ELb0ELb0ELi2ELi2ELi2ELi2ELb0EEENS1_24CollectiveEpilogueBwdGQAISA_fSD_Li256ELb0ELb0EEENS1_19SingleTileSchedulerILb0ELb0ELb0ELi128EEEEEEEEEvNT_6ParamsE)
        /*01a0*/ 	.word	0x00000004


	//----- nvinfo : EIATTR_FRAME_SIZE
	.align		4
.L_80:
        /*01a4*/ 	.byte	0x04, 0x11
        /*01a6*/ 	.short	(.L_82 - .L_81)
	.align		4
.L_81:
        /*01a8*/ 	.word	index@(_ZN7cutlass13device_kernelIN5flash19enable_sm80_to_sm89INS1_16FlashAttnBwdSm80INS1_25CollectiveMainloopBwdSm80ILi2ELi2EN4cute5tupleIJNS5_1CILi64EEENS7_ILi128EEES9_EEENS_10bfloat16_tEfNS_4arch4Sm80ELb0ELb1ELb1ELb0ELb0ELb0ELb0ELb0ELi2ELi2ELi2ELi2ELb0EEENS1_24CollectiveEpilogueBwdGQAISA_fSD_Li256ELb0ELb0EEENS1_19SingleTileSchedulerILb0ELb0ELb0ELi128EEEEEEEEEvNT_6ParamsE)
        /*01ac*/ 	.word	0x00000000


	//----- nvinfo : EIATTR_REGCOUNT
	.align		4
.L_82:
        /*01b0*/ 	.byte	0x04, 0x2f
        /*01b2*/ 	.short	(.L_84 - .L_83)
	.align		4
.L_83:
        /*01b4*/ 	.word	index@(_ZN7cutlass13device_kernelIN5flash19enable_sm80_to_sm89INS1_16FlashAttnBwdSm80INS1_25CollectiveMainloopBwdSm80ILi2ELi2EN4cute5tupleIJNS5_1CILi64EEENS7_ILi128EEES9_EEENS_10bfloat16_tEfNS_4arch4Sm80ELb0ELb1ELb1ELb0ELb1ELb0ELb0ELb0ELi2ELi2ELi2ELi2ELb0EEENS1_21CollectiveEpilogueBwdISA_SB_SD_Li256ELb0ELb0ELi4EEENS1_19SingleTileSchedulerILb0ELb0ELb0ELi128EEEEEEEEEvNT_6ParamsE)
        /*01b8*/ 	.word	0x00000004


	//----- nvinfo : EIATTR_FRAME_SIZE
	.align		4
.L_84:
        /*01bc*/ 	.byte	0x04, 0x11
        /*01be*/ 	.short	(.L_86 - .L_85)
	.align		4
.L_85:
        /*01c0*/ 	.word	index@(_ZN7cutlass13device_kernelIN5flash19enable_sm80_to_sm89INS1_16FlashAttnBwdSm80INS1_25CollectiveMainloopBwdSm80ILi2ELi2EN4cute5tupleIJNS5_1CILi64EEENS7_ILi128EEES9_EEENS_10bfloat16_tEfNS_4arch4Sm80ELb0ELb1ELb1ELb0ELb1ELb0ELb0ELb0ELi2ELi2ELi2ELi2ELb0EEENS1_21CollectiveEpilogueBwdISA_SB_SD_Li256ELb0ELb0ELi4EEENS1_19SingleTileSchedulerILb0ELb0ELb0ELi128EEEEEEEEEvNT_6ParamsE)
        /*01c4*/ 	.word	0x00000000


	//----- nvinfo : EIATTR_REGCOUNT
	.align		4
.L_86:
        /*01c8*/ 	.byte	0x04, 0x2f
        /*01ca*/ 	.short	(.L_88 - .L_87)
	.align		4
.L_87:
        /*01cc*/ 	.word	index@(_ZN7cutlass13device_kernelIN5flash19enable_sm80_to_sm89INS1_16FlashAttnBwdSm80INS1_25CollectiveMainloopBwdSm80ILi2ELi2EN4cute5tupleIJNS5_1CILi64EEENS7_ILi128EEES9_EEENS_10bfloat16_tEfNS_4arch4Sm80ELb0ELb1ELb1ELb0ELb0ELb0ELb0ELb0ELi2ELi2ELi2ELi2ELb0EEENS1_21CollectiveEpilogueBwdISA_SB_SD_Li256ELb0ELb0ELi4EEENS1_19SingleTileSchedulerILb0ELb0ELb0ELi128EEEEEEEEEvNT_6ParamsE)
        /*01d0*/ 	.word	0x00000004


	//----- nvinfo : EIATTR_FRAME_SIZE
	.align		4
.L_88:
        /*01d4*/ 	.byte	0x04, 0x11
        /*01d6*/ 	.short	(.L_90 - .L_89)
	.align		4
.L_89:
        /*01d8*/ 	.word	index@(_ZN7cutlass13device_kernelIN5flash19enable_sm80_to_sm89INS1_16FlashAttnBwdSm80INS1_25CollectiveMainloopBwdSm80ILi2ELi2EN4cute5tupleIJNS5_1CILi64EEENS7_ILi128EEES9_EEENS_10bfloat16_tEfNS_4arch4Sm80ELb0ELb1ELb1ELb0ELb0ELb0ELb0ELb0ELi2ELi2ELi2ELi2ELb0EEENS1_21CollectiveEpilogueBwdISA_SB_SD_Li256ELb0ELb0ELi4EEENS1_19SingleTileSchedulerILb0ELb0ELb0ELi128EEEEEEEEEvNT_6ParamsE)
        /*01dc*/ 	.word	0x00000000


	//----- nvinfo : EIATTR_REGCOUNT
	.align		4
.L_90:
        /*01e0*/ 	.byte	0x04, 0x2f
        /*01e2*/ 	.short	(.L_92 - .L_91)
	.align		4
.L_91:
        /*01e4*/ 	.word	index@(_ZN7cutlass13device_kernelIN5flash19enable_sm80_to_sm89INS1_16FlashAttnBwdSm80INS1_25CollectiveMainloopBwdSm80ILi2ELi2EN4cute5tupleIJNS5_1CILi64EEENS7_ILi128EEES9_EEENS_10bfloat16_tEfNS_4arch4Sm80ELb0ELb0ELb1ELb1ELb1ELb0ELb0ELb0ELi2ELi2ELi2ELi2ELb0EEENS1_24CollectiveEpilogueBwdGQAISA_fSD_Li256ELb1ELb1EEENS1_19SingleTileSchedulerILb1ELb0ELb0ELi128EEEEEEEEEvNT_6ParamsE)
        /*01e8*/ 	.word	0x00000004


	//----- nvinfo : EIATTR_FRAME_SIZE
	.align		4
.L_92:
        /*01ec*/ 	.byte	0x04, 0x11
        /*01ee*/ 	.short	(.L_94 - .L_93)
	.align		4
.L_93:
        /*01f0*/ 	.word	index@(_ZN7cutlass13device_kernelIN5flash19enable_sm80_to_sm89INS1_16FlashAttnBwdSm80INS1_25CollectiveMainloopBwdSm80ILi2ELi2EN4cute5tupleIJNS5_1CILi64EEENS7_ILi128EEES9_EEENS_10bfloat16_tEfNS_4arch4Sm80ELb0ELb0ELb1ELb1ELb1ELb0ELb0ELb0ELi2ELi2ELi2ELi2ELb0EEENS1_24CollectiveEpilogueBwdGQAISA_fSD_Li256ELb1ELb1EEENS1_19SingleTileSchedulerILb1ELb0ELb0ELi128EEEEEEEEEvNT_6ParamsE)
        /*01f4*/ 	.word	0x00000000


	//----- nvinfo : EIATTR_REGCOUNT
	.align		4
.L_94:
        /*01f8*/ 	.byte	0x04, 0x2f
        /*01fa*/ 	.short	(.L_96 - .L_95)
	.align		4
.L_95:
        /*01fc*/ 	.word	index@(_ZN7cutlass13device_kernelIN5flash19enable_sm80_to_sm89INS1_16FlashAttnBwdSm80INS1_25CollectiveMainloopBwdSm80ILi2ELi2EN4cute5tupleIJNS5_1CILi64EEENS7_ILi128EEES9_EEENS_10bfloat16_tEfNS_4arch4Sm80ELb0ELb0ELb1ELb1ELb0ELb0ELb0ELb0ELi2ELi2ELi2ELi2ELb0EEENS1_24CollectiveEpilogueBwdGQAISA_fSD_Li256ELb1ELb0EEENS1_19SingleTileSchedulerILb1ELb0ELb0ELi128EEEEEEEEEvNT_6ParamsE)
        /*0200*/ 	.word	0x00000004


	//----- nvinfo : EIATTR_FRAME_SIZE
	.align		4
.L_96:
        /*0204*/ 	.byte	0x04, 0x11
        /*0206*/ 	.short	(.L_98 - .L_97)
	.align		4
.L_97:
        /*0208*/ 	.word	index@(_ZN7cutlass13device_kernelIN5flash19enable_sm80_to_sm89INS1_16FlashAttnBwdSm80INS1_25CollectiveMainloopBwdSm80ILi2ELi2EN4cute5tupleIJNS5_1CILi64EEENS7_ILi128EEES9_EEENS_10bfloat16_tEfNS_4arch4Sm80ELb0ELb0ELb1ELb1ELb0ELb0ELb0ELb0ELi2ELi2ELi2ELi2ELb0EEENS1_24CollectiveEpilogueBwdGQAISA_fSD_Li256ELb1ELb0EEENS1_19SingleTileSchedulerILb1ELb0ELb0ELi128EEEEEEEEEvNT_6ParamsE)
        /*020c*/ 	.word	0x00000000


	//----- nvinfo : EIATTR_REGCOUNT
	.align		4
.L_98:
        /*0210*/ 	.byte	0x04, 0x2f
        /*0212*/ 	.short	(.L_100 - .L_99)
	.align		4
.L_99:
        /*0214*/ 	.word	index@(_ZN7cutlass13device_kernelIN5flash19enable_sm80_to_sm89INS1_16FlashAttnBwdSm80INS1_25CollectiveMainloopBwdSm80ILi2ELi2EN4cute5tupleIJNS5_1CILi64EEENS7_ILi128EEES9_EEENS_10bfloat16_tEfNS_4arch4Sm80ELb0ELb0ELb1ELb1ELb1ELb0ELb0ELb0ELi2ELi2ELi2ELi2ELb0EEENS1_21CollectiveEpilogueBwdISA_SB_SD_Li256ELb1ELb0ELi4EEENS1_19SingleTileSchedulerILb1ELb0ELb0ELi128EEEEEEEEEvNT_6ParamsE)
        /*0218*/ 	.word	0x00000004


	//----- nvinfo : EIATTR_FRAME_SIZE
	.align		4
.L_100:
        /*021c*/ 	.byte	0x04, 0x11
        /*021e*/ 	.short	(.L_102 - .L_101)
	.align		4
.L_101:
        /*0220*/ 	.word	index@(_ZN7cutlass13device_kernelIN5flash19enable_sm80_to_sm89INS1_16FlashAttnBwdSm80INS1_25CollectiveMainloopBwdSm80ILi2ELi2EN4cute5tupleIJNS5_1CILi64EEENS7_ILi128EEES9_EEENS_10bfloat16_tEfNS_4arch4Sm80ELb0ELb0ELb1ELb1ELb1ELb0ELb0ELb0ELi2ELi2ELi2ELi2ELb0EEENS1_21CollectiveEpilogueBwdISA_SB_SD_Li256ELb1ELb0ELi4EEENS1_19SingleTileSchedulerILb1ELb0ELb0ELi128EEEEEEEEEvNT_6ParamsE)
        /*0224*/ 	.word	0x00000000


	//----- nvinfo : EIATTR_REGCOUNT
	.align		4
.L_102:
        /*0228*/ 	.byte	0x04, 0x2f
        /*022a*/ 	.short	(.L_104 - .L_103)
	.align		4
.L_103:
        /*022c*/ 	.word	index@(_ZN7cutlass13device_kernelIN5flash19enable_sm80_to_sm89INS1_16FlashAttnBwdSm80INS1_25CollectiveMainloopBwdSm80ILi2ELi2EN4cute5tupleIJNS5_1CILi64EEENS7_ILi128EEES9_EEENS_10bfloat16_tEfNS_4arch4Sm80ELb0ELb0ELb1ELb1ELb0ELb0ELb0ELb0ELi2ELi2ELi2ELi2ELb0EEENS1_21CollectiveEpilogueBwdISA_SB_SD_Li256ELb1ELb0ELi4EEENS1_19SingleTileSchedulerILb1ELb0ELb0ELi128EEEEEEEEEvNT_6ParamsE)
        /*0230*/ 	.word	0x00000004


	//----- nvinfo : EIATTR_FRAME_SIZE
	.align		4
.L_104:
        /*0234*/ 	.byte	0x04, 0x11
        /*0236*/ 	.short	(.L_106 - .L_105)
	.align		4
.L_105:
        /*0238*/ 	.word	index@(_ZN7cutlass13device_kernelIN5flash19enable_sm80_to_sm89INS1_16FlashAttnBwdSm80INS1_25CollectiveMainloopBwdSm80ILi2ELi2EN4cute5tupleIJNS5_1CILi64EEENS7_ILi128EEES9_EEENS_10bfloat16_tEfNS_4arch4Sm80ELb0ELb0ELb1ELb1ELb0ELb0ELb0ELb0ELi2ELi2ELi2ELi2ELb0EEENS1_21CollectiveEpilogueBwdISA_SB_SD_Li256ELb1ELb0ELi4EEENS1_19SingleTileSchedulerILb1ELb0ELb0ELi128EEEEEEEEEvNT_6ParamsE)
        /*023c*/ 	.word	0x00000000


	//----- nvinfo : EIATTR_REGCOUNT
	.align		4
.L_106:
        /*0240*/ 	.byte	0x04, 0x2f
        /*0242*/ 	.short	(.L_108 - .L_107)
	.align		4
.L_107:
        /*0244*/ 	.word	index@(_ZN7cutlass13device_kernelIN5flash19enable_sm80_to_sm89INS1_16FlashAttnBwdSm80INS1_25CollectiveMainloopBwdSm80ILi2ELi2EN4cute5tupleIJNS5_1CILi64EEENS7_ILi128EEES9_EEENS_10bfloat16_tEfNS_4arch4Sm80ELb0ELb0ELb1ELb0ELb1ELb0ELb0ELb0ELi2ELi2ELi2ELi2ELb0EEENS1_24CollectiveEpilogueBwdGQAISA_fSD_Li256ELb0ELb1EEENS1_19SingleTileSchedulerILb0ELb0ELb0ELi128EEEEEEEEEvNT_6ParamsE)
        /*0248*/ 	.word	0x00000004


	//----- nvinfo : EIATTR_FRAME_SIZE
	.align		4
.L_108:
        /*024c*/ 	.byte	0x04, 0x11
        /*024e*/ 	.short	(.L_110 - .L_109)
	.align		4
.L_109:
        /*0250*/ 	.word	index@(_ZN7cutlass13device_kernelIN5flash19enable_sm80_to_sm89INS1_16FlashAttnBwdSm80INS1_25CollectiveMainloopBwdSm80ILi2ELi2EN4cute5tupleIJNS5_1CILi64EEENS7_ILi128EEES9_EEENS_10bfloat16_tEfNS_4arch4Sm80ELb0ELb0ELb1ELb0ELb1ELb0ELb0ELb0ELi2ELi2ELi2ELi2ELb0EEENS1_24CollectiveEpilogueBwdGQAISA_fSD_Li256ELb0ELb1EEENS1_19SingleTileSchedulerILb0ELb0ELb0ELi128EEEEEEEEEvNT_6ParamsE)
        /*0254*/ 	.word	0x00000000


	//----- nvinfo : EIATTR_REGCOUNT
	.align		4
.L_110:
        /*0258*/ 	.byte	0x04, 0x2f
        /*025a*/ 	.short	(.L_112 - .L_111)
	.align		4
.L_111:
        /*025c*/ 	.word	index@(_ZN7cutlass13device_kernelIN5flash19enable_sm80_to_sm89INS1_16FlashAttnBwdSm80INS1_25CollectiveMainloopBwdSm80ILi2ELi2EN4cute5tupleIJNS5_1CILi64EEENS7_ILi128EEES9_EEENS_10bfloat16_tEfNS_4arch4Sm80ELb0ELb0ELb1ELb0ELb0ELb0ELb0ELb0ELi2ELi2ELi2ELi2ELb0EEENS1_24CollectiveEpilogueBwdGQAISA_fSD_Li256ELb0ELb0EEENS1_19SingleTileSchedulerILb0ELb0ELb0ELi128EEEEEEEEEvNT_6ParamsE)
        /*0260*/ 	.word	0x00000004


	//----- nvinfo : EIATTR_FRAME_SIZE
	.align		4
.L_112:
        /*0264*/ 	.byte	0x04, 0x11
        /*0266*/ 	.short	(.L_114 - .L_113)
	.align		4
.L_113:
        /*0268*/ 	.word	index@(_ZN7cutlass13device_kernelIN5flash19enable_sm80_to_sm89INS1_16FlashAttnBwdSm80INS1_25CollectiveMainloopBwdSm80ILi2ELi2EN4cute5tupleIJNS5_1CILi64EEENS7_ILi128EEES9_EEENS_10bfloat16_tEfNS_4arch4Sm80ELb0ELb0ELb1ELb0ELb0ELb0ELb0ELb0ELi2ELi2ELi2ELi2ELb0EEENS1_24CollectiveEpilogueBwdGQAISA_fSD_Li256ELb0ELb0EEENS1_19SingleTileSchedulerILb0ELb0ELb0ELi128EEEEEEEEEvNT_6ParamsE)
        /*026c*/ 	.word	0x00000000


	//----- nvinfo : EIATTR_REGCOUNT
	.align		4
.L_114:
        /*0270*/ 	.byte	0x04, 0x2f
        /*0272*/ 	.short	(.L_116 - .L_115)
	.align		4
.L_115:
        /*0274*/ 	.word	index@(_ZN7cutlass13device_kernelIN5flash19enable_sm80_to_sm89INS1_16FlashAttnBwdSm80INS1_25CollectiveMainloopBwdSm80ILi2ELi2EN4cute5tupleIJNS5_1CILi64EEENS7_ILi128EEES9_EEENS_10bfloat16_tEfNS_4arch4Sm80ELb0ELb0ELb1ELb0ELb1ELb0ELb0ELb0ELi2ELi2ELi2ELi2ELb0EEENS1_21CollectiveEpilogueBwdISA_SB_SD_Li256ELb0ELb0ELi4EEENS1_19SingleTileSchedulerILb0ELb0ELb0ELi128EEEEEEEEEvNT_6ParamsE)
        /*0278*/ 	.word	0x00000004


	//----- nvinfo : EIATTR_FRAME_SIZE
	.align		4
.L_116:
        /*027c*/ 	.byte	0x04, 0x11
        /*027e*/ 	.short	(.L_118 - .L_117)
	.align		4
.L_117:
        /*0280*/ 	.word	index@(_ZN7cutlass13device_kernelIN5flash19enable_sm80_to_sm89INS1_16FlashAttnBwdSm80INS1_25CollectiveMainloopBwdSm80ILi2ELi2EN4cute5tupleIJNS5_1CILi64EEENS7_ILi128EEES9_EEENS_10bfloat16_tEfNS_4arch4Sm80ELb0ELb0ELb1ELb0ELb1ELb0ELb0ELb0ELi2ELi2ELi2ELi2ELb0EEENS1_21CollectiveEpilogueBwdISA_SB_SD_Li256ELb0ELb0ELi4EEENS1_19SingleTileSchedulerILb0ELb0ELb0ELi128EEEEEEEEEvNT_6ParamsE)
        /*0284*/ 	.word	0x00000000


	//----- nvinfo : EIATTR_REGCOUNT
	.align		4
.L_118:
        /*0288*/ 	.byte	0x04, 0x2f
        /*028a*/ 	.short	(.L_120 - .L_119)
	.align		4
.L_119:
        /*028c*/ 	.word	index@(_ZN7cutlass13device_kernelIN5flash19enable_sm80_to_sm89INS1_16FlashAttnBwdSm80INS1_25CollectiveMainloopBwdSm80ILi2ELi2EN4cute5tupleIJNS5_1CILi64EEENS7_ILi128EEES9_EEENS_10bfloat16_tEfNS_4arch4Sm80ELb0ELb0ELb1ELb0ELb0ELb0ELb0ELb0ELi2ELi2ELi2ELi2ELb0EEENS1_21CollectiveEpilogueBwdISA_SB_SD_Li256ELb0ELb0ELi4EEENS1_19SingleTileSchedulerILb0ELb0ELb0ELi128EEEEEEEEEvNT_6ParamsE)
        /*0290*/ 	.word	0x00000004


	//----- nvinfo : EIATTR_FRAME_SIZE
	.align		4
.L_120:
        /*0294*/ 	.byte	0x04, 0x11
        /*0296*/ 	.short	(.L_122 - .L_121)
	.align		4
.L_121:
        /*0298*/ 	.word	index@(_ZN7cutlass13device_kernelIN5flash19enable_sm80_to_sm89INS1_16FlashAttnBwdSm80INS1_25CollectiveMainloopBwdSm80ILi2ELi2EN4cute5tupleIJNS5_1CILi64EEENS7_ILi128EEES9_EEENS_10bfloat16_tEfNS_4arch4Sm80ELb0ELb0ELb1ELb0ELb0ELb0ELb0ELb0ELi2ELi2ELi2ELi2ELb0EEENS1_21CollectiveEpilogueBwdISA_SB_SD_Li256ELb0ELb0ELi4EEENS1_19SingleTileSchedulerILb0ELb0ELb0ELi128EEEEEEEEEvNT_6ParamsE)
        /*029c*/ 	.word	0x00000000


	//----- nvinfo : EIATTR_REGCOUNT
	.align		4
.L_122:
        /*02a0*/ 	.byte	0x04, 0x2f
        /*02a2*/ 	.short	(.L_124 - .L_123)
	.align		4
.L_123:
        /*02a4*/ 	.word	index@(_ZN7cutlass13device_kernelIN5flash19enable_sm80_to_sm89INS1_16FlashAttnBwdSm80INS1_25CollectiveMainloopBwdSm80ILi2ELi1EN4cute5tupleIJNS5_1CILi64EEENS7_ILi96EEENS7_ILi128EEEEEENS_10bfloat16_tEfNS_4arch4Sm80ELb1ELb0ELb1ELb1ELb1ELb0ELb0ELb0ELi2ELi2ELi2ELi2ELb1EEENS1_24CollectiveEpilogueBwdGQAISB_fSE_Li256ELb1ELb1EEENS1_25SingleTileBwdLPTSchedulerILb1ELi96ELb1EEEEEEEEEvNT_6ParamsE)
        /*02a8*/ 	.word	0x00000004


	//----- nvinfo : EIATTR_FRAME_SIZE
	.align		4
.L_124:
        /*02ac*/ 	.byte	0x04, 0x11
        /*02ae*/ 	.short	(.L_126 - .L_125)
	.align		4
.L_125:
        /*02b0*/ 	.word	index@(_ZN7cutlass13device_kernelIN5flash19enable_sm80_to_sm89INS1_16FlashAttnBwdSm80INS1_25CollectiveMainloopBwdSm80ILi2ELi1EN4cute5tupleIJNS5_1CILi64EEENS7_ILi96EEENS7_ILi128EEEEEENS_10bfloat16_tEfNS_4arch4Sm80ELb1ELb0ELb1ELb1ELb1ELb0ELb0ELb0ELi2ELi2ELi2ELi2ELb1EEENS1_24CollectiveEpilogueBwdGQAISB_fSE_Li256ELb1ELb1EEENS1_25SingleTileBwdLPTSchedulerILb1ELi96ELb1EEEEEEEEEvNT_6ParamsE)
        /*02b4*/ 	.word	0x00000000


	//----- nvinfo : EIATTR_REGCOUNT
	.align		4
.L_126:
        /*02b8*/ 	.byte	0x04, 0x2f
        /*02ba*/ 	.short	(.L_128 - .L_127)
	.align		4
.L_127:
        /*02bc*/ 	.word	index@(_ZN7cutlass13device_kernelIN5flash32FlashAttnBwdPostprocessConvertdQIN4cute5tupleIJNS3_1CILi96EEENS5_ILi128EEEEEENS_10bfloat16_tEfNS_4arch4Sm80ELi256ENS3_8TiledMMAINS3_8MMA_AtomIJNS3_30SM80_16x8x16_F32BF16BF16F32_TNEEEENS3_6LayoutINS4_IJNS5_ILi2EEENS5_ILi4EEENS5_ILi1EEEEEENS4_IJSJ_SH_NS5_ILi0EEEEEEEENS4_IJNS5_ILi32EEENS5_ILi64EEENS5_ILi16EEEEEEEELb0EEEEEvNT_6ParamsE)
        /*02c0*/ 	.word	0x00000048


	//----- nvinfo : EIATTR_FRAME_SIZE
	.align		4
.L_128:
        /*02c4*/ 	.byte	0x04, 0x11
        /*02c6*/ 	.short	(.L_130 - .L_129)
	.align		4
.L_129:
        /*02c8*/ 	.word	index@(_ZN7cutlass13device_kernelIN5flash32FlashAttnBwdPostprocessConvertdQIN4cute5tupleIJNS3_1CILi96EEENS5_ILi128EEEEEENS_10bfloat16_tEfNS_4arch4Sm80ELi256ENS3_8TiledMMAINS3_8MMA_AtomIJNS3_30SM80_16x8x16_F32BF16BF16F32_TNEEEENS3_6LayoutINS4_IJNS5_ILi2EEENS5_ILi4EEENS5_ILi1EEEEEENS4_IJSJ_SH_NS5_ILi0EEEEEEEENS4_IJNS5_ILi32EEENS5_ILi64EEENS5_ILi16EEEEEEEELb0EEEEEvNT_6ParamsE)
        /*02cc*/ 	.word	0x00000000


	//----- nvinfo : EIATTR_REGCOUNT
	.align		4
.L_130:
        /*02d0*/ 	.byte	0x04, 0x2f
        /*02d2*/ 	.short	(.L_132 - .L_131)
	.align		4
.L_131:
        /*02d4*/ 	.word	index@(_ZN7cutlass13device_kernelIN5flash19enable_sm80_to_sm89INS1_16FlashAttnBwdSm80INS1_25CollectiveMainloopBwdSm80ILi2ELi1EN4cute5tupleIJNS5_1CILi64EEENS7_ILi96EEENS7_ILi128EEEEEENS_10bfloat16_tEfNS_4arch4Sm80ELb1ELb0ELb1ELb1ELb0ELb0ELb0ELb0ELi2ELi2ELi2ELi2ELb1EEENS1_24CollectiveEpilogueBwdGQAISB_fSE_Li256ELb1ELb0EEENS1_25SingleTileBwdLPTSchedulerILb1ELi96ELb0EEEEEEEEEvNT_6ParamsE)
        /*02d8*/ 	.word	0x00000004


	//----- nvinfo : EIATTR_FRAME_SIZE
	.align		4
.L_132:
        /*02dc*/ 	.byte	0x04, 0x11
        /*02de*/ 	.short	(.L_134 - .L_133)
	.align		4
.L_133:
        /*02e0*/ 	.word	index@(_ZN7cutlass13device_kernelIN5flash19enable_sm80_to_sm89INS1_16FlashAttnBwdSm80INS1_25CollectiveMainloopBwdSm80ILi2ELi1EN4cute5tupleIJNS5_1CILi64EEENS7_ILi96EEENS7_ILi128EEEEEENS_10bfloat16_tEfNS_4arch4Sm80ELb1ELb0ELb1ELb1ELb0ELb0ELb0ELb0ELi2ELi2ELi2ELi2ELb1EEENS1_24CollectiveEpilogueBwdGQAISB_fSE_Li256ELb1ELb0EEENS1_25SingleTileBwdLPTSchedulerILb1ELi96ELb0EEEEEEEEEvNT_6ParamsE)
        /*02e4*/ 	.word	0x00000000


	//----- nvinfo : EIATTR_REGCOUNT
	.align		4
.L_134:
        /*02e8*/ 	.byte	0x04, 0x2f
        /*02ea*/ 	.short	(.L_136 - .L_135)
	.align		4
.L_135:
        /*02ec*/ 	.word	index@(_ZN7cutlass13device_kernelIN5flash19enable_sm80_to_sm89INS1_16FlashAttnBwdSm80INS1_25CollectiveMainloopBwdSm80ILi2ELi1EN4cute5tupleIJNS5_1CILi64EEENS7_ILi96EEENS7_ILi128EEEEEENS_10bfloat16_tEfNS_4arch4Sm80ELb1ELb0ELb1ELb1ELb1ELb0ELb0ELb0ELi2ELi2ELi2ELi2ELb1EEENS1_21CollectiveEpilogueBwdISB_SC_SE_Li256ELb1ELb0ELi4EEENS1_25SingleTileBwdLPTSchedulerILb1ELi96ELb1EEEEEEEEEvNT_6ParamsE)
        /*02f0*/ 	.word	0x00000004


	//----- nvinfo : EIATTR_FRAME_SIZE
	.align		4
.L_136:
        /*02f4*/ 	.byte	0x04, 0x11
        /*02f6*/ 	.short	(.L_138 - .L_137)
	.align		4
.L_137:
        /*02f8*/ 	.word	index@(_ZN7cutlass13device_kernelIN5flash19enable_sm80_to_sm89INS1_16FlashAttnBwdSm80INS1_25CollectiveMainloopBwdSm80ILi2ELi1EN4cute5tupleIJNS5_1CILi64EEENS7_ILi96EEENS7_ILi128EEEEEENS_10bfloat16_tEfNS_4arch4Sm80ELb1ELb0ELb1ELb1ELb1ELb0ELb0ELb0ELi2ELi2ELi2ELi2ELb1EEENS1_21CollectiveEpilogueBwdISB_SC_SE_Li256ELb1ELb0ELi4EEENS1_25SingleTileBwdLPTSchedulerILb1ELi96ELb1EEEEEEEEEvNT_6ParamsE)
        /*02fc*/ 	.word	0x00000000


	//----- nvinfo : EIATTR_REGCOUNT
	.align		4
.L_138:
        /*0300*/ 	.byte	0x04, 0x2f
        /*0302*/ 	.short	(.L_140 - .L_139)
	.align		4
.L_139:
        /*0304*/ 	.word	index@(_ZN7cutlass13device_kernelIN5flash19enable_sm80_to_sm89INS1_16FlashAttnBwdSm80INS1_25CollectiveMainloopBwdSm80ILi2ELi1EN4cute5tupleIJNS5_1CILi64EEENS7_ILi96EEENS7_ILi128EEEEEENS_10bfloat16_tEfNS_4arch4Sm80ELb1ELb0ELb1ELb1ELb0ELb0ELb0ELb0ELi2ELi2ELi2ELi2ELb1EEENS1_21CollectiveEpilogueBwdISB_SC_SE_Li256ELb1ELb0ELi4EEENS1_25SingleTileBwdLPTSchedulerILb1ELi96ELb0EEEEEEEEEvNT_6ParamsE)
        /*0308*/ 	.word	0x00000004


	//----- nvinfo : EIATTR_FRAME_SIZE
	.align		4
.L_140:
        /*030c*/ 	.byte	0x04, 0x11
        /*030e*/ 	.short	(.L_142 - .L_141)
	.align		4
.L_141:
        /*0310*/ 	.word	index@(_ZN7cutlass13device_kernelIN5flash19enable_sm80_to_sm89INS1_16FlashAttnBwdSm80INS1_25CollectiveMainloopBwdSm80ILi2ELi1EN4cute5tupleIJNS5_1CILi64EEENS7_ILi96EEENS7_ILi128EEEEEENS_10bfloat16_tEfNS_4arch4Sm80ELb1ELb0ELb1ELb1ELb0ELb0ELb0ELb0ELi2ELi2ELi2ELi2ELb1EEENS1_21CollectiveEpilogueBwdISB_SC_SE_Li256ELb1ELb0ELi4EEENS1_25SingleTileBwdLPTSchedulerILb1ELi96ELb0EEEEEEEEEvNT_6ParamsE)
        /*0314*/ 	.word	0x00000000


	//----- nvinfo : EIATTR_REGCOUNT
	.align		4
.L_142:
        /*0318*/ 	.byte	0x04, 0x2f
        /*031a*/ 	.short	(.L_144 - .L_143)
	.align		4
.L_143:
        /*031c*/ 	.word	index@(_ZN7cutlass13device_kernelIN5flash19enable_sm80_to_sm89INS1_16FlashAttnBwdSm80INS1_25CollectiveMainloopBwdSm80ILi2ELi1EN4cute5tupleIJNS5_1CILi64EEENS7_ILi96EEENS7_ILi128EEEEEENS_10bfloat16_tEfNS_4arch4Sm80ELb1ELb0ELb1ELb0ELb1ELb0ELb0ELb0ELi2ELi2ELi2ELi2ELb1EEENS1_24CollectiveEpilogueBwdGQAISB_fSE_Li256ELb0ELb1EEENS1_25SingleTileBwdLPTSchedulerILb0ELi96ELb1EEEEEEEEEvNT_6ParamsE)
        /*0320*/ 	.word	0x00000004


	//----- nvinfo : EIATTR_FRAME_SIZE
	.align		4
.L_144:
        /*0324*/ 	.byte	0x04, 0x11
        /*0326*/ 	.short	(.L_146 - .L_145)
	.align		4
.L_145:
        /*0328*/ 	.word	index@(_ZN7cutlass13device_kernelIN5flash19enable_sm80_to_sm89INS1_16FlashAttnBwdSm80INS1_25CollectiveMainloopBwdSm80ILi2ELi1EN4cute5tupleIJNS5_1CILi64EEENS7_ILi96EEENS7_ILi128EEEEEENS_10bfloat16_tEfNS_4arch4Sm80ELb1ELb0ELb1ELb0ELb1ELb0ELb0ELb0ELi2ELi2ELi2ELi2ELb1EEENS1_24CollectiveEpilogueBwdGQAISB_fSE_Li256ELb0ELb1EEENS1_25SingleTileBwdLPTSchedulerILb0ELi96ELb1EEEEEEEEEvNT_6ParamsE)
        /*032c*/ 	.word	0x00000000


	//----- nvinfo : EIATTR_REGCOUNT
	.align		4
.L_146:
        /*0330*/ 	.byte	0x04, 0x2f
        /*0332*/ 	.short	(.L_148 - .L_147)
	.align		4
.L_147:
        /*0334*/ 	.word	index@(_ZN7cutlass13device_kernelIN5flash19enable_sm80_to_sm89INS1_16FlashAttnBwdSm80INS1_25CollectiveMainloopBwdSm80ILi2ELi1EN4cute5tupleIJNS5_1CILi64EEENS7_ILi96EEENS7_ILi128EEEEEENS_10bfloat16_tEfNS_4arch4Sm80ELb1ELb0ELb1ELb0ELb0ELb0ELb0ELb0ELi2ELi2ELi2ELi2ELb1EEENS1_24CollectiveEpilogueBwdGQAISB_fSE_Li256ELb0ELb0EEENS1_25SingleTileBwdLPTSchedulerILb0ELi96ELb0EEEEEEEEEvNT_6ParamsE)
        /*0338*/ 	.word	0x00000004


	//----- nvinfo : EIATTR_FRAME_SIZE
	.align		4
.L_148:
        /*033c*/ 	.byte	0x04, 0x11
        /*033e*/ 	.short	(.L_150 - .L_149)
	.align		4
.L_149:
        /*0340*/ 	.word	index@(_ZN7cutlass13device_kernelIN5flash19enable_sm80_to_sm89INS1_16FlashAttnBwdSm80INS1_25CollectiveMainloopBwdSm80ILi2ELi1EN4cute5tupleIJNS5_1CILi64EEENS7_ILi96EEENS7_ILi128EEEEEENS_10bfloat16_tEfNS_4arch4Sm80ELb1ELb0ELb1ELb0ELb0ELb0ELb0ELb0ELi2ELi2ELi2ELi2ELb1EEENS1_24CollectiveEpilogueBwdGQAISB_fSE_Li256ELb0ELb0EEENS1_25SingleTileBwdLPTSchedulerILb0ELi96ELb0EEEEEEEEEvNT_6ParamsE)
        /*0344*/ 	.word	0x00000000


	//----- nvinfo : EIATTR_REGCOUNT
	.align		4
.L_150:
        /*0348*/ 	.byte	0x04, 0x2f
        /*034a*/ 	.short	(.L_152 - .L_151)
	.align		4
.L_151:
        /*034c*/ 	.word	index@(_ZN7cutlass13device_kernelIN5flash19enable_sm80_to_sm89INS1_16FlashAttnBwdSm80INS1_25CollectiveMainloopBwdSm80ILi2ELi1EN4cute5tupleIJNS5_1CILi64EEENS7_ILi96EEENS7_ILi128EEEEEENS_10bfloat16_tEfNS_4arch4Sm80ELb1ELb0ELb1ELb0ELb1ELb0ELb0ELb0ELi2ELi2ELi2ELi2ELb1EEENS1_21CollectiveEpilogueBwdISB_SC_SE_Li256ELb0ELb0ELi4EEENS1_25SingleTileBwdLPTSchedulerILb0ELi96ELb1EEEEEEEEEvNT_6ParamsE)
        /*0350*/ 	.word	0x00000004


	//----- nvinfo : EIATTR_FRAME_SIZE
	.align		4
.L_152:
        /*0354*/ 	.byte	0x04, 0x11
        /*0356*/ 	.short	(.L_154 - .L_153)
	.align		4
.L_153:
        /*0358*/ 	.word	index@(_ZN7cutlass13device_kernelIN5flash19enable_sm80_to_sm89INS1_16FlashAttnBwdSm80INS1_25CollectiveMainloopBwdSm80ILi2ELi1EN4cute5tupleIJNS5_1CILi64EEENS7_ILi96EEENS7_ILi128EEEEEENS_10bfloat16_tEfNS_4arch4Sm80ELb1ELb0ELb1ELb0ELb1ELb0ELb0ELb0ELi2ELi2ELi2ELi2ELb1EEENS1_21CollectiveEpilogueBwdISB_SC_SE_Li256ELb0ELb0ELi4EEENS1_25SingleTileBwdLPTSchedulerILb0ELi96ELb1EEEEEEEEEvNT_6ParamsE)
        /*035c*/ 	.word	0x00000000


	//----- nvinfo : EIATTR_REGCOUNT
	.align		4
.L_154:
        /*0360*/ 	.byte	0x04, 0x2f
        /*0362*/ 	.short	(.L_156 - .L_155)
	.align		4
.L_155:
        /*0364*/ 	.word	index@(_ZN7cutlass13device_kernelIN5flash19enable_sm80_to_sm89INS1_16FlashAttnBwdSm80INS1_25CollectiveMainloopBwdSm80ILi2ELi1EN4cute5tupleIJNS5_1CILi64EEENS7_ILi96EEENS7_ILi128EEEEEENS_10bfloat16_tEfNS_4arch4Sm80ELb1ELb0ELb1ELb0ELb0ELb0ELb0ELb0ELi2ELi2ELi2ELi2ELb1EEENS1_21CollectiveEpilogueBwdISB_SC_SE_Li256ELb0ELb0ELi4EEENS1_25SingleTileBwdLPTSchedulerILb0ELi96ELb0EEEEEEEEEvNT_6ParamsE)
        /*0368*/ 	.word	0x00000004


	//----- nvinfo : EIATTR_FRAME_SIZE
	.align		4
.L_156:
        /*036c*/ 	.byte	0x04, 0x11
        /*036e*/ 	.short	(.L_158 - .L_157)
	.align		4
.L_157:
        /*0370*/ 	.word	index@(_ZN7cutlass13device_kernelIN5flash19enable_sm80_to_sm89INS1_16FlashAttnBwdSm80INS1_25CollectiveMainloopBwdSm80ILi2ELi1EN4cute5tupleIJNS5_1CILi64EEENS7_ILi96EEENS7_ILi128EEEEEENS_10bfloat16_tEfNS_4arch4Sm80ELb1ELb0ELb1ELb0ELb0ELb0ELb0ELb0ELi2ELi2ELi2ELi2ELb1EEENS1_21CollectiveEpilogueBwdISB_SC_SE_Li256ELb0ELb0ELi4EEENS1_25SingleTileBwdLPTSchedulerILb0ELi96ELb0EEEEEEEEEvNT_6ParamsE)
        /*0374*/ 	.word	0x00000000


	//----- nvinfo : EIATTR_REGCOUNT
	.align		4
.L_158:
        /*0378*/ 	.byte	0x04, 0x2f
        /*037a*/ 	.short	(.L_160 - .L_159)
	.align		4
.L_159:
        /*037c*/ 	.word	index@(_ZN7cutlass13device_kernelIN5flash19enable_sm80_to_sm89INS1_16FlashAttnBwdSm80INS1_25CollectiveMainloopBwdSm80ILi2ELi1EN4cute5tupleIJNS5_1CILi64EEENS7_ILi96EEENS7_ILi128EEEEEENS_10bfloat16_tEfNS_4arch4Sm80ELb0ELb1ELb1ELb1ELb1ELb0ELb0ELb0ELi2ELi2ELi2ELi2ELb1EEENS1_24CollectiveEpilogueBwdGQAISB_fSE_Li256ELb1ELb1EEENS1_19SingleTileSchedulerILb1ELb0ELb0ELi96EEEEEEEEEvNT_6ParamsE)
        /*0380*/ 	.word	0x00000004


	//----- nvinfo : EIATTR_FRAME_SIZE
	.align		4
.L_160:
        /*0384*/ 	.byte	0x04, 0x11
        /*0386*/ 	.short	(.L_162 - .L_161)
	.align		4
.L_161:
        /*0388*/ 	.word	index@(_ZN7cutlass13device_kernelIN5flash19enable_sm80_to_sm89INS1_16FlashAttnBwdSm80INS1_25CollectiveMainloopBwdSm80ILi2ELi1EN4cute5tupleIJNS5_1CILi64EEENS7_ILi96EEENS7_ILi128EEEEEENS_10bfloat16_tEfNS_4arch4Sm80ELb0ELb1ELb1ELb1ELb1ELb0ELb0ELb0ELi2ELi2ELi2ELi2ELb1EEENS1_24CollectiveEpilogueBwdGQAISB_fSE_Li256ELb1ELb1EEENS1_19SingleTileSchedulerILb1ELb0ELb0ELi96EEEEEEEEEvNT_6ParamsE)
        /*038c*/ 	.word	0x00000000


	//----- nvinfo : EIATTR_REGCOUNT
	.align		4
.L_162:
        /*0390*/ 	.byte	0x04, 0x2f
        /*0392*/ 	.short	(.L_164 - .L_163)
	.align		4
.L_163:
        /*0394*/ 	.word	index@(_ZN7cutlass13device_kernelIN5flash19enable_sm80_to_sm89INS1_16FlashAttnBwdSm80INS1_25CollectiveMainloopBwdSm80ILi2ELi1EN4cute5tupleIJNS5_1CILi64EEENS7_ILi96EEENS7_ILi128EEEEEENS_10bfloat16_tEfNS_4arch4Sm80ELb0ELb1ELb1ELb1ELb0ELb0ELb0ELb0ELi2ELi2ELi2ELi2ELb1EEENS1_24CollectiveEpilogueBwdGQAISB_fSE_Li256ELb1ELb0EEENS1_19SingleTileSchedulerILb1ELb0ELb0ELi96EEEEEEEEEvNT_6ParamsE)
        /*0398*/ 	.word	0x00000004


	//----- nvinfo : EIATTR_FRAME_SIZE
	.align		4
.L_164:
        /*039c*/ 	.byte	0x04, 0x11
        /*039e*/ 	.short	(.L_166 - .L_165)
	.align		4
.L_165:
        /*03a0*/ 	.word	index@(_ZN7cutlass13device_kernelIN5flash19enable_sm80_to_sm89INS1_16FlashAttnBwdSm80INS1_25CollectiveMainloopBwdSm80ILi2ELi1EN4cute5tupleIJNS5_1CILi64EEENS7_ILi96EEENS7_ILi128EEEEEENS_10bfloat16_tEfNS_4arch4Sm80ELb0ELb1ELb1ELb1ELb0ELb0ELb0ELb0ELi2ELi2ELi2ELi2ELb1EEENS1_24CollectiveEpilogueBwdGQAISB_fSE_Li256ELb1ELb0EEENS1_19SingleTileSchedulerILb1ELb0ELb0ELi96EEEEEEEEEvNT_6ParamsE)
        /*03a4*/ 	.word	0x00000000


	//----- nvinfo : EIATTR_REGCOUNT
	.align		4
.L_166:
        /*03a8*/ 	.byte	0x04, 0x2f
        /*03aa*/ 	.short	(.L_168 - .L_167)
	.align		4
.L_167:
        /*03ac*/ 	.word	index@(_ZN7cutlass13device_kernelIN5flash19enable_sm80_to_sm89INS1_16FlashAttnBwdSm80INS1_25CollectiveMainloopBwdSm80ILi2ELi1EN4cute5tupleIJNS5_1CILi64EEENS7_ILi96EEENS7_ILi128EEEEEENS_10bfloat16_tEfNS_4arch4Sm80ELb0ELb1ELb1ELb1ELb1ELb0ELb0ELb0ELi2ELi2ELi2ELi2ELb1EEENS1_21CollectiveEpilogueBwdISB_SC_SE_Li256ELb1ELb0ELi4EEENS1_19SingleTileSchedulerILb1ELb0ELb0ELi96EEEEEEEEEvNT_6ParamsE)
        /*03b0*/ 	.word	0x00000004


	//----- nvinfo : EIATTR_FRAME_SIZE
	.align		4
.L_168:
        /*03b4*/ 	.byte	0x04, 0x11
        /*03b6*/ 	.short	(.L_170 - .L_169)
	.align		4
.L_169:
        /*03b8*/ 	.word	index@(_ZN7cutlass13device_kernelIN5flash19enable_sm80_to_sm89INS1_16FlashAttnBwdSm80INS1_25CollectiveMainloopBwdSm80ILi2ELi1EN4cute5tupleIJNS5_1CILi64EEENS7_ILi96EEENS7_ILi128EEEEEENS_10bfloat16_tEfNS_4arch4Sm80ELb0ELb1ELb1ELb1ELb1ELb0ELb0ELb0ELi2ELi2ELi2ELi2ELb1EEENS1_21CollectiveEpilogueBwdISB_SC_SE_Li256ELb1ELb0ELi4EEENS1_19SingleTileSchedulerILb1ELb0ELb0ELi96EEEEEEEEEvNT_6ParamsE)
        /*03bc*/ 	.word	0x00000000


	//----- nvinfo : EIATTR_REGCOUNT
	.align		4
.L_170:
        /*03c0*/ 	.byte	0x04, 0x2f
        /*03c2*/ 	.short	(.L_172 - .L_171)
	.align		4
.L_171:
        /*03c4*/ 	.word	index@(_ZN7cutlass13device_kernelIN5flash19enable_sm80_to_sm89INS1_16FlashAttnBwdSm80INS1_25CollectiveMainloopBwdSm80ILi2ELi1EN4cute5tupleIJNS5_1CILi64EEENS7_ILi96EEENS7_ILi128EEEEEENS_10bfloat16_tEfNS_4arch4Sm80ELb0ELb1ELb1ELb1ELb0ELb0ELb0ELb0ELi2ELi2ELi2ELi2ELb1EEENS1_21CollectiveEpilogueBwdISB_SC_SE_Li256ELb1ELb0ELi4EEENS1_19SingleTileSchedulerILb1ELb0ELb0ELi96EEEEEEEEEvNT_6ParamsE)
        /*03c8*/ 	.word	0x00000004


	//----- nvinfo : EIATTR_FRAME_SIZE
	.align		4
.L_172:
        /*03cc*/ 	.byte	0x04, 0x11
        /*03ce*/ 	.short	(.L_174 - .L_173)
	.align		4
.L_173:
        /*03d0*/ 	.word	index@(_ZN7cutlass13device_kernelIN5flash19enable_sm80_to_sm89INS1_16FlashAttnBwdSm80INS1_25CollectiveMainloopBwdSm80ILi2ELi1EN4cute5tupleIJNS5_1CILi64EEENS7_ILi96EEENS7_ILi128EEEEEENS_10bfloat16_tEfNS_4arch4Sm80ELb0ELb1ELb1ELb1ELb0ELb0ELb0ELb0ELi2ELi2ELi2ELi2ELb1EEENS1_21CollectiveEpilogueBwdISB_SC_SE_Li256ELb1ELb0ELi4EEENS1_19SingleTileSchedulerILb1ELb0ELb0ELi96EEEEEEEEEvNT_6ParamsE)
        /*03d4*/ 	.word	0x00000000


	//----- nvinfo : EIATTR_REGCOUNT
	.align		4
.L_174:
        /*03d8*/ 	.byte	0x04, 0x2f
        /*03da*/ 	.short	(.L_176 - .L_175)
	.align		4
.L_175:
        /*03dc*/ 	.word	index@(_ZN7cutlass13device_kernelIN5flash19enable_sm80_to_sm89INS1_16FlashAttnBwdSm80INS1_25CollectiveMainloopBwdSm80ILi2ELi1EN4cute5tupleIJNS5_1CILi64EEENS7_ILi96EEENS7_ILi128EEEEEENS_10bfloat16_tEfNS_4arch4Sm80ELb0ELb1ELb1ELb0ELb1ELb0ELb0ELb0ELi2ELi2ELi2ELi2ELb1EEENS1_24CollectiveEpilogueBwdGQAISB_fSE_Li256ELb0ELb1EEENS1_19SingleTileSchedulerILb0ELb0ELb0ELi96EEEEEEEEEvNT_6ParamsE)
        /*03e0*/ 	.word	0x00000004


	//----- nvinfo : EIATTR_FRAME_SIZE
	.align		4
.L_176:
        /*03e4*/ 	.byte	0x04, 0x11
        /*03e6*/ 	.short	(.L_178 - .L_177)
	.align		4
.L_177:
        /*03e8*/ 	.word	index@(_ZN7cutlass13device_kernelIN5flash19enable_sm80_to_sm89INS1_16FlashAttnBwdSm80INS1_25CollectiveMainloopBwdSm80ILi2ELi1EN4cute5tupleIJNS5_1CILi64EEENS7_ILi96EEENS7_ILi128EEEEEENS_10bfloat16_tEfNS_4arch4Sm80ELb0ELb1ELb1ELb0ELb1ELb0ELb0ELb0ELi2ELi2ELi2ELi2ELb1EEENS1_24CollectiveEpilogueBwdGQAISB_fSE_Li256ELb0ELb1EEENS1_19SingleTileSchedulerILb0ELb0ELb0ELi96EEEEEEEEEvNT_6ParamsE)
        /*03ec*/ 	.word	0x00000000


	//----- nvinfo : EIATTR_REGCOUNT
	.align		4
.L_178:
        /*03f0*/ 	.byte	0x04, 0x2f
        /*03f2*/ 	.short	(.L_180 - .L_179)
	.align		4
.L_179:
        /*03f4*/ 	.word	index@(_ZN7cutlass13device_kernelIN5flash19enable_sm80_to_sm89INS1_16FlashAttnBwdSm80INS1_25CollectiveMainloopBwdSm80ILi2ELi1EN4cute5tupleIJNS5_1CILi64EEENS7_ILi96EEENS7_ILi128EEEEEENS_10bfloat16_tEfNS_4arch4Sm80ELb0ELb1ELb1ELb0ELb0ELb0ELb0ELb0ELi2ELi2ELi2ELi2ELb1EEENS1_24CollectiveEpilogueBwdGQAISB_fSE_Li256ELb0ELb0EEENS1_19SingleTileSchedulerILb0ELb0ELb0ELi96EEEEEEEEEvNT_6ParamsE)
        /*03f8*/ 	.word	0x00000004


	//----- nvinfo : EIATTR_FRAME_SIZE
	.align		4
.L_180:
        /*03fc*/ 	.byte	0x04, 0x11
        /*03fe*/ 	.short	(.L_182 - .L_181)
	.align		4
.L_181:
        /*0400*/ 	.word	index@(_ZN7cutlass13device_kernelIN5flash19enable_sm80_to_sm89INS1_16FlashAttnBwdSm80INS1_25CollectiveMainloopBwdSm80ILi2ELi1EN4cute5tupleIJNS5_1CILi64EEENS7_ILi96EEENS7_ILi128EEEEEENS_10bfloat16_tEfNS_4arch4Sm80ELb0ELb1ELb1ELb0ELb0ELb0ELb0ELb0ELi2ELi2ELi2ELi2ELb1EEENS1_24CollectiveEpilogueBwdGQAISB_fSE_Li256ELb0ELb0EEENS1_19SingleTileSchedulerILb0ELb0ELb0ELi96EEEEEEEEEvNT_6ParamsE)
        /*0404*/ 	.word	0x00000000


	//----- nvinfo : EIATTR_REGCOUNT
	.align		4
.L_182:
        /*0408*/ 	.byte	0x04, 0x2f
        /*040a*/ 	.short	(.L_184 - .L_183)
	.align		4
.L_183:
        /*040c*/ 	.word	index@(_ZN7cutlass13device_kernelIN5flash19enable_sm80_to_sm89INS1_16FlashAttnBwdSm80INS1_25CollectiveMainloopBwdSm80ILi2ELi1EN4cute5tupleIJNS5_1CILi64EEENS7_ILi96EEENS7_ILi128EEEEEENS_10bfloat16_tEfNS_4arch4Sm80ELb0ELb1ELb1ELb0ELb1ELb0ELb0ELb0ELi2ELi2ELi2ELi2ELb1EEENS1_21CollectiveEpilogueBwdISB_SC_SE_Li256ELb0ELb0ELi4EEENS1_19SingleTileSchedulerILb0ELb0ELb0ELi96EEEEEEEEEvNT_6ParamsE)
        /*0410*/ 	.word	0x00000004


	//----- nvinfo : EIATTR_FRAME_SIZE
	.align		4
.L_184:
        /*0414*/ 	.byte	0x04, 0x11
        /*0416*/ 	.short	(.L_186 - .L_185)
	.align		4
.L_185:
        /*0418*/ 	.word	index@(_ZN7cutlass13device_kernelIN5flash19enable_sm80_to_sm89INS1_16FlashAttnBwdSm80INS1_25CollectiveMainloopBwdSm80ILi2ELi1EN4cute5tupleIJNS5_1CILi64EEENS7_ILi96EEENS7_ILi128EEEEEENS_10bfloat16_tEfNS_4arch4Sm80ELb0ELb1ELb1ELb0ELb1ELb0ELb0ELb0ELi2ELi2ELi2ELi2ELb1EEENS1_21CollectiveEpilogueBwdISB_SC_SE_Li256ELb0ELb0ELi4EEENS1_19SingleTileSchedulerILb0ELb0ELb0ELi96EEEEEEEEEvNT_6ParamsE)
        /*041c*/ 	.word	0x00000000


	//----- nvinfo : EIATTR_REGCOUNT
	.align		4
.L_186:
        /*0420*/ 	.byte	0x04, 0x2f
        /*0422*/ 	.short	(.L_188 - .L_187)
	.align		4
.L_187:
        /*0424*/ 	.word	index@(_ZN7cutlass13device_kernelIN5flash19enable_sm80_to_sm89INS1_16FlashAttnBwdSm80INS1_25CollectiveMainloopBwdSm80ILi2ELi1EN4cute5tupleIJNS5_1CILi64EEENS7_ILi96EEENS7_ILi128EEEEEENS_10bfloat16_tEfNS_4arch4Sm80ELb0ELb1ELb1ELb0ELb0ELb0ELb0ELb0ELi2ELi2ELi2ELi2ELb1EEENS1_21CollectiveEpilogueBwdISB_SC_SE_Li256ELb0ELb0ELi4EEENS1_19SingleTileSchedulerILb0ELb0ELb0ELi96EEEEEEEEEvNT_6ParamsE)
        /*0428*/ 	.word	0x00000004


	//----- nvinfo : EIATTR_FRAME_SIZE
	.align		4
.L_188:
        /*042c*/ 	.byte	0x04, 0x11
        /*042e*/ 	.short	(.L_190 - .L_189)
	.align		4
.L_189:
        /*0430*/ 	.word	index@(_ZN7cutlass13device_kernelIN5flash19enable_sm80_to_sm89INS1_16FlashAttnBwdSm80INS1_25CollectiveMainloopBwdSm80ILi2ELi1EN4cute5tupleIJNS5_1CILi64EEENS7_ILi96EEENS7_ILi128EEEEEENS_10bfloat16_tEfNS_4arch4Sm80ELb0ELb1ELb1ELb0ELb0ELb0ELb0ELb0ELi2ELi2ELi2ELi2ELb1EEENS1_21CollectiveEpilogueBwdISB_SC_SE_Li256ELb0ELb0ELi4EEENS1_19SingleTileSchedulerILb0ELb0ELb0ELi96EEEEEEEEEvNT_6ParamsE)
        /*0434*/ 	.word	0x00000000


	//----- nvinfo : EIATTR_REGCOUNT
	.align		4
.L_190:
        /*0438*/ 	.byte	0x04, 0x2f
        /*043a*/ 	.short	(.L_192 - .L_191)
	.align		4
.L_191:
        /*043c*/ 	.word	index@(_ZN7cutlass13device_kernelIN5flash19enable_sm80_to_sm89INS1_16FlashAttnBwdSm80INS1_25CollectiveMainloopBwdSm80ILi2ELi1EN4cute5tupleIJNS5_1CILi64EEENS7_ILi96EEENS7_ILi128EEEEEENS_10bfloat16_tEfNS_4arch4Sm80ELb0ELb0ELb1ELb1ELb1ELb0ELb0ELb0ELi2ELi2ELi2ELi2ELb1EEENS1_24CollectiveEpilogueBwdGQAISB_fSE_Li256ELb1ELb1EEENS1_19SingleTileSchedulerILb1ELb0ELb0ELi96EEEEEEEEEvNT_6ParamsE)
        /*0440*/ 	.word	0x00000004


	//----- nvinfo : EIATTR_FRAME_SIZE
	.align		4
.L_192:
        /*0444*/ 	.byte	0x04, 0x11
        /*0446*/ 	.short	(.L_194 - .L_193)
	.align		4
.L_193:
        /*0448*/ 	.word	index@(_ZN7cutlass13device_kernelIN5flash19enable_sm80_to_sm89INS1_16FlashAttnBwdSm80INS1_25CollectiveMainloopBwdSm80ILi2ELi1EN4cute5tupleIJNS5_1CILi64EEENS7_ILi96EEENS7_ILi128EEEEEENS_10bfloat16_tEfNS_4arch4Sm80ELb0ELb0ELb1ELb1ELb1ELb0ELb0ELb0ELi2ELi2ELi2ELi2ELb1EEENS1_24CollectiveEpilogueBwdGQAISB_fSE_Li256ELb1ELb1EEENS1_19SingleTileSchedulerILb1ELb0ELb0ELi96EEEEEEEEEvNT_6ParamsE)
        /*044c*/ 	.word	0x00000000


	//----- nvinfo : EIATTR_REGCOUNT
	.align		4
.L_194:
        /*0450*/ 	.byte	0x04, 0x2f
        /*0452*/ 	.short	(.L_196 - .L_195)
	.align		4
.L_195:
        /*0454*/ 	.word	index@(_ZN7cutlass13device_kernelIN5flash19enable_sm80_to_sm89INS1_16FlashAttnBwdSm80INS1_25CollectiveMainloopBwdSm80ILi2ELi1EN4cute5tupleIJNS5_1CILi64EEENS7_ILi96EEENS7_ILi128EEEEEENS_10bfloat16_tEfNS_4arch4Sm80ELb0ELb0ELb1ELb1ELb0ELb0ELb0ELb0ELi2ELi2ELi2ELi2ELb1EEENS1_24CollectiveEpilogueBwdGQAISB_fSE_Li256ELb1ELb0EEENS1_19SingleTileSchedulerILb1ELb0ELb0ELi96EEEEEEEEEvNT_6ParamsE)
        /*0458*/ 	.word	0x00000004


	//----- nvinfo : EIATTR_FRAME_SIZE
	.align		4
.L_196:
        /*045c*/ 	.byte	0x04, 0x11
        /*045e*/ 	.short	(.L_198 - .L_197)
	.align		4
.L_197:
        /*0460*/ 	.word	index@(_ZN7cutlass13device_kernelIN5flash19enable_sm80_to_sm89INS1_16FlashAttnBwdSm80INS1_25CollectiveMainloopBwdSm80ILi2ELi1EN4cute5tupleIJNS5_1CILi64EEENS7_ILi96EEENS7_ILi128EEEEEENS_10bfloat16_tEfNS_4arch4Sm80ELb0ELb0ELb1ELb1ELb0ELb0ELb0ELb0ELi2ELi2ELi2ELi2ELb1EEENS1_24CollectiveEpilogueBwdGQAISB_fSE_Li256ELb1ELb0EEENS1_19SingleTileSchedulerILb1ELb0ELb0ELi96EEEEEEEEEvNT_6ParamsE)
        /*0464*/ 	.word	0x00000000


	//----- nvinfo : EIATTR_REGCOUNT
	.align		4
.L_198:
        /*0468*/ 	.byte	0x04, 0x2f
        /*046a*/ 	.short	(.L_200 - .L_199)
	.align		4
.L_199:
        /*046c*/ 	.word	index@(_ZN7cutlass13device_kernelIN5flash19enable_sm80_to_sm89INS1_16FlashAttnBwdSm80INS1_25CollectiveMainloopBwdSm80ILi2ELi1EN4cute5tupleIJNS5_1CILi64EEENS7_ILi96EEENS7_ILi128EEEEEENS_10bfloat16_tEfNS_4arch4Sm80ELb0ELb0ELb1ELb1ELb1ELb0ELb0ELb0ELi2ELi2ELi2ELi2ELb1EEENS1_21CollectiveEpilogueBwdISB_SC_SE_Li256ELb1ELb0ELi4EEENS1_19SingleTileSchedulerILb1ELb0ELb0ELi96EEEEEEEEEvNT_6ParamsE)
        /*0470*/ 	.word	0x00000004


	//----- nvinfo : EIATTR_FRAME_SIZE
	.align		4
.L_200:
        /*0474*/ 	.byte	0x04, 0x11
        /*0476*/ 	.short	(.L_202 - .L_201)
	.align		4
.L_201:
        /*0478*/ 	.word	index@(_ZN7cutlass13device_kernelIN5flash19enable_sm80_to_sm89INS1_16FlashAttnBwdSm80INS1_25CollectiveMainloopBwdSm80ILi2ELi1EN4cute5tupleIJNS5_1CILi64EEENS7_ILi96EEENS7_ILi128EEEEEENS_10bfloat16_tEfNS_4arch4Sm80ELb0ELb0ELb1ELb1ELb1ELb0ELb0ELb0ELi2ELi2ELi2ELi2ELb1EEENS1_21CollectiveEpilogueBwdISB_SC_SE_Li256ELb1ELb0ELi4EEENS1_19SingleTileSchedulerILb1ELb0ELb0ELi96EEEEEEEEEvNT_6ParamsE)
        /*047c*/ 	.word	0x00000000


	//----- nvinfo : EIATTR_REGCOUNT
	.align		4
.L_202:
        /*0480*/ 	.byte	0x04, 0x2f
        /*0482*/ 	.short	(.L_204 - .L_203)
	.align		4
.L_203:
        /*0484*/ 	.word	index@(_ZN7cutlass13device_kernelIN5flash19enable_sm80_to_sm89INS1_16FlashAttnBwdSm80INS1_25CollectiveMainloopBwdSm80ILi2ELi1EN4cute5tupleIJNS5_1CILi64EEENS7_ILi96EEENS7_ILi128EEEEEENS_10bfloat16_tEfNS_4arch4Sm80ELb0ELb0ELb1ELb1ELb0ELb0ELb0ELb0ELi2ELi2ELi2ELi2ELb1EEENS1_21CollectiveEpilogueBwdISB_SC_SE_Li256ELb1ELb0ELi4EEENS1_19SingleTileSchedulerILb1ELb0ELb0ELi96EEEEEEEEEvNT_6ParamsE)
        /*0488*/ 	.word	0x00000004


	//----- nvinfo : EIATTR_FRAME_SIZE
	.align		4
.L_204:
        /*048c*/ 	.byte	0x04, 0x11
        /*048e*/ 	.short	(.L_206 - .L_205)
	.align		4
.L_205:
        /*0490*/ 	.word	index@(_ZN7cutlass13device_kernelIN5flash19enable_sm80_to_sm89INS1_16FlashAttnBwdSm80INS1_25CollectiveMainloopBwdSm80ILi2ELi1EN4cute5tupleIJNS5_1CILi64EEENS7_ILi96EEENS7_ILi128EEEEEENS_10bfloat16_tEfNS_4arch4Sm80ELb0ELb0ELb1ELb1ELb0ELb0ELb0ELb0ELi2ELi2ELi2ELi2ELb1EEENS1_21CollectiveEpilogueBwdISB_SC_SE_Li256ELb1ELb0ELi4EEENS1_19SingleTileSchedulerILb1ELb0ELb0ELi96EEEEEEEEEvNT_6ParamsE)
        /*0494*/ 	.word	0x00000000


	//----- nvinfo : EIATTR_REGCOUNT
	.align		4
.L_206:
        /*0498*/ 	.byte	0x04, 0x2f
        /*049a*/ 	.short	(.L_208 - .L_207)
	.align		4
.L_207:
        /*049c*/ 	.word	index@(_ZN7cutlass13device_kernelIN5flash19enable_sm80_to_sm89INS1_16FlashAttnBwdSm80INS1_25CollectiveMainloopBwdSm80ILi2ELi1EN4cute5tupleIJNS5_1CILi64EEENS7_ILi96EEENS7_ILi128EEEEEENS_10bfloat16_tEfNS_4arch4Sm80ELb0ELb0ELb1ELb0ELb1ELb0ELb0ELb0ELi2ELi2ELi2ELi2ELb1EEENS1_24CollectiveEpilogueBwdGQAISB_fSE_Li256ELb0ELb1EEENS1_19SingleTileSchedulerILb0ELb0ELb0ELi96EEEEEEEEEvNT_6ParamsE)
        /*04a0*/ 	.word	0x00000004


	//----- nvinfo : EIATTR_FRAME_SIZE
	.align		4
.L_208:
        /*04a4*/ 	.byte	0x04, 0x11
        /*04a6*/ 	.short	(.L_210 - .L_209)
	.align		4
.L_209:
        /*04a8*/ 	.word	index@(_ZN7cutlass13device_kernelIN5flash19enable_sm80_to_sm89INS1_16FlashAttnBwdSm80INS1_25CollectiveMainloopBwdSm80ILi2ELi1EN4cute5tupleIJNS5_1CILi64EEENS7_ILi96EEENS7_ILi128EEEEEENS_10bfloat16_tEfNS_4arch4Sm80ELb0ELb0ELb1ELb0ELb1ELb0ELb0ELb0ELi2ELi2ELi2ELi2ELb1EEENS1_24CollectiveEpilogueBwdGQAISB_fSE_Li256ELb0ELb1EEENS1_19SingleTileSchedulerILb0ELb0ELb0ELi96EEEEEEEEEvNT_6ParamsE)
        /*04ac*/ 	.word	0x00000000


	//----- nvinfo : EIATTR_REGCOUNT
	.align		4
.L_210:
        /*04b0*/ 	.byte	0x04, 0x2f
        /*04b2*/ 	.short	(.L_212 - .L_211)
	.align		4
.L_211:
        /*04b4*/ 	.word	index@(_ZN7cutlass13device_kernelIN5flash19enable_sm80_to_sm89INS1_16FlashAttnBwdSm80INS1_25CollectiveMainloopBwdSm80ILi2ELi1EN4cute5tupleIJNS5_1CILi64EEENS7_ILi96EEENS7_ILi128EEEEEENS_10bfloat16_tEfNS_4arch4Sm80ELb0ELb0ELb1ELb0ELb0ELb0ELb0ELb0ELi2ELi2ELi2ELi2ELb1EEENS1_24CollectiveEpilogueBwdGQAISB_fSE_Li256ELb0ELb0EEENS1_19SingleTileSchedulerILb0ELb0ELb0ELi96EEEEEEEEEvNT_6ParamsE)
        /*04b8*/ 	.word	0x00000004


	//----- nvinfo : EIATTR_FRAME_SIZE
	.align		4
.L_212:
        /*04bc*/ 	.byte	0x04, 0x11
        /*04be*/ 	.short	(.L_214 - .L_213)
	.align		4
.L_213:
        /*04c0*/ 	.word	index@(_ZN7cutlass13device_kernelIN5flash19enable_sm80_to_sm89INS1_16FlashAttnBwdSm80INS1_25CollectiveMainloopBwdSm80ILi2ELi1EN4cute5tupleIJNS5_1CILi64EEENS7_ILi96EEENS7_ILi128EEEEEENS_10bfloat16_tEfNS_4arch4Sm80ELb0ELb0ELb1ELb0ELb0ELb0ELb0ELb0ELi2ELi2ELi2ELi2ELb1EEENS1_24CollectiveEpilogueBwdGQAISB_fSE_Li256ELb0ELb0EEENS1_19SingleTileSchedulerILb0ELb0ELb0ELi96EEEEEEEEEvNT_6ParamsE)
        /*04c4*/ 	.word	0x00000000


	//----- nvinfo : EIATTR_REGCOUNT
	.align		4
.L_214:
        /*04c8*/ 	.byte	0x04, 0x2f
        /*04ca*/ 	.short	(.L_216 - .L_215)
	.align		4
.L_215:
        /*04cc*/ 	.word	index@(_ZN7cutlass13device_kernelIN5flash19enable_sm80_to_sm89INS1_16FlashAttnBwdSm80INS1_25CollectiveMainloopBwdSm80ILi2ELi1EN4cute5tupleIJNS5_1CILi64EEENS7_ILi96EEENS7_ILi128EEEEEENS_10bfloat16_tEfNS_4arch4Sm80ELb0ELb0ELb1ELb0ELb1ELb0ELb0ELb0ELi2ELi2ELi2ELi2ELb1EEENS1_21CollectiveEpilogueBwdISB_SC_SE_Li256ELb0ELb0ELi4EEENS1_19SingleTileSchedulerILb0ELb0ELb0ELi96EEEEEEEEEvNT_6ParamsE)
        /*04d0*/ 	.word	0x00000004


	//----- nvinfo : EIATTR_FRAME_SIZE
	.align		4
.L_216:
        /*04d4*/ 	.byte	0x04, 0x11
        /*04d6*/ 	.short	(.L_218 - .L_217)
	.align		4
.L_217:
        /*04d8*/ 	.word	index@(_ZN7cutlass13device_kernelIN5flash19enable_sm80_to_sm89INS1_16FlashAttnBwdSm80INS1_25CollectiveMainloopBwdSm80ILi2ELi1EN4cute5tupleIJNS5_1CILi64EEENS7_ILi96EEENS7_ILi128EEEEEENS_10bfloat16_tEfNS_4arch4Sm80ELb0ELb0ELb1ELb0ELb1ELb0ELb0ELb0ELi2ELi2ELi2ELi2ELb1EEENS1_21CollectiveEpilogueBwdISB_SC_SE_Li256ELb0ELb0ELi4EEENS1_19SingleTileSchedulerILb0ELb0ELb0ELi96EEEEEEEEEvNT_6ParamsE)
        /*04dc*/ 	.word	0x00000000


	//----- nvinfo : EIATTR_REGCOUNT
	.align		4
.L_218:
        /*04e0*/ 	.byte	0x04, 0x2f
        /*04e2*/ 	.short	(.L_220 - .L_219)
	.align		4
.L_219:
        /*04e4*/ 	.word	index@(_ZN7cutlass13device_kernelIN5flash19enable_sm80_to_sm89INS1_16FlashAttnBwdSm80INS1_25CollectiveMainloopBwdSm80ILi2ELi1EN4cute5tupleIJNS5_1CILi64EEENS7_ILi96EEENS7_ILi128EEEEEENS_10bfloat16_tEfNS_4arch4Sm80ELb0ELb0ELb1ELb0ELb0ELb0ELb0ELb0ELi2ELi2ELi2ELi2ELb1EEENS1_21CollectiveEpilogueBwdISB_SC_SE_Li256ELb0ELb0ELi4EEENS1_19SingleTileSchedulerILb0ELb0ELb0ELi96EEEEEEEEEvNT_6ParamsE)
        /*04e8*/ 	.word	0x00000004


	//----- nvinfo : EIATTR_FRAME_SIZE
	.align		4
.L_220:
        /*04ec*/ 	.byte	0x04, 0x11
        /*04ee*/ 	.short	(.L_222 - .L_221)
	.align		4
.L_221:
        /*04f0*/ 	.word	index@(_ZN7cutlass13device_kernelIN5flash19enable_sm80_to_sm89INS1_16FlashAttnBwdSm80INS1_25CollectiveMainloopBwdSm80ILi2ELi1EN4cute5tupleIJNS5_1CILi64EEENS7_ILi96EEENS7_ILi128EEEEEENS_10bfloat16_tEfNS_4arch4Sm80ELb0ELb0ELb1ELb0ELb0ELb0ELb0ELb0ELi2ELi2ELi2ELi2ELb1EEENS1_21CollectiveEpilogueBwdISB_SC_SE_Li256ELb0ELb0ELi4EEENS1_19SingleTileSchedulerILb0ELb0ELb0ELi96EEEEEEEEEvNT_6ParamsE)
        /*04f4*/ 	.word	0x00000000


	//----- nvinfo : EIATTR_MIN_STACK_SIZE
	.align		4
.L_222:
        /*04f8*/ 	.byte	0x04, 0x12
        /*04fa*/ 	.short	(.L_224 - .L_223)
	.align		4
.L_223:
        /*04fc*/ 	.word	index@(_ZN7cutlass13device_kernelIN5flash19enable_sm80_to_sm89INS1_16FlashAttnBwdSm80INS1_25CollectiveMainloopBwdSm80ILi2ELi1EN4cute5tupleIJNS5_1CILi64EEENS7_ILi96EEENS7_ILi128EEEEEENS_10bfloat16_tEfNS_4arch4Sm80ELb0ELb0ELb1ELb0ELb0ELb0ELb0ELb0ELi2ELi2ELi2ELi2ELb1EEENS1_21CollectiveEpilogueBwdISB_SC_SE_Li256ELb0ELb0ELi4EEENS1_19SingleTileSchedulerILb0ELb0ELb0ELi96EEEEEEEEEvNT_6ParamsE)
        /*0500*/ 	.word	0x00000000


	//----- nvinfo : EIATTR_MIN_STACK_SIZE
	.align		4
.L_224:
        /*0504*/ 	.byte	0x04, 0x12
        /*0506*/ 	.short	(.L_226 - .L_225)
	.align		4
.L_225:
        /*0508*/ 	.word	index@(_ZN7cutlass13device_kernelIN5flash19enable_sm80_to_sm89INS1_16FlashAttnBwdSm80INS1_25CollectiveMainloopBwdSm80ILi2ELi1EN4cute5tupleIJNS5_1CILi64EEENS7_ILi96EEENS7_ILi128EEEEEENS_10bfloat16_tEfNS_4arch4Sm80ELb0ELb0ELb1ELb0ELb1ELb0ELb0ELb0ELi2ELi2ELi2ELi2ELb1EEENS1_21CollectiveEpilogueBwdISB_SC_SE_Li256ELb0ELb0ELi4EEENS1_19SingleTileSchedulerILb0ELb0ELb0ELi96EEEEEEEEEvNT_6ParamsE)
        /*050c*/ 	.word	0x00000000


	//----- nvinfo : EIATTR_MIN_STACK_SIZE
	.align		4
.L_226:
        /*0510*/ 	.byte	0x04, 0x12
        /*0512*/ 	.short	(.L_228 - .L_227)
	.align		4
.L_227:
        /*0514*/ 	.word	index@(_ZN7cutlass13device_kernelIN5flash19enable_sm80_to_sm89INS1_16FlashAttnBwdSm80INS1_25CollectiveMainloopBwdSm80ILi2ELi1EN4cute5tupleIJNS5_1CILi64EEENS7_ILi96EEENS7_ILi128EEEEEENS_10bfloat16_tEfNS_4arch4Sm80ELb0ELb0ELb1ELb0ELb0ELb0ELb0ELb0ELi2ELi2ELi2ELi2ELb1EEENS1_24CollectiveEpilogueBwdGQAISB_fSE_Li256ELb0ELb0EEENS1_19SingleTileSchedulerILb0ELb0ELb0ELi96EEEEEEEEEvNT_6ParamsE)
        /*0518*/ 	.word	0x00000000


	//----- nvinfo : EIATTR_MIN_STACK_SIZE
	.align		4
.L_228:
        /*051c*/ 	.byte	0x04, 0x12
        /*051e*/ 	.short	(.L_230 - .L_229)
	.align		4
.L_229:
        /*0520*/ 	.word	index@(_ZN7cutlass13device_kernelIN5flash19enable_sm80_to_sm89INS1_16FlashAttnBwdSm80INS1_25CollectiveMainloopBwdSm80ILi2ELi1EN4cute5tupleIJNS5_1CILi64EEENS7_ILi96EEENS7_ILi128EEEEEENS_10bfloat16_tEfNS_4arch4Sm80ELb0ELb0ELb1ELb0ELb1ELb0ELb0ELb0ELi2ELi2ELi2ELi2ELb1EEENS1_24CollectiveEpilogueBwdGQAISB_fSE_Li256ELb0ELb1EEENS1_19SingleTileSchedulerILb0ELb0ELb0ELi96EEEEEEEEEvNT_6ParamsE)
        /*0524*/ 	.word	0x00000000


	//----- nvinfo : EIATTR_MIN_STACK_SIZE
	.align		4
.L_230:
        /*0528*/ 	.byte	0x04, 0x12
        /*052a*/ 	.short	(.L_232 - .L_231)
	.align		4
.L_231:
        /*052c*/ 	.word	index@(_ZN7cutlass13device_kernelIN5flash19enable_sm80_to_sm89INS1_16FlashAttnBwdSm80INS1_25CollectiveMainloopBwdSm80ILi2ELi1EN4cute5tupleIJNS5_1CILi64EEENS7_ILi96EEENS7_ILi128EEEEEENS_10bfloat16_tEfNS_4arch4Sm80ELb0ELb0ELb1ELb1ELb0ELb0ELb0ELb0ELi2ELi2ELi2ELi2ELb1EEENS1_21CollectiveEpilogueBwdISB_SC_SE_Li256ELb1ELb0ELi4EEENS1_19SingleTileSchedulerILb1ELb0ELb0ELi96EEEEEEEEEvNT_6ParamsE)
        /*0530*/ 	.word	0x00000000


	//----- nvinfo : EIATTR_MIN_STACK_SIZE
	.align		4
.L_232:
        /*0534*/ 	.byte	0x04, 0x12
        /*0536*/ 	.short	(.L_234 - .L_233)
	.align		4
.L_233:
        /*0538*/ 	.word	index@(_ZN7cutlass13device_kernelIN5flash19enable_sm80_to_sm89INS1_16FlashAttnBwdSm80INS1_25CollectiveMainloopBwdSm80ILi2ELi1EN4cute5tupleIJNS5_1CILi64EEENS7_ILi96EEENS7_ILi128EEEEEENS_10bfloat16_tEfNS_4arch4Sm80ELb0ELb0ELb1ELb1ELb1ELb0ELb0ELb0ELi2ELi2ELi2ELi2ELb1EEENS1_21CollectiveEpilogueBwdISB_SC_SE_Li256ELb1ELb0ELi4EEENS1_19SingleTileSchedulerILb1ELb0ELb0ELi96EEEEEEEEEvNT_6ParamsE)
        /*053c*/ 	.word	0x00000000


	//----- nvinfo : EIATTR_MIN_STACK_SIZE
	.align		4
.L_234:
        /*0540*/ 	.byte	0x04, 0x12
        /*0542*/ 	.short	(.L_236 - .L_235)
	.align		4
.L_235:
        /*0544*/ 	.word	index@(_ZN7cutlass13device_kernelIN5flash19enable_sm80_to_sm89INS1_16FlashAttnBwdSm80INS1_25CollectiveMainloopBwdSm80ILi2ELi1EN4cute5tupleIJNS5_1CILi64EEENS7_ILi96EEENS7_ILi128EEEEEENS_10bfloat16_tEfNS_4arch4Sm80ELb0ELb0ELb1ELb1ELb0ELb0ELb0ELb0ELi2ELi2ELi2ELi2ELb1EEENS1_24CollectiveEpilogueBwdGQAISB_fSE_Li256ELb1ELb0EEENS1_19SingleTileSchedulerILb1ELb0ELb0ELi96EEEEEEEEEvNT_6ParamsE)
        /*0548*/ 	.word	0x00000000


	//----- nvinfo : EIATTR_MIN_STACK_SIZE
	.align		4
.L_236:
        /*054c*/ 	.byte	0x04, 0x12
        /*054e*/ 	.short	(.L_238 - .L_237)
	.align		4
.L_237:
        /*0550*/ 	.word	index@(_ZN7cutlass13device_kernelIN5flash19enable_sm80_to_sm89INS1_16FlashAttnBwdSm80INS1_25CollectiveMainloopBwdSm80ILi2ELi1EN4cute5tupleIJNS5_1CILi64EEENS7_ILi96EEENS7_ILi128EEEEEENS_10bfloat16_tEfNS_4arch4Sm80ELb0ELb0ELb1ELb1ELb1ELb0ELb0ELb0ELi2ELi2ELi2ELi2ELb1EEENS1_24CollectiveEpilogueBwdGQAISB_fSE_Li256ELb1ELb1EEENS1_19SingleTileSchedulerILb1ELb0ELb0ELi96EEEEEEEEEvNT_6ParamsE)
        /*0554*/ 	.word	0x00000000


	//----- nvinfo : EIATTR_MIN_STACK_SIZE
	.align		4
.L_238:
        /*0558*/ 	.byte	0x04, 0x12
        /*055a*/ 	.short	(.L_240 - .L_239)
	.align		4
.L_239:
        /*055c*/ 	.word	index@(_ZN7cutlass13device_kernelIN5flash19enable_sm80_to_sm89INS1_16FlashAttnBwdSm80INS1_25CollectiveMainloopBwdSm80ILi2ELi1EN4cute5tupleIJNS5_1CILi64EEENS7_ILi96EEENS7_ILi128EEEEEENS_10bfloat16_tEfNS_4arch4Sm80ELb0ELb1ELb1ELb0ELb0ELb0ELb0ELb0ELi2ELi2ELi2ELi2ELb1EEENS1_21CollectiveEpilogueBwdISB_SC_SE_Li256ELb0ELb0ELi4EEENS1_19SingleTileSchedulerILb0ELb0ELb0ELi96EEEEEEEEEvNT_6ParamsE)
        /*0560*/ 	.word	0x00000000


	//----- nvinfo : EIATTR_MIN_STACK_SIZE
	.align		4
.L_240:
        /*0564*/ 	.byte	0x04, 0x12
        /*0566*/ 	.short	(.L_242 - .L_241)
	.align		4
.L_241:
        /*0568*/ 	.word	index@(_ZN7cutlass13device_kernelIN5flash19enable_sm80_to_sm89INS1_16FlashAttnBwdSm80INS1_25CollectiveMainloopBwdSm80ILi2ELi1EN4cute5tupleIJNS5_1CILi64EEENS7_ILi96EEENS7_ILi128EEEEEENS_10bfloat16_tEfNS_4arch4Sm80ELb0ELb1ELb1ELb0ELb1ELb0ELb0ELb0ELi2ELi2ELi2ELi2ELb1EEENS1_21CollectiveEpilogueBwdISB_SC_SE_Li256ELb0ELb0ELi4EEENS1_19SingleTileSchedulerILb0ELb0ELb0ELi96EEEEEEEEEvNT_6ParamsE)
        /*056c*/ 	.word	0x00000000


	//----- nvinfo : EIATTR_MIN_STACK_SIZE
	.align		4
.L_242:
        /*0570*/ 	.byte	0x04, 0x12
        /*0572*/ 	.short	(.L_244 - .L_243)
	.align		4
.L_243:
        /*0574*/ 	.word	index@(_ZN7cutlass13device_kernelIN5flash19enable_sm80_to_sm89INS1_16FlashAttnBwdSm80INS1_25CollectiveMainloopBwdSm80ILi2ELi1EN4cute5tupleIJNS5_1CILi64EEENS7_ILi96EEENS7_ILi128EEEEEENS_10bfloat16_tEfNS_4arch4Sm80ELb0ELb1ELb1ELb0ELb0ELb0ELb0ELb0ELi2ELi2ELi2ELi2ELb1EEENS1_24CollectiveEpilogueBwdGQAISB_fSE_Li256ELb0ELb0EEENS1_19SingleTileSchedulerILb0ELb0ELb0ELi96EEEEEEEEEvNT_6ParamsE)
        /*0578*/ 	.word	0x00000000


	//----- nvinfo : EIATTR_MIN_STACK_SIZE
	.align		4
.L_244:
        /*057c*/ 	.byte	0x04, 0x12
        /*057e*/ 	.short	(.L_246 - .L_245)
	.align		4
.L_245:
        /*0580*/ 	.word	index@(_ZN7cutlass13device_kernelIN5flash19enable_sm80_to_sm89INS1_16FlashAttnBwdSm80INS1_25CollectiveMainloopBwdSm80ILi2ELi1EN4cute5tupleIJNS5_1CILi64EEENS7_ILi96EEENS7_ILi128EEEEEENS_10bfloat16_tEfNS_4arch4Sm80ELb0ELb1ELb1ELb0ELb1ELb0ELb0ELb0ELi2ELi2ELi2ELi2ELb1EEENS1_24CollectiveEpilogueBwdGQAISB_fSE_Li256ELb0ELb1EEENS1_19SingleTileSchedulerILb0ELb0ELb0ELi96EEEEEEEEEvNT_6ParamsE)
        /*0584*/ 	.word	0x00000000


	//----- nvinfo : EIATTR_MIN_STACK_SIZE
	.align		4
.L_246:
        /*0588*/ 	.byte	0x04, 0x12
        /*058a*/ 	.short	(.L_248 - .L_247)
	.align		4
.L_247:
        /*058c*/ 	.word	index@(_ZN7cutlass13device_kernelIN5flash19enable_sm80_to_sm89INS1_16FlashAttnBwdSm80INS1_25CollectiveMainloopBwdSm80ILi2ELi1EN4cute5tupleIJNS5_1CILi64EEENS7_ILi96EEENS7_ILi128EEEEEENS_10bfloat16_tEfNS_4arch4Sm80ELb0ELb1ELb1ELb1ELb0ELb0ELb0ELb0ELi2ELi2ELi2ELi2ELb1EEENS1_21CollectiveEpilogueBwdISB_SC_SE_Li256ELb1ELb0ELi4EEENS1_19SingleTileSchedulerILb1ELb0ELb0ELi96EEEEEEEEEvNT_6ParamsE)
        /*0590*/ 	.word	0x00000000


	//----- nvinfo : EIATTR_MIN_STACK_SIZE
	.align		4
.L_248:
        /*0594*/ 	.byte	0x04, 0x12
        /*0596*/ 	.short	(.L_250 - .L_249)
	.align		4
.L_249:
        /*0598*/ 	.word	index@(_ZN7cutlass13device_kernelIN5flash19enable_sm80_to_sm89INS1_16FlashAttnBwdSm80INS1_25CollectiveMainloopBwdSm80ILi2ELi1EN4cute5tupleIJNS5_1CILi64EEENS7_ILi96EEENS7_ILi128EEEEEENS_10bfloat16_tEfNS_4arch4Sm80ELb0ELb1ELb1ELb1ELb1ELb0ELb0ELb0ELi2ELi2ELi2ELi2ELb1EEENS1_21CollectiveEpilogueBwdISB_SC_SE_Li256ELb1ELb0ELi4EEENS1_19SingleTileSchedulerILb1ELb0ELb0ELi96EEEEEEEEEvNT_6ParamsE)
        /*059c*/ 	.word	0x00000000


	//----- nvinfo : EIATTR_MIN_STACK_SIZE
	.align		4
.L_250:
        /*05a0*/ 	.byte	0x04, 0x12
        /*05a2*/ 	.short	(.L_252 - .L_251)
	.align		4
.L_251:
        /*05a4*/ 	.word	index@(_ZN7cutlass13device_kernelIN5flash19enable_sm80_to_sm89INS1_16FlashAttnBwdSm80INS1_25CollectiveMainloopBwdSm80ILi2ELi1EN4cute5tupleIJNS5_1CILi64EEENS7_ILi96EEENS7_ILi128EEEEEENS_10bfloat16_tEfNS_4arch4Sm80ELb0ELb1ELb1ELb1ELb0ELb0ELb0ELb0ELi2ELi2ELi2ELi2ELb1EEENS1_24CollectiveEpilogueBwdGQAISB_fSE_Li256ELb1ELb0EEENS1_19SingleTileSchedulerILb1ELb0ELb0ELi96EEEEEEEEEvNT_6ParamsE)
        /*05a8*/ 	.word	0x00000000


	//----- nvinfo : EIATTR_MIN_STACK_SIZE
	.align		4
.L_252:
        /*05ac*/ 	.byte	0x04, 0x12
        /*05ae*/ 	.short	(.L_254 - .L_253)
	.align		4
.L_253:
        /*05b0*/ 	.word	index@(_ZN7cutlass13device_kernelIN5flash19enable_sm80_to_sm89INS1_16FlashAttnBwdSm80INS1_25CollectiveMainloopBwdSm80ILi2ELi1EN4cute5tupleIJNS5_1CILi64EEENS7_ILi96EEENS7_ILi128EEEEEENS_10bfloat16_tEfNS_4arch4Sm80ELb0ELb1ELb1ELb1ELb1ELb0ELb0ELb0ELi2ELi2ELi2ELi2ELb1EEENS1_24CollectiveEpilogueBwdGQAISB_fSE_Li256ELb1ELb1EEENS1_19SingleTileSchedulerILb1ELb0ELb0ELi96EEEEEEEEEvNT_6ParamsE)
        /*05b4*/ 	.word	0x00000000


	//----- nvinfo : EIATTR_MIN_STACK_SIZE
	.align		4
.L_254:
        /*05b8*/ 	.byte	0x04, 0x12
        /*05ba*/ 	.short	(.L_256 - .L_255)
	.align		4
.L_255:
        /*05bc*/ 	.word	index@(_ZN7cutlass13device_kernelIN5flash19enable_sm80_to_sm89INS1_16FlashAttnBwdSm80INS1_25CollectiveMainloopBwdSm80ILi2ELi1EN4cute5tupleIJNS5_1CILi64EEENS7_ILi96EEENS7_ILi128EEEEEENS_10bfloat16_tEfNS_4arch4Sm80ELb1ELb0ELb1ELb0ELb0ELb0ELb0ELb0ELi2ELi2ELi2ELi2ELb1EEENS1_21CollectiveEpilogueBwdISB_SC_SE_Li256ELb0ELb0ELi4EEENS1_25SingleTileBwdLPTSchedulerILb0ELi96ELb0EEEEEEEEEvNT_6ParamsE)
        /*05c0*/ 	.word	0x00000000


	//----- nvinfo : EIATTR_MIN_STACK_SIZE
	.align		4
.L_256:
        /*05c4*/ 	.byte	0x04, 0x12
        /*05c6*/ 	.short	(.L_258 - .L_257)
	.align		4
.L_257:
        /*05c8*/ 	.word	index@(_ZN7cutlass13device_kernelIN5flash19enable_sm80_to_sm89INS1_16FlashAttnBwdSm80INS1_25CollectiveMainloopBwdSm80ILi2ELi1EN4cute5tupleIJNS5_1CILi64EEENS7_ILi96EEENS7_ILi128EEEEEENS_10bfloat16_tEfNS_4arch4Sm80ELb1ELb0ELb1ELb0ELb1ELb0ELb0ELb0ELi2ELi2ELi2ELi2ELb1EEENS1_21CollectiveEpilogueBwdISB_SC_SE_Li256ELb0ELb0ELi4EEENS1_25SingleTileBwdLPTSchedulerILb0ELi96ELb1EEEEEEEEEvNT_6ParamsE)
        /*05cc*/ 	.word	0x00000000


	//----- nvinfo : EIATTR_MIN_STACK_SIZE
	.align		4
.L_258:
        /*05d0*/ 	.byte	0x04, 0x12
        /*05d2*/ 	.short	(.L_260 - .L_259)
	.align		4
.L_259:
        /*05d4*/ 	.word	index@(_ZN7cutlass13device_kernelIN5flash19enable_sm80_to_sm89INS1_16FlashAttnBwdSm80INS1_25CollectiveMainloopBwdSm80ILi2ELi1EN4cute5tupleIJNS5_1CILi64EEENS7_ILi96EEENS7_ILi128EEEEEENS_10bfloat16_tEfNS_4arch4Sm80ELb1ELb0ELb1ELb0ELb0ELb0ELb0ELb0ELi2ELi2ELi2ELi2ELb1EEENS1_24CollectiveEpilogueBwdGQAISB_fSE_Li256ELb0ELb0EEENS1_25SingleTileBwdLPTSchedulerILb0ELi96ELb0EEEEEEEEEvNT_6ParamsE)
        /*05d8*/ 	.word	0x00000000


	//----- nvinfo : EIATTR_MIN_STACK_SIZE
	.align		4
.L_260:
        /*05dc*/ 	.byte	0x04, 0x12
        /*05de*/ 	.short	(.L_262 - .L_261)
	.align		4
.L_261:
        /*05e0*/ 	.word	index@(_ZN7cutlass13device_kernelIN5flash19enable_sm80_to_sm89INS1_16FlashAttnBwdSm80INS1_25CollectiveMainloopBwdSm80ILi2ELi1EN4cute5tupleIJNS5_1CILi64EEENS7_ILi96EEENS7_ILi128EEEEEENS_10bfloat16_tEfNS_4arch4Sm80ELb1ELb0ELb1ELb0ELb1ELb0ELb0ELb0ELi2ELi2ELi2ELi2ELb1EEENS1_24CollectiveEpilogueBwdGQAISB_fSE_Li256ELb0ELb1EEENS1_25SingleTileBwdLPTSchedulerILb0ELi96ELb1EEEEEEEEEvNT_6ParamsE)
        /*05e4*/ 	.word	0x00000000


	//----- nvinfo : EIATTR_MIN_STACK_SIZE
	.align		4
.L_262:
        /*05e8*/ 	.byte	0x04, 0x12
        /*05ea*/ 	.short	(.L_264 - .L_263)
	.align		4
.L_263:
        /*05ec*/ 	.word	index@(_ZN7cutlass13device_kernelIN5flash19enable_sm80_to_sm89INS1_16FlashAttnBwdSm80INS1_25CollectiveMainloopBwdSm80ILi2ELi1EN4cute5tupleIJNS5_1CILi64EEENS7_ILi96EEENS7_ILi128EEEEEENS_10bfloat16_tEfNS_4arch4Sm80ELb1ELb0ELb1ELb1ELb0ELb0ELb0ELb0ELi2ELi2ELi2ELi2ELb1EEENS1_21CollectiveEpilogueBwdISB_SC_SE_Li256ELb1ELb0ELi4EEENS1_25SingleTileBwdLPTSchedulerILb1ELi96ELb0EEEEEEEEEvNT_6ParamsE)
        /*05f0*/ 	.word	0x00000000


	//----- nvinfo : EIATTR_MIN_STACK_SIZE
	.align		4
.L_264:
        /*05f4*/ 	.byte	0x04, 0x12
        /*05f6*/ 	.short	(.L_266 - .L_265)
	.align		4
.L_265:
        /*05f8*/ 	.word	index@(_ZN7cutlass13device_kernelIN5flash19enable_sm80_to_sm89INS1_16FlashAttnBwdSm80INS1_25CollectiveMainloopBwdSm80ILi2ELi1EN4cute5tupleIJNS5_1CILi64EEENS7_ILi96EEENS7_ILi128EEEEEENS_10bfloat16_tEfNS_4arch4Sm80ELb1ELb0ELb1ELb1ELb1ELb0ELb0ELb0ELi2ELi2ELi2ELi2ELb1EEENS1_21CollectiveEpilogueBwdISB_SC_SE_Li256ELb1ELb0ELi4EEENS1_25SingleTileBwdLPTSchedulerILb1ELi96ELb1EEEEEEEEEvNT_6ParamsE)
        /*05fc*/ 	.word	0x00000000


	//----- nvinfo : EIATTR_MIN_STACK_SIZE
	.align		4
.L_266:
        /*0600*/ 	.byte	0x04, 0x12
        /*0602*/ 	.short	(.L_268 - .L_267)
	.align		4
.L_267:
        /*0604*/ 	.word	index@(_ZN7cutlass13device_kernelIN5flash19enable_sm80_to_sm89INS1_16FlashAttnBwdSm80INS1_25CollectiveMainloopBwdSm80ILi2ELi1EN4cute5tupleIJNS5_1CILi64EEENS7_ILi96EEENS7_ILi128EEEEEENS_10bfloat16_tEfNS_4arch4Sm80ELb1ELb0ELb1ELb1ELb0ELb0ELb0ELb0ELi2ELi2ELi2ELi2ELb1EEENS1_24CollectiveEpilogueBwdGQAISB_fSE_Li256ELb1ELb0EEENS1_25SingleTileBwdLPTSchedulerILb1ELi96ELb0EEEEEEEEEvNT_6ParamsE)
        /*0608*/ 	.word	0x00000000


	//----- nvinfo : EIATTR_MIN_STACK_SIZE
	.align		4
.L_268:
        /*060c*/ 	.byte	0x04, 0x12
        /*060e*/ 	.short	(.L_270 - .L_269)
	.align		4
.L_269:
        /*0610*/ 	.word	index@(_ZN7cutlass13device_kernelIN5flash32FlashAttnBwdPostprocessConvertdQIN4cute5tupleIJNS3_1CILi96EEENS5_ILi128EEEEEENS_10bfloat16_tEfNS_4arch4Sm80ELi256ENS3_8TiledMMAINS3_8MMA_AtomIJNS3_30SM80_16x8x16_F32BF16BF16F32_TNEEEENS3_6LayoutINS4_IJNS5_ILi2EEENS5_ILi4EEENS5_ILi1EEEEEENS4_IJSJ_SH_NS5_ILi0EEEEEEEENS4_IJNS5_ILi32EEENS5_ILi64EEENS5_ILi16EEEEEEEELb0EEEEEvNT_6ParamsE)
        /*0614*/ 	.word	0x00000000


	//----- nvinfo : EIATTR_MIN_STACK_SIZE
	.align		4
.L_270:
        /*0618*/ 	.byte	0x04, 0x12
        /*061a*/ 	.short	(.L_272 - .L_271)
	.align		4
.L_271:
        /*061c*/ 	.word	index@(_ZN7cutlass13device_kernelIN5flash19enable_sm80_to_sm89INS1_16FlashAttnBwdSm80INS1_25CollectiveMainloopBwdSm80ILi2ELi1EN4cute5tupleIJNS5_1CILi64EEENS7_ILi96EEENS7_ILi128EEEEEENS_10bfloat16_tEfNS_4arch4Sm80ELb1ELb0ELb1ELb1ELb1ELb0ELb0ELb0ELi2ELi2ELi2ELi2ELb1EEENS1_24CollectiveEpilogueBwdGQAISB_fSE_Li256ELb1ELb1EEENS1_25SingleTileBwdLPTSchedulerILb1ELi96ELb1EEEEEEEEEvNT_6ParamsE)
        /*0620*/ 	.word	0x00000000


	//----- nvinfo : EIATTR_MIN_STACK_SIZE
	.align		4
.L_272:
        /*0624*/ 	.byte	0x04, 0x12
        /*0626*/ 	.short	(.L_274 - .L_273)
	.align		4
.L_273:
        /*0628*/ 	.word	index@(_ZN7cutlass13device_kernelIN5flash19enable_sm80_to_sm89INS1_16FlashAttnBwdSm80INS1_25CollectiveMainloopBwdSm80ILi2ELi2EN4cute5tupleIJNS5_1CILi64EEENS7_ILi128EEES9_EEENS_10bfloat16_tEfNS_4arch4Sm80ELb0ELb0ELb1ELb0ELb0ELb0ELb0ELb0ELi2ELi2ELi2ELi2ELb0EEENS1_21CollectiveEpilogueBwdISA_SB_SD_Li256ELb0ELb0ELi4EEENS1_19SingleTileSchedulerILb0ELb0ELb0ELi128EEEEEEEEEvNT_6ParamsE)
        /*062c*/ 	.word	0x00000000


	//----- nvinfo : EIATTR_MIN_STACK_SIZE
	.align		4
.L_274:
        /*0630*/ 	.byte	0x04, 0x12
        /*0632*/ 	.short	(.L_276 - .L_275)
	.align		4
.L_275:
        /*0634*/ 	.word	index@(_ZN7cutlass13device_kernelIN5flash19enable_sm80_to_sm89INS1_16FlashAttnBwdSm80INS1_25CollectiveMainloopBwdSm80ILi2ELi2EN4cute5tupleIJNS5_1CILi64EEENS7_ILi128EEES9_EEENS_10bfloat16_tEfNS_4arch4Sm80ELb0ELb0ELb1ELb0ELb1ELb0ELb0ELb0ELi2ELi2ELi2ELi2ELb0EEENS1_21CollectiveEpilogueBwdISA_SB_SD_Li256ELb0ELb0ELi4EEENS1_19SingleTileSchedulerILb0ELb0ELb0ELi128EEEEEEEEEvNT_6ParamsE)
        /*0638*/ 	.word	0x00000000


	//----- nvinfo : EIATTR_MIN_STACK_SIZE
	.align		4
.L_276:
        /*063c*/ 	.byte	0x04, 0x12
        /*063e*/ 	.short	(.L_278 - .L_277)
	.align		4
.L_277:
        /*0640*/ 	.word	index@(_ZN7cutlass13device_kernelIN5flash19enable_sm80_to_sm89INS1_16FlashAttnBwdSm80INS1_25CollectiveMainloopBwdSm80ILi2ELi2EN4cute5tupleIJNS5_1CILi64EEENS7_ILi128EEES9_EEENS_10bfloat16_tEfNS_4arch4Sm80ELb0ELb0ELb1ELb0ELb0ELb0ELb0ELb0ELi2ELi2ELi2ELi2ELb0EEENS1_24CollectiveEpilogueBwdGQAISA_fSD_Li256ELb0ELb0EEENS1_19SingleTileSchedulerILb0ELb0ELb0ELi128EEEEEEEEEvNT_6ParamsE)
        /*0644*/ 	.word	0x00000000


	//----- nvinfo : EIATTR_MIN_STACK_SIZE
	.align		4
.L_278:
        /*0648*/ 	.byte	0x04, 0x12
        /*064a*/ 	.short	(.L_280 - .L_279)
	.align		4
.L_279:
        /*064c*/ 	.word	index@(_ZN7cutlass13device_kernelIN5flash19enable_sm80_to_sm89INS1_16FlashAttnBwdSm80INS1_25CollectiveMainloopBwdSm80ILi2ELi2EN4cute5tupleIJNS5_1CILi64EEENS7_ILi128EEES9_EEENS_10bfloat16_tEfNS_4arch4Sm80ELb0ELb0ELb1ELb0ELb1ELb0ELb0ELb0ELi2ELi2ELi2ELi2ELb0EEENS1_24CollectiveEpilogueBwdGQAISA_fSD_Li256ELb0ELb1EEENS1_19SingleTileSchedulerILb0ELb0ELb0ELi128EEEEEEEEEvNT_6ParamsE)
        /*0650*/ 	.word	0x00000000


	//----- nvinfo : EIATTR_MIN_STACK_SIZE
	.align		4
.L_280:
        /*0654*/ 	.byte	0x04, 0x12
        /*0656*/ 	.short	(.L_282 - .L_281)
	.align		4
.L_281:
        /*0658*/ 	.word	index@(_ZN7cutlass13device_kernelIN5flash19enable_sm80_to_sm89INS1_16FlashAttnBwdSm80INS1_25CollectiveMainloopBwdSm80ILi2ELi2EN4cute5tupleIJNS5_1CILi64EEENS7_ILi128EEES9_EEENS_10bfloat16_tEfNS_4arch4Sm80ELb0ELb0ELb1ELb1ELb0ELb0ELb0ELb0ELi2ELi2ELi2ELi2ELb0EEENS1_21CollectiveEpilogueBwdISA_SB_SD_Li256ELb1ELb0ELi4EEENS1_19SingleTileSchedulerILb1ELb0ELb0ELi128EEEEEEEEEvNT_6ParamsE)
        /*065c*/ 	.word	0x00000000


	//----- nvinfo : EIATTR_MIN_STACK_SIZE
	.align		4
.L_282:
        /*0660*/ 	.byte	0x04, 0x12
        /*0662*/ 	.short	(.L_284 - .L_283)
	.align		4
.L_283:
        /*0664*/ 	.word	index@(_ZN7cutlass13device_kernelIN5flash19enable_sm80_to_sm89INS1_16FlashAttnBwdSm80INS1_25CollectiveMainloopBwdSm80ILi2ELi2EN4cute5tupleIJNS5_1CILi64EEENS7_ILi128EEES9_EEENS_10bfloat16_tEfNS_4arch4Sm80ELb0ELb0ELb1ELb1ELb1ELb0ELb0ELb0ELi2ELi2ELi2ELi2ELb0EEENS1_21CollectiveEpilogueBwdISA_SB_SD_Li256ELb1ELb0ELi4EEENS1_19SingleTileSchedulerILb1ELb0ELb0ELi128EEEEEEEEEvNT_6ParamsE)
        /*0668*/ 	.word	0x00000000


	//----- nvinfo : EIATTR_MIN_STACK_SIZE
	.align		4
.L_284:
        /*066c*/ 	.byte	0x04, 0x12
        /*066e*/ 	.short	(.L_286 - .L_285)
	.align		4
.L_285:
        /*0670*/ 	.word	index@(_ZN7cutlass13device_kernelIN5flash19enable_sm80_to_sm89INS1_16FlashAttnBwdSm80INS1_25CollectiveMainloopBwdSm80ILi2ELi2EN4cute5tupleIJNS5_1CILi64EEENS7_ILi128EEES9_EEENS_10bfloat16_tEfNS_4arch4Sm80ELb0ELb0ELb1ELb1ELb0ELb0ELb0ELb0ELi2ELi2ELi2ELi2ELb0EEENS1_24CollectiveEpilogueBwdGQAISA_fSD_Li256ELb1ELb0EEENS1_19SingleTileSchedulerILb1ELb0ELb0ELi128EEEEEEEEEvNT_6ParamsE)
        /*0674*/ 	.word	0x00000000


	//----- nvinfo : EIATTR_MIN_STACK_SIZE
	.align		4
.L_286:
        /*0678*/ 	.byte	0x04, 0x12
        /*067a*/ 	.short	(.L_288 - .L_287)
	.align		4
.L_287:
        /*067c*/ 	.word	index@(_ZN7cutlass13device_kernelIN5flash19enable_sm80_to_sm89INS1_16FlashAttnBwdSm80INS1_25CollectiveMainloopBwdSm80ILi2ELi2EN4cute5tupleIJNS5_1CILi64EEENS7_ILi128EEES9_EEENS_10bfloat16_tEfNS_4arch4Sm80ELb0ELb0ELb1ELb1ELb1ELb0ELb0ELb0ELi2ELi2ELi2ELi2ELb0EEENS1_24CollectiveEpilogueBwdGQAISA_fSD_Li256ELb1ELb1EEENS1_19SingleTileSchedulerILb1ELb0ELb0ELi128EEEEEEEEEvNT_6ParamsE)
        /*0680*/ 	.word	0x00000000


	//----- nvinfo : EIATTR_MIN_STACK_SIZE
	.align		4
.L_288:
        /*0684*/ 	.byte	0x04, 0x12
        /*0686*/ 	.short	(.L_290 - .L_289)
	.align		4
.L_289:
        /*0688*/ 	.word	index@(_ZN7cutlass13device_kernelIN5flash19enable_sm80_to_sm89INS1_16FlashAttnBwdSm80INS1_25CollectiveMainloopBwdSm80ILi2ELi2EN4cute5tupleIJNS5_1CILi64EEENS7_ILi128EEES9_EEENS_10bfloat16_tEfNS_4arch4Sm80ELb0ELb1ELb1ELb0ELb0ELb0ELb0ELb0ELi2ELi2ELi2ELi2ELb0EEENS1_21CollectiveEpilogueBwdISA_SB_SD_Li256ELb0ELb0ELi4EEENS1_19SingleTileSchedulerILb0ELb0ELb0ELi128EEEEEEEEEvNT_6ParamsE)
        /*068c*/ 	.word	0x00000000


	//----- nvinfo : EIATTR_MIN_STACK_SIZE
	.align		4
.L_290:
        /*0690*/ 	.byte	0x04, 0x12
        /*0692*/ 	.short	(.L_292 - .L_291)
	.align		4
.L_291:
        /*0694*/ 	.word	index@(_ZN7cutlass13device_kernelIN5flash19enable_sm80_to_sm89INS1_16FlashAttnBwdSm80INS1_25CollectiveMainloopBwdSm80ILi2ELi2EN4cute5tupleIJNS5_1CILi64EEENS7_ILi128EEES9_EEENS_10bfloat16_tEfNS_4arch4Sm80ELb0ELb1ELb1ELb0ELb1ELb0ELb0ELb0ELi2ELi2ELi2ELi2ELb0EEENS1_21CollectiveEpilogueBwdISA_SB_SD_Li256ELb0ELb0ELi4EEENS1_19SingleTileSchedulerILb0ELb0ELb0ELi128EEEEEEEEEvNT_6ParamsE)
        /*0698*/ 	.word	0x00000000


	//----- nvinfo : EIATTR_MIN_STACK_SIZE
	.align		4
.L_292:
        /*069c*/ 	.byte	0x04, 0x12
        /*069e*/ 	.short	(.L_294 - .L_293)
	.align		4
.L_293:
        /*06a0*/ 	.word	index@(_ZN7cutlass13device_kernelIN5flash19enable_sm80_to_sm89INS1_16FlashAttnBwdSm80INS1_25CollectiveMainloopBwdSm80ILi2ELi2EN4cute5tupleIJNS5_1CILi64EEENS7_ILi128EEES9_EEENS_10bfloat16_tEfNS_4arch4Sm80ELb0ELb1ELb1ELb0ELb0ELb0ELb0ELb0ELi2ELi2ELi2ELi2ELb0EEENS1_24CollectiveEpilogueBwdGQAISA_fSD_Li256ELb0ELb0EEENS1_19SingleTileSchedulerILb0ELb0ELb0ELi128EEEEEEEEEvNT_6ParamsE)
        /*06a4*/ 	.word	0x00000000


	//----- nvinfo : EIATTR_MIN_STACK_SIZE
	.align		4
.L_294:
        /*06a8*/ 	.byte	0x04, 0x12
        /*06aa*/ 	.short	(.L_296 - .L_295)
	.align		4
.L_295:
        /*06ac*/ 	.word	index@(_ZN7cutlass13device_kernelIN5flash19enable_sm80_to_sm89INS1_16FlashAttnBwdSm80INS1_25CollectiveMainloopBwdSm80ILi2ELi2EN4cute5tupleIJNS5_1CILi64EEENS7_ILi128EEES9_EEENS_10bfloat16_tEfNS_4arch4Sm80ELb0ELb1ELb1ELb0ELb1ELb0ELb0ELb0ELi2ELi2ELi2ELi2ELb0EEENS1_24CollectiveEpilogueBwdGQAISA_fSD_Li256ELb0ELb1EEENS1_19SingleTileSchedulerILb0ELb0ELb0ELi128EEEEEEEEEvNT_6ParamsE)
        /*06b0*/ 	.word	0x00000000


	//----- nvinfo : EIATTR_MIN_STACK_SIZE
	.align		4
.L_296:
        /*06b4*/ 	.byte	0x04, 0x12
        /*06b6*/ 	.short	(.L_298 - .L_297)
	.align		4
.L_297:
        /*06b8*/ 	.word	index@(_ZN7cutlass13device_kernelIN5flash19enable_sm80_to_sm89INS1_16FlashAttnBwdSm80INS1_25CollectiveMainloopBwdSm80ILi2ELi2EN4cute5tupleIJNS5_1CILi64EEENS7_ILi128EEES9_EEENS_10bfloat16_tEfNS_4arch4Sm80ELb0ELb1ELb1ELb1ELb0ELb0ELb0ELb0ELi2ELi2ELi2ELi2ELb0EEENS1_21CollectiveEpilogueBwdISA_SB_SD_Li256ELb1ELb0ELi4EEENS1_19SingleTileSchedulerILb1ELb0ELb0ELi128EEEEEEEEEvNT_6ParamsE)
        /*06bc*/ 	.word	0x00000000


	//----- nvinfo : EIATTR_MIN_STACK_SIZE
	.align		4
.L_298:
        /*06c0*/ 	.byte	0x04, 0x12
        /*06c2*/ 	.short	(.L_300 - .L_299)
	.align		4
.L_299:
        /*06c4*/ 	.word	index@(_ZN7cutlass13device_kernelIN5flash19enable_sm80_to_sm89INS1_16FlashAttnBwdSm80INS1_25CollectiveMainloopBwdSm80ILi2ELi2EN4cute5tupleIJNS5_1CILi64EEENS7_ILi128EEES9_EEENS_10bfloat16_tEfNS_4arch4Sm80ELb0ELb1ELb1ELb1ELb1ELb0ELb0ELb0ELi2ELi2ELi2ELi2ELb0EEENS1_21CollectiveEpilogueBwdISA_SB_SD_Li256ELb1ELb0ELi4EEENS1_19SingleTileSchedulerILb1ELb0ELb0ELi128EEEEEEEEEvNT_6ParamsE)
        /*06c8*/ 	.word	0x00000000


	//----- nvinfo : EIATTR_MIN_STACK_SIZE
	.align		4
.L_300:
        /*06cc*/ 	.byte	0x04, 0x12
        /*06ce*/ 	.short	(.L_302 - .L_301)
	.align		4
.L_301:
        /*06d0*/ 	.word	index@(_ZN7cutlass13device_kernelIN5flash19enable_sm80_to_sm89INS1_16FlashAttnBwdSm80INS1_25CollectiveMainloopBwdSm80ILi2ELi2EN4cute5tupleIJNS5_1CILi64EEENS7_ILi128EEES9_EEENS_10bfloat16_tEfNS_4arch4Sm80ELb0ELb1ELb1ELb1ELb0ELb0ELb0ELb0ELi2ELi2ELi2ELi2ELb0EEENS1_24CollectiveEpilogueBwdGQAISA_fSD_Li256ELb1ELb0EEENS1_19SingleTileSchedulerILb1ELb0ELb0ELi128EEEEEEEEEvNT_6ParamsE)
        /*06d4*/ 	.word	0x00000000


	//----- nvinfo : EIATTR_MIN_STACK_SIZE
	.align		4
.L_302:
        /*06d8*/ 	.byte	0x04, 0x12
        /*06da*/ 	.short	(.L_304 - .L_303)
	.align		4
.L_303:
        /*06dc*/ 	.word	index@(_ZN7cutlass13device_kernelIN5flash19enable_sm80_to_sm89INS1_16FlashAttnBwdSm80INS1_25CollectiveMainloopBwdSm80ILi2ELi2EN4cute5tupleIJNS5_1CILi64EEENS7_ILi128EEES9_EEENS_10bfloat16_tEfNS_4arch4Sm80ELb0ELb1ELb1ELb1ELb1ELb0ELb0ELb0ELi2ELi2ELi2ELi2ELb0EEENS1_24CollectiveEpilogueBwdGQAISA_fSD_Li256ELb1ELb1EEENS1_19SingleTileSchedulerILb1ELb0ELb0ELi128EEEEEEEEEvNT_6ParamsE)
        /*06e0*/ 	.word	0x00000000


	//----- nvinfo : EIATTR_MIN_STACK_SIZE
	.align		4
.L_304:
        /*06e4*/ 	.byte	0x04, 0x12
        /*06e6*/ 	.short	(.L_306 - .L_305)
	.align		4
.L_305:
        /*06e8*/ 	.word	index@(_ZN7cutlass13device_kernelIN5flash19enable_sm80_to_sm89INS1_16FlashAttnBwdSm80INS1_25CollectiveMainloopBwdSm80ILi2ELi2EN4cute5tupleIJNS5_1CILi64EEENS7_ILi128EEES9_EEENS_10bfloat16_tEfNS_4arch4Sm80ELb1ELb0ELb1ELb0ELb0ELb0ELb0ELb0ELi2ELi2ELi2ELi2ELb0EEENS1_21CollectiveEpilogueBwdISA_SB_SD_Li256ELb0ELb0ELi4EEENS1_25SingleTileBwdLPTSchedulerILb0ELi128ELb0EEEEEEEEEvNT_6ParamsE)
        /*06ec*/ 	.word	0x00000000


	//----- nvinfo : EIATTR_MIN_STACK_SIZE
	.align		4
.L_306:
        /*06f0*/ 	.byte	0x04, 0x12
        /*06f2*/ 	.short	(.L_308 - .L_307)
	.align		4
.L_307:
        /*06f4*/ 	.word	index@(_ZN7cutlass13device_kernelIN5flash19enable_sm80_to_sm89INS1_16FlashAttnBwdSm80INS1_25CollectiveMainloopBwdSm80ILi2ELi2EN4cute5tupleIJNS5_1CILi64EEENS7_ILi128EEES9_EEENS_10bfloat16_tEfNS_4arch4Sm80ELb1ELb0ELb1ELb0ELb1ELb0ELb0ELb0ELi2ELi2ELi2ELi2ELb0EEENS1_21CollectiveEpilogueBwdISA_SB_SD_Li256ELb0ELb0ELi4EEENS1_25SingleTileBwdLPTSchedulerILb0ELi128ELb1EEEEEEEEEvNT_6ParamsE)
        /*06f8*/ 	.word	0x00000000


	//----- nvinfo : EIATTR_MIN_STACK_SIZE
	.align		4
.L_308:
        /*06fc*/ 	.byte	0x04, 0x12
        /*06fe*/ 	.short	(.L_310 - .L_309)
	.align		4
.L_309:
        /*0700*/ 	.word	index@(_ZN7cutlass13device_kernelIN5flash19enable_sm80_to_sm89INS1_16FlashAttnBwdSm80INS1_25CollectiveMainloopBwdSm80ILi2ELi2EN4cute5tupleIJNS5_1CILi64EEENS7_ILi128EEES9_EEENS_10bfloat16_tEfNS_4arch4Sm80ELb1ELb0ELb1ELb0ELb0ELb0ELb0ELb0ELi2ELi2ELi2ELi2ELb0EEENS1_24CollectiveEpilogueBwdGQAISA_fSD_Li256ELb0ELb0EEENS1_25SingleTileBwdLPTSchedulerILb0ELi128ELb0EEEEEEEEEvNT_6ParamsE)
        /*0704*/ 	.word	0x00000000


	//----- nvinfo : EIATTR_MIN_STACK_SIZE
	.align		4
.L_310:
        /*0708*/ 	.byte	0x04, 0x12
        /*070a*/ 	.short	(.L_312 - .L_311)
	.align		4
.L_311:
        /*070c*/ 	.word	index@(_ZN7cutlass13device_kernelIN5flash19enable_sm80_to_sm89INS1_16FlashAttnBwdSm80INS1_25CollectiveMainloopBwdSm80ILi2ELi2EN4cute5tupleIJNS5_1CILi64EEENS7_ILi128EEES9_EEENS_10bfloat16_tEfNS_4arch4Sm80ELb1ELb0ELb1ELb0ELb1ELb0ELb0ELb0ELi2ELi2ELi2ELi2ELb0EEENS1_24CollectiveEpilogueBwdGQAISA_fSD_Li256ELb0ELb1EEENS1_25SingleTileBwdLPTSchedulerILb0ELi128ELb1EEEEEEEEEvNT_6ParamsE)
        /*0710*/ 	.word	0x00000000


	//----- nvinfo : EIATTR_MIN_STACK_SIZE
	.align		4
.L_312:
        /*0714*/ 	.byte	0x04, 0x12
        /*0716*/ 	.short	(.L_314 - .L_313)
	.align		4
.L_313:
        /*0718*/ 	.word	index@(_ZN7cutlass13device_kernelIN5flash22FlashAttnBwdPreprocessIN4cute5tupleIJNS3_1CILi64EEENS5_ILi128EEEEEENS_10bfloat16_tEfNS_4arch4Sm80ELb1ELb0EEEEEvNT_6ParamsE)
        /*071c*/ 	.word	0x00000000


	//----- nvinfo : EIATTR_MIN_STACK_SIZE
	.align		4
.L_314:
        /*0720*/ 	.byte	0x04, 0x12
        /*0722*/ 	.short	(.L_316 - .L_315)
	.align		4
.L_315:
        /*0724*/ 	.word	index@(_ZN7cutlass13device_kernelIN5flash19enable_sm80_to_sm89INS1_16FlashAttnBwdSm80INS1_25CollectiveMainloopBwdSm80ILi2ELi2EN4cute5tupleIJNS5_1CILi64EEENS7_ILi128EEES9_EEENS_10bfloat16_tEfNS_4arch4Sm80ELb1ELb0ELb1ELb1ELb0ELb0ELb0ELb0ELi2ELi2ELi2ELi2ELb0EEENS1_21CollectiveEpilogueBwdISA_SB_SD_Li256ELb1ELb0ELi4EEENS1_25SingleTileBwdLPTSchedulerILb1ELi128ELb0EEEEEEEEEvNT_6ParamsE)
        /*0728*/ 	.word	0x00000000


	//----- nvinfo : EIATTR_MIN_STACK_SIZE
	.align		4
.L_316:
        /*072c*/ 	.byte	0x04, 0x12
        /*072e*/ 	.short	(.L_318 - .L_317)
	.align		4
.L_317:
        /*0730*/ 	.word	index@(_ZN7cutlass13device_kernelIN5flash19enable_sm80_to_sm89INS1_16FlashAttnBwdSm80INS1_25CollectiveMainloopBwdSm80ILi2ELi2EN4cute5tupleIJNS5_1CILi64EEENS7_ILi128EEES9_EEENS_10bfloat16_tEfNS_4arch4Sm80ELb1ELb0ELb1ELb1ELb1ELb0ELb0ELb0ELi2ELi2ELi2ELi2ELb0EEENS1_21CollectiveEpilogueBwdISA_SB_SD_Li256ELb1ELb0ELi4EEENS1_25SingleTileBwdLPTSchedulerILb1ELi128ELb1EEEEEEEEEvNT_6ParamsE)
        /*0734*/ 	.word	0x00000000


	//----- nvinfo : EIATTR_MIN_STACK_SIZE
	.align		4
.L_318:
        /*0738*/ 	.byte	0x04, 0x12
        /*073a*/ 	.short	(.L_320 - .L_319)
	.align		4
.L_319:
        /*073c*/ 	.word	index@(_ZN7cutlass13device_kernelIN5flash19enable_sm80_to_sm89INS1_16FlashAttnBwdSm80INS1_25CollectiveMainloopBwdSm80ILi2ELi2EN4cute5tupleIJNS5_1CILi64EEENS7_ILi128EEES9_EEENS_10bfloat16_tEfNS_4arch4Sm80ELb1ELb0ELb1ELb1ELb0ELb0ELb0ELb0ELi2ELi2ELi2ELi2ELb0EEENS1_24CollectiveEpilogueBwdGQAISA_fSD_Li256ELb1ELb0EEENS1_25SingleTileBwdLPTSchedulerILb1ELi128ELb0EEEEEEEEEvNT_6ParamsE)
        /*0740*/ 	.word	0x00000000


	//----- nvinfo : EIATTR_MIN_STACK_SIZE
	.align		4
.L_320:
        /*0744*/ 	.byte	0x04, 0x12
        /*0746*/ 	.short	(.L_322 - .L_321)
	.align		4
.L_321:
        /*0748*/ 	.word	index@(_ZN7cutlass13device_kernelIN5flash32FlashAttnBwdPostprocessConvertdQIN4cute5tupleIJNS3_1CILi128EEES6_EEENS_10bfloat16_tEfNS_4arch4Sm80ELi256ENS3_8TiledMMAINS3_8MMA_AtomIJNS3_30SM80_16x8x16_F32BF16BF16F32_TNEEEENS3_6LayoutINS4_IJNS5_ILi2EEENS5_ILi4EEENS5_ILi1EEEEEENS4_IJSI_SG_NS5_ILi0EEEEEEEENS4_IJNS5_ILi32EEENS5_ILi64EEENS5_ILi16EEEEEEEELb0EEEEEvNT_6ParamsE)
        /*074c*/ 	.word	0x00000000


	//----- nvinfo : EIATTR_MIN_STACK_SIZE
	.align		4
.L_322:
        /*0750*/ 	.byte	0x04, 0x12
        /*0752*/ 	.short	(.L_324 - .L_323)
	.align		4
.L_323:
        /*0754*/ 	.word	index@(_ZN7cutlass13device_kernelIN5flash32FlashAttnBwdPostprocessConvertdQIN4cute5tupleIJNS3_1CILi64EEENS5_ILi128EEEEEENS_10bfloat16_tEfNS_4arch4Sm80ELi256ENS3_8TiledMMAINS3_8MMA_AtomIJNS3_30SM80_16x8x16_F32BF16BF16F32_TNEEEENS3_6LayoutINS4_IJNS5_ILi2EEENS5_ILi4EEENS5_ILi1EEEEEENS4_IJSJ_SH_NS5_ILi0EEEEEEEENS4_IJNS5_ILi32EEES6_NS5_ILi16EEEEEEEELb0EEEEEvNT_6ParamsE)
        /*0758*/ 	.word	0x00000000


	//----- nvinfo : EIATTR_MIN_STACK_SIZE
	.align		4
.L_324:
        /*075c*/ 	.byte	0x04, 0x12
        /*075e*/ 	.short	(.L_326 - .L_325)
	.align		4
.L_325:
        /*0760*/ 	.word	index@(_ZN7cutlass13device_kernelIN5flash19enable_sm80_to_sm89INS1_16FlashAttnBwdSm80INS1_25CollectiveMainloopBwdSm80ILi2ELi2EN4cute5tupleIJNS5_1CILi64EEENS7_ILi128EEES9_EEENS_10bfloat16_tEfNS_4arch4Sm80ELb1ELb0ELb1ELb1ELb1ELb0ELb0ELb0ELi2ELi2ELi2ELi2ELb0EEENS1_24CollectiveEpilogueBwdGQAISA_fSD_Li256ELb1ELb1EEENS1_25SingleTileBwdLPTSchedulerILb1ELi128ELb1EEEEEEEEEvNT_6ParamsE)
        /*0764*/ 	.word	0x00000000


	//----- nvinfo : EIATTR_MIN_STACK_SIZE
	.align		4
.L_326:
        /*0768*/ 	.byte	0x04, 0x12
        /*076a*/ 	.short	(.L_328 - .L_327)
	.align		4
.L_327:
        /*076c*/ 	.word	index@(_ZN7cutlass13device_kernelIN5flash22FlashAttnBwdPreprocessIN4cute5tupleIJNS3_1CILi64EEENS5_ILi128EEEEEENS_10bfloat16_tEfNS_4arch4Sm80ELb1ELb1EEEEEvNT_6ParamsE)
        /*0770*/ 	.word	0x00000000
.L_328:


//--------------------- .nv.compat                --------------------------
	.section	.nv.compat,"",@"SHT_CUDA_COMPAT_INFO"
	.align	4
        /*0000*/ 	.byte	0x02, 0x09, 0x01, 0x00, 0x02, 0x02, 0x01, 0x00, 0x02, 0x05, 0x05, 0x00, 0x03, 0x07, 0x01, 0x01
        /*0010*/ 	.byte	0x02, 0x03, 0x00, 0x00, 0x02, 0x06, 0x01, 0x00, 0x04, 0x0b, 0x08, 0x00, 0x00, 0x00, 0x00, 0x00
        /*0020*/ 	.byte	0x00, 0x00, 0x00, 0x00


//--------------------- .nv.info._ZN7cutlass13device_kernelIN5flash19enable_sm80_to_sm89INS1_16FlashAttnBwdSm80INS1_25CollectiveMainloopBwdSm80ILi2ELi1EN4cute5tupleIJNS5_1CILi64EEENS7_ILi96EEENS7_ILi128EEEEEENS_10bfloat16_tEfNS_4arch4Sm80ELb0ELb0ELb1ELb0ELb0ELb0ELb0ELb0ELi2ELi2ELi2ELi2ELb1EEENS1_21CollectiveEpilogueBwdISB_SC_SE_Li256ELb0ELb0ELi4EEENS1_19SingleTileSchedulerILb0ELb0ELb0ELi96EEEEEEEEEvNT_6ParamsE --------------------------
	.section	.nv.info._ZN7cutlass13device_kernelIN5flash19enable_sm80_to_sm89INS1_16FlashAttnBwdSm80INS1_25CollectiveMainloopBwdSm80ILi2ELi1EN4cute5tupleIJNS5_1CILi64EEENS7_ILi96EEENS7_ILi128EEEEEENS_10bfloat16_tEfNS_4arch4Sm80ELb0ELb0ELb1ELb0ELb0ELb0ELb0ELb0ELi2ELi2ELi2ELi2ELb1EEENS1_21CollectiveEpilogueBwdISB_SC_SE_Li256ELb0ELb0ELi4EEENS1_19SingleTileSchedulerILb0ELb0ELb0ELi96EEEEEEEEEvNT_6ParamsE,"",@"SHT_CUDA_INFO"
	.sectionflags	@""
	.align	4


	//----- nvinfo : EIATTR_CUDA_API_VERSION
	.align		4
        /*0000*/ 	.byte	0x04, 0x37
        /*0002*/ 	.short	(.L_330 - .L_329)
.L_329:
        /*0004*/ 	.word	0x00000082


	//----- nvinfo : EIATTR_KPARAM_INFO
	.align		4
.L_330:
        /*0008*/ 	.byte	0x04, 0x17
        /*000a*/ 	.short	(.L_332 - .L_331)
.L_331:
        /*000c*/ 	.word	0x00000000
        /*0010*/ 	.short	0x0000
        /*0012*/ 	.short	0x0000
        /*0014*/ 	.byte	0x00, 0xf0, 0xc1, 0x09


	//----- nvinfo : EIATTR_SPARSE_MMA_MASK
	.align		4
.L_332:
        /*0018*/ 	.byte	0x03, 0x50
        /*001a*/ 	.short	0x0000


	//----- nvinfo : EIATTR_MAXREG_COUNT
	.align		4
        /*001c*/ 	.byte	0x03, 0x1b
        /*001e*/ 	.short	0x00ff


	//----- nvinfo : EIATTR_MERCURY_ISA_VERSION
	.align		4
        /*0020*/ 	.byte	0x03, 0x5f
        /*0022*/ 	.short	0x0101


	//----- nvinfo : EIATTR_EXIT_INSTR_OFFSETS
	.align		4
        /*0024*/ 	.byte	0x04, 0x1c
        /*0026*/ 	.short	(.L_334 - .L_333)


	//   ....[0]....
.L_333:
        /*0028*/ 	.word	0x00000010


	//----- nvinfo : EIATTR_MAX_THREADS
	.align		4
.L_334:
        /*002c*/ 	.byte	0x04, 0x05
        /*002e*/ 	.short	(.L_336 - .L_335)
.L_335:
        /*0030*/ 	.word	0x00000100
        /*0034*/ 	.word	0x00000001
        /*0038*/ 	.word	0x00000001


	//----- nvinfo : EIATTR_CBANK_PARAM_SIZE
	.align		4
.L_336:
        /*003c*/ 	.byte	0x03, 0x19
        /*003e*/ 	.short	0x0270


	//----- nvinfo : EIATTR_PARAM_CBANK
	.align		4
        /*0040*/ 	.byte	0x04, 0x0a
        /*0042*/ 	.short	(.L_338 - .L_337)
	.align		4
.L_337:
        /*0044*/ 	.word	index@(.nv.constant0._ZN7cutlass13device_kernelIN5flash19enable_sm80_to_sm89INS1_16FlashAttnBwdSm80INS1_25CollectiveMainloopBwdSm80ILi2ELi1EN4cute5tupleIJNS5_1CILi64EEENS7_ILi96EEENS7_ILi128EEEEEENS_10bfloat16_tEfNS_4arch4Sm80ELb0ELb0ELb1ELb0ELb0ELb0ELb0ELb0ELi2ELi2ELi2ELi2ELb1EEENS1_21CollectiveEpilogueBwdISB_SC_SE_Li256ELb0ELb0ELi4EEENS1_19SingleTileSchedulerILb0ELb0ELb0ELi96EEEEEEEEEvNT_6ParamsE)
        /*0048*/ 	.short	0x0210
        /*004a*/ 	.short	0x0270


	//----- nvinfo : EIATTR_SW_WAR
	.align		4
.L_338:
        /*004c*/ 	.byte	0x04, 0x36
        /*004e*/ 	.short	(.L_340 - .L_339)
.L_339:
        /*0050*/ 	.word	0x00000008
.L_340:


//--------------------- .nv.info._ZN7cutlass13device_kernelIN5flash19enable_sm80_to_sm89INS1_16FlashAttnBwdSm80INS1_25CollectiveMainloopBwdSm80ILi2ELi1EN4cute5tupleIJNS5_1CILi64EEENS7_ILi96EEENS7_ILi128EEEEEENS_10bfloat16_tEfNS_4arch4Sm80ELb0ELb0ELb1ELb0ELb1ELb0ELb0ELb0ELi2ELi2ELi2ELi2ELb1EEENS1_21CollectiveEpilogueBwdISB_SC_SE_Li256ELb0ELb0ELi4EEENS1_19SingleTileSchedulerILb0ELb0ELb0ELi96EEEEEEEEEvNT_6ParamsE --------------------------
	.section	.nv.info._ZN7cutlass13device_kernelIN5flash19enable_sm80_to_sm89INS1_16FlashAttnBwdSm80INS1_25CollectiveMainloopBwdSm80ILi2ELi1EN4cute5tupleIJNS5_1CILi64EEENS7_ILi96EEENS7_ILi128EEEEEENS_10bfloat16_tEfNS_4arch4Sm80ELb0ELb0ELb1ELb0ELb1ELb0ELb0ELb0ELi2ELi2ELi2ELi2ELb1EEENS1_21CollectiveEpilogueBwdISB_SC_SE_Li256ELb0ELb0ELi4EEENS1_19SingleTileSchedulerILb0ELb0ELb0ELi96EEEEEEEEEvNT_6ParamsE,"",@"SHT_CUDA_INFO"
	.sectionflags	@""
	.align	4


	//----- nvinfo : EIATTR_CUDA_API_VERSION
	.align		4
        /*0000*/ 	.byte	0x04, 0x37
        /*0002*/ 	.short	(.L_342 - .L_341)
.L_341:
        /*0004*/ 	.word	0x00000082


	//----- nvinfo : EIATTR_KPARAM_INFO
	.align		4
.L_342:
        /*0008*/ 	.byte	0x04, 0x17
        /*000a*/ 	.short	(.L_344 - .L_343)
.L_343:
        /*000c*/ 	.word	0x00000000
        /*0010*/ 	.short	0x0000
        /*0012*/ 	.short	0x0000
        /*0014*/ 	.byte	0x00, 0xf0, 0xc1, 0x09


	//----- nvinfo : EIATTR_SPARSE_MMA_MASK
	.align		4
.L_344:
        /*0018*/ 	.byte	0x03, 0x50
        /*001a*/ 	.short	0x0000


	//----- nvinfo : EIATTR_MAXREG_COUNT
	.align		4
        /*001c*/ 	.byte	0x03, 0x1b
        /*001e*/ 	.short	0x00ff


	//----- nvinfo : EIATTR_MERCURY_ISA_VERSION
	.align		4
        /*0020*/ 	.byte	0x03, 0x5f
        /*0022*/ 	.short	0x0101


	//----- nvinfo : EIATTR_EXIT_INSTR_OFFSETS
	.align		4
        /*0024*/ 	.byte	0x04, 0x1c
        /*0026*/ 	.short	(.L_346 - .L_345)


	//   ....[0]....
.L_345:
        /*0028*/ 	.word	0x00000010


	//----- nvinfo : EIATTR_MAX_THREADS
	.align		4
.L_346:
        /*002c*/ 	.byte	0x04, 0x05
        /*002e*/ 	.short	(.L_348 - .L_347)
.L_347:
        /*0030*/ 	.word	0x00000100
        /*0034*/ 	.word	0x00000001
        /*0038*/ 	.word	0x00000001


	//----- nvinfo : EIATTR_CBANK_PARAM_SIZE
	.align		4
.L_348:
        /*003c*/ 	.byte	0x03, 0x19
        /*003e*/ 	.short	0x0270


	//----- nvinfo : EIATTR_PARAM_CBANK
	.align		4
        /*0040*/ 	.byte	0x04, 0x0a
        /*0042*/ 	.short	(.L_350 - .L_349)
	.align		4
.L_349:
        /*0044*/ 	.word	index@(.nv.constant0._ZN7cutlass13device_kernelIN5flash19enable_sm80_to_sm89INS1_16FlashAttnBwdSm80INS1_25CollectiveMainloopBwdSm80ILi2ELi1EN4cute5tupleIJNS5_1CILi64EEENS7_ILi96EEENS7_ILi128EEEEEENS_10bfloat16_tEfNS_4arch4Sm80ELb0ELb0ELb1ELb0ELb1ELb0ELb0ELb0ELi2ELi2ELi2ELi2ELb1EEENS1_21CollectiveEpilogueBwdISB_SC_SE_Li256ELb0ELb0ELi4EEENS1_19SingleTileSchedulerILb0ELb0ELb0ELi96EEEEEEEEEvNT_6ParamsE)
        /*0048*/ 	.short	0x0210
        /*004a*/ 	.short	0x0270


	//----- nvinfo : EIATTR_SW_WAR
	.align		4
.L_350:
        /*004c*/ 	.byte	0x04, 0x36
        /*004e*/ 	.short	(.L_352 - .L_351)
.L_351:
        /*0050*/ 	.word	0x00000008
.L_352:


//--------------------- .nv.info._ZN7cutlass13device_kernelIN5flash19enable_sm80_to_sm89INS1_16FlashAttnBwdSm80INS1_25CollectiveMainloopBwdSm80ILi2ELi1EN4cute5tupleIJNS5_1CILi64EEENS7_ILi96EEENS7_ILi128EEEEEENS_10bfloat16_tEfNS_4arch4Sm80ELb0ELb0ELb1ELb0ELb0ELb0ELb0ELb0ELi2ELi2ELi2ELi2ELb1EEENS1_24CollectiveEpilogueBwdGQAISB_fSE_Li256ELb0ELb0EEENS1_19SingleTileSchedulerILb0ELb0ELb0ELi96EEEEEEEEEvNT_6ParamsE --------------------------
	.section	.nv.info._ZN7cutlass13device_kernelIN5flash19enable_sm80_to_sm89INS1_16FlashAttnBwdSm80INS1_25CollectiveMainloopBwdSm80ILi2ELi1EN4cute5tupleIJNS5_1CILi64EEENS7_ILi96EEENS7_ILi128EEEEEENS_10bfloat16_tEfNS_4arch4Sm80ELb0ELb0ELb1ELb0ELb0ELb0ELb0ELb0ELi2ELi2ELi2ELi2ELb1EEENS1_24CollectiveEpilogueBwdGQAISB_fSE_Li256ELb0ELb0EEENS1_19SingleTileSchedulerILb0ELb0ELb0ELi96EEEEEEEEEvNT_6ParamsE,"",@"SHT_CUDA_INFO"
	.sectionflags	@""
	.align	4


	//----- nvinfo : EIATTR_CUDA_API_VERSION
	.align		4
        /*0000*/ 	.byte	0x04, 0x37
        /*0002*/ 	.short	(.L_354 - .L_353)
.L_353:
        /*0004*/ 	.word	0x00000082


	//----- nvinfo : EIATTR_KPARAM_INFO
	.align		4
.L_354:
        /*0008*/ 	.byte	0x04, 0x17
        /*000a*/ 	.short	(.L_356 - .L_355)
.L_355:
        /*000c*/ 	.word	0x00000000
        /*0010*/ 	.short	0x0000
        /*0012*/ 	.short	0x0000
        /*0014*/ 	.byte	0x00, 0xf0, 0xe1, 0x09


	//----- nvinfo : EIATTR_SPARSE_MMA_MASK
	.align		4
.L_356:
        /*0018*/ 	.byte	0x03, 0x50
        /*001a*/ 	.short	0x0000


	//----- nvinfo : EIATTR_MAXREG_COUNT
	.align		4
        /*001c*/ 	.byte	0x03, 0x1b
        /*001e*/ 	.short	0x00ff


	//----- nvinfo : EIATTR_MERCURY_ISA_VERSION
	.align		4
        /*0020*/ 	.byte	0x03, 0x5f
        /*0022*/ 	.short	0x0101


	//----- nvinfo : EIATTR_EXIT_INSTR_OFFSETS
	.align		4
        /*0024*/ 	.byte	0x04, 0x1c
        /*0026*/ 	.short	(.L_358 - .L_357)


	//   ....[0]....
.L_357:
        /*0028*/ 	.word	0x00000010


	//----- nvinfo : EIATTR_MAX_THREADS
	.align		4
.L_358:
        /*002c*/ 	.byte	0x04, 0x05
        /*002e*/ 	.short	(.L_360 - .L_359)
.L_359:
        /*0030*/ 	.word	0x00000100
        /*0034*/ 	.word	0x00000001
        /*0038*/ 	.word	0x00000001


	//----- nvinfo : EIATTR_CBANK_PARAM_SIZE
	.align		4
.L_360:
        /*003c*/ 	.byte	0x03, 0x19
        /*003e*/ 	.short	0x0278


	//----- nvinfo : EIATTR_PARAM_CBANK
	.align		4
        /*0040*/ 	.byte	0x04, 0x0a
        /*0042*/ 	.short	(.L_362 - .L_361)
	.align		4
.L_361:
        /*0044*/ 	.word	index@(.nv.constant0._ZN7cutlass13device_kernelIN5flash19enable_sm80_to_sm89INS1_16FlashAttnBwdSm80INS1_25CollectiveMainloopBwdSm80ILi2ELi1EN4cute5tupleIJNS5_1CILi64EEENS7_ILi96EEENS7_ILi128EEEEEENS_10bfloat16_tEfNS_4arch4Sm80ELb0ELb0ELb1ELb0ELb0ELb0ELb0ELb0ELi2ELi2ELi2ELi2ELb1EEENS1_24CollectiveEpilogueBwdGQAISB_fSE_Li256ELb0ELb0EEENS1_19SingleTileSchedulerILb0ELb0ELb0ELi96EEEEEEEEEvNT_6ParamsE)
        /*0048*/ 	.short	0x0210
        /*004a*/ 	.short	0x0278


	//----- nvinfo : EIATTR_SW_WAR
	.align		4
.L_362:
        /*004c*/ 	.byte	0x04, 0x36
        /*004e*/ 	.short	(.L_364 - .L_363)
.L_363:
        /*0050*/ 	.word	0x00000008
.L_364:


//--------------------- .nv.info._ZN7cutlass13device_kernelIN5flash19enable_sm80_to_sm89INS1_16FlashAttnBwdSm80INS1_25CollectiveMainloopBwdSm80ILi2ELi1EN4cute5tupleIJNS5_1CILi64EEENS7_ILi96EEENS7_ILi128EEEEEENS_10bfloat16_tEfNS_4arch4Sm80ELb0ELb0ELb1ELb0ELb1ELb0ELb0ELb0ELi2ELi2ELi2ELi2ELb1EEENS1_24CollectiveEpilogueBwdGQAISB_fSE_Li256ELb0ELb1EEENS1_19SingleTileSchedulerILb0ELb0ELb0ELi96EEEEEEEEEvNT_6ParamsE --------------------------
	.section	.nv.info._ZN7cutlass13device_kernelIN5flash19enable_sm80_to_sm89INS1_16FlashAttnBwdSm80INS1_25CollectiveMainloopBwdSm80ILi2ELi1EN4cute5tupleIJNS5_1CILi64EEENS7_ILi96EEENS7_ILi128EEEEEENS_10bfloat16_tEfNS_4arch4Sm80ELb0ELb0ELb1ELb0ELb1ELb0ELb0ELb0ELi2ELi2ELi2ELi2ELb1EEENS1_24CollectiveEpilogueBwdGQAISB_fSE_Li256ELb0ELb1EEENS1_19SingleTileSchedulerILb0ELb0ELb0ELi96EEEEEEEEEvNT_6ParamsE,"",@"SHT_CUDA_INFO"
	.sectionflags	@""
	.align	4


	//----- nvinfo : EIATTR_CUDA_API_VERSION
	.align		4
        /*0000*/ 	.byte	0x04, 0x37
        /*0002*/ 	.short	(.L_366 - .L_365)
.L_365:
        /*0004*/ 	.word	0x00000082


	//----- nvinfo : EIATTR_KPARAM_INFO
	.align		4
.L_366:
        /*0008*/ 	.byte	0x04, 0x17
        /*000a*/ 	.short	(.L_368 - .L_367)
.L_367:
        /*000c*/ 	.word	0x00000000
        /*0010*/ 	.short	0x0000
        /*0012*/ 	.short	0x0000
        /*0014*/ 	.byte	0x00, 0xf0, 0xe1, 0x09


	//----- nvinfo : EIATTR_SPARSE_MMA_MASK
	.align		4
.L_368:
        /*0018*/ 	.byte	0x03, 0x50
        /*001a*/ 	.short	0x0000


	//----- nvinfo : EIATTR_MAXREG_COUNT
	.align		4
        /*001c*/ 	.byte	0x03, 0x1b
        /*001e*/ 	.short	0x00ff


	//----- nvinfo : EIATTR_MERCURY_ISA_VERSION
	.align		4
        /*0020*/ 	.byte	0x03, 0x5f
        /*0022*/ 	.short	0x0101


	//----- nvinfo : EIATTR_EXIT_INSTR_OFFSETS
	.align		4
        /*0024*/ 	.byte	0x04, 0x1c
        /*0026*/ 	.short	(.L_370 - .L_369)


	//   ....[0]....
.L_369:
        /*0028*/ 	.word	0x00000010


	//----- nvinfo : EIATTR_MAX_THREADS
	.align		4
.L_370:
        /*002c*/ 	.byte	0x04, 0x05
        /*002e*/ 	.short	(.L_372 - .L_371)
.L_371:
        /*0030*/ 	.word	0x00000100
        /*0034*/ 	.word	0x00000001
        /*0038*/ 	.word	0x00000001


	//----- nvinfo : EIATTR_CBANK_PARAM_SIZE
	.align		4
.L_372:
        /*003c*/ 	.byte	0x03, 0x19
        /*003e*/ 	.short	0x0278


	//----- nvinfo : EIATTR_PARAM_CBANK
	.align		4
        /*0040*/ 	.byte	0x04, 0x0a
        /*0042*/ 	.short	(.L_374 - .L_373)
	.align		4
.L_373:
        /*0044*/ 	.word	index@(.nv.constant0._ZN7cutlass13device_kernelIN5flash19enable_sm80_to_sm89INS1_16FlashAttnBwdSm80INS1_25CollectiveMainloopBwdSm80ILi2ELi1EN4cute5tupleIJNS5_1CILi64EEENS7_ILi96EEENS7_ILi128EEEEEENS_10bfloat16_tEfNS_4arch4Sm80ELb0ELb0ELb1ELb0ELb1ELb0ELb0ELb0ELi2ELi2ELi2ELi2ELb1EEENS1_24CollectiveEpilogueBwdGQAISB_fSE_Li256ELb0ELb1EEENS1_19SingleTileSchedulerILb0ELb0ELb0ELi96EEEEEEEEEvNT_6ParamsE)
        /*0048*/ 	.short	0x0210
        /*004a*/ 	.short	0x0278


	//----- nvinfo : EIATTR_SW_WAR
	.align		4
.L_374:
        /*004c*/ 	.byte	0x04, 0x36
        /*004e*/ 	.short	(.L_376 - .L_375)
.L_375:
        /*0050*/ 	.word	0x00000008
.L_376:


//--------------------- .nv.info._ZN7cutlass13device_kernelIN5flash19enable_sm80_to_sm89INS1_16FlashAttnBwdSm80INS1_25CollectiveMainloopBwdSm80ILi2ELi1EN4cute5tupleIJNS5_1CILi64EEENS7_ILi96EEENS7_ILi128EEEEEENS_10bfloat16_tEfNS_4arch4Sm80ELb0ELb0ELb1ELb1ELb0ELb0ELb0ELb0ELi2ELi2ELi2ELi2ELb1EEENS1_21CollectiveEpilogueBwdISB_SC_SE_Li256ELb1ELb0ELi4EEENS1_19SingleTileSchedulerILb1ELb0ELb0ELi96EEEEEEEEEvNT_6ParamsE --------------------------
	.section	.nv.info._ZN7cutlass13device_kernelIN5flash19enable_sm80_to_sm89INS1_16FlashAttnBwdSm80INS1_25CollectiveMainloopBwdSm80ILi2ELi1EN4cute5tupleIJNS5_1CILi64EEENS7_ILi96EEENS7_ILi128EEEEEENS_10bfloat16_tEfNS_4arch4Sm80ELb0ELb0ELb1ELb1ELb0ELb0ELb0ELb0ELi2ELi2ELi2ELi2ELb1EEENS1_21CollectiveEpilogueBwdISB_SC_SE_Li256ELb1ELb0ELi4EEENS1_19SingleTileSchedulerILb1ELb0ELb0ELi96EEEEEEEEEvNT_6ParamsE,"",@"SHT_CUDA_INFO"
	.sectionflags	@""
	.align	4


	//----- nvinfo : EIATTR_CUDA_API_VERSION
	.align		4
        /*0000*/ 	.byte	0x04, 0x37
        /*0002*/ 	.short	(.L_378 - .L_377)
.L_377:
        /*0004*/ 	.word	0x00000082


	//----- nvinfo : EIATTR_KPARAM_INFO
	.align		4
.L_378:
        /*0008*/ 	.byte	0x04, 0x17
        /*000a*/ 	.short	(.L_380 - .L_379)
.L_379:
        /*000c*/ 	.word	0x00000000
        /*0010*/ 	.short	0x0000
        /*0012*/ 	.short	0x0000
        /*0014*/ 	.byte	0x00, 0xf0, 0xc1, 0x09


	//----- nvinfo : EIATTR_SPARSE_MMA_MASK
	.align		4
.L_380:
        /*0018*/ 	.byte	0x03, 0x50
        /*001a*/ 	.short	0x0000


	//----- nvinfo : EIATTR_MAXREG_COUNT
	.align		4
        /*001c*/ 	.byte	0x03, 0x1b
        /*001e*/ 	.short	0x00ff


	//----- nvinfo : EIATTR_MERCURY_ISA_VERSION
	.align		4
        /*0020*/ 	.byte	0x03, 0x5f
        /*0022*/ 	.short	0x0101


	//----- nvinfo : EIATTR_EXIT_INSTR_OFFSETS
	.align		4
        /*0024*/ 	.byte	0x04, 0x1c
        /*0026*/ 	.short	(.L_382 - .L_381)


	//   ....[0]....
.L_381:
        /*0028*/ 	.word	0x00000010


	//----- nvinfo : EIATTR_MAX_THREADS
	.align		4
.L_382:
        /*002c*/ 	.byte	0x04, 0x05
        /*002e*/ 	.short	(.L_384 - .L_383)
.L_383:
        /*0030*/ 	.word	0x00000100
        /*0034*/ 	.word	0x00000001
        /*0038*/ 	.word	0x00000001


	//----- nvinfo : EIATTR_CBANK_PARAM_SIZE
	.align		4
.L_384:
        /*003c*/ 	.byte	0x03, 0x19
        /*003e*/ 	.short	0x0270


	//----- nvinfo : EIATTR_PARAM_CBANK
	.align		4
        /*0040*/ 	.byte	0x04, 0x0a
        /*0042*/ 	.short	(.L_386 - .L_385)
	.align		4
.L_385:
        /*0044*/ 	.word	index@(.nv.constant0._ZN7cutlass13device_kernelIN5flash19enable_sm80_to_sm89INS1_16FlashAttnBwdSm80INS1_25CollectiveMainloopBwdSm80ILi2ELi1EN4cute5tupleIJNS5_1CILi64EEENS7_ILi96EEENS7_ILi128EEEEEENS_10bfloat16_tEfNS_4arch4Sm80ELb0ELb0ELb1ELb1ELb0ELb0ELb0ELb0ELi2ELi2ELi2ELi2ELb1EEENS1_21CollectiveEpilogueBwdISB_SC_SE_Li256ELb1ELb0ELi4EEENS1_19SingleTileSchedulerILb1ELb0ELb0ELi96EEEEEEEEEvNT_6ParamsE)
        /*0048*/ 	.short	0x0210
        /*004a*/ 	.short	0x0270


	//----- nvinfo : EIATTR_SW_WAR
	.align		4
.L_386:
        /*004c*/ 	.byte	0x04, 0x36
        /*004e*/ 	.short	(.L_388 - .L_387)
.L_387:
        /*0050*/ 	.word	0x00000008
.L_388:


//--------------------- .nv.info._ZN7cutlass13device_kernelIN5flash19enable_sm80_to_sm89INS1_16FlashAttnBwdSm80INS1_25CollectiveMainloopBwdSm80ILi2ELi1EN4cute5tupleIJNS5_1CILi64EEENS7_ILi96EEENS7_ILi128EEEEEENS_10bfloat16_tEfNS_4arch4Sm80ELb0ELb0ELb1ELb1ELb1ELb0ELb0ELb0ELi2ELi2ELi2ELi2ELb1EEENS1_21CollectiveEpilogueBwdISB_SC_SE_Li256ELb1ELb0ELi4EEENS1_19SingleTileSchedulerILb1ELb0ELb0ELi96EEEEEEEEEvNT_6ParamsE --------------------------
	.section	.nv.info._ZN7cutlass13device_kernelIN5flash19enable_sm80_to_sm89INS1_16FlashAttnBwdSm80INS1_25CollectiveMainloopBwdSm80ILi2ELi1EN4cute5tupleIJNS5_1CILi64EEENS7_ILi96EEENS7_ILi128EEEEEENS_10bfloat16_tEfNS_4arch4Sm80ELb0ELb0ELb1ELb1ELb1ELb0ELb0ELb0ELi2ELi2ELi2ELi2ELb1EEENS1_21CollectiveEpilogueBwdISB_SC_SE_Li256ELb1ELb0ELi4EEENS1_19SingleTileSchedulerILb1ELb0ELb0ELi96EEEEEEEEEvNT_6ParamsE,"",@"SHT_CUDA_INFO"
	.sectionflags	@""
	.align	4


	//----- nvinfo : EIATTR_CUDA_API_VERSION
	.align		4
        /*0000*/ 	.byte	0x04, 0x37
        /*0002*/ 	.short	(.L_390 - .L_389)
.L_389:
        /*0004*/ 	.word	0x00000082


	//----- nvinfo : EIATTR_KPARAM_INFO
	.align		4
.L_390:
        /*0008*/ 	.byte	0x04, 0x17
        /*000a*/ 	.short	(.L_392 - .L_391)
.L_391:
        /*000c*/ 	.word	0x00000000
        /*0010*/ 	.short	0x0000
        /*0012*/ 	.short	0x0000
        /*0014*/ 	.byte	0x00, 0xf0, 0xc1, 0x09


	//----- nvinfo : EIATTR_SPARSE_MMA_MASK
	.align		4
.L_392:
        /*0018*/ 	.byte	0x03, 0x50
        /*001a*/ 	.short	0x0000


	//----- nvinfo : EIATTR_MAXREG_COUNT
	.align		4
        /*001c*/ 	.byte	0x03, 0x1b
        /*001e*/ 	.short	0x00ff


	//----- nvinfo : EIATTR_MERCURY_ISA_VERSION
	.align		4
        /*0020*/ 	.byte	0x03, 0x5f
        /*0022*/ 	.short	0x0101


	//----- nvinfo : EIATTR_EXIT_INSTR_OFFSETS
	.align		4
        /*0024*/ 	.byte	0x04, 0x1c
        /*0026*/ 	.short	(.L_394 - .L_393)


	//   ....[0]....
.L_393:
        /*0028*/ 	.word	0x00000010


	//----- nvinfo : EIATTR_MAX_THREADS
	.align		4
.L_394:
        /*002c*/ 	.byte	0x04, 0x05
        /*002e*/ 	.short	(.L_396 - .L_395)
.L_395:
        /*0030*/ 	.word	0x00000100
        /*0034*/ 	.word	0x00000001
        /*0038*/ 	.word	0x00000001


	//----- nvinfo : EIATTR_CBANK_PARAM_SIZE
	.align		4
.L_396:
        /*003c*/ 	.byte	0x03, 0x19
        /*003e*/ 	.short	0x0270


	//----- nvinfo : EIATTR_PARAM_CBANK
	.align		4
        /*0040*/ 	.byte	0x04, 0x0a
        /*0042*/ 	.short	(.L_398 - .L_397)
	.align		4
.L_397:
        /*0044*/ 	.word	index@(.nv.constant0._ZN7cutlass13device_kernelIN5flash19enable_sm80_to_sm89INS1_16FlashAttnBwdSm80INS1_25CollectiveMainloopBwdSm80ILi2ELi1EN4cute5tupleIJNS5_1CILi64EEENS7_ILi96EEENS7_ILi128EEEEEENS_10bfloat16_tEfNS_4arch4Sm80ELb0ELb0ELb1ELb1ELb1ELb0ELb0ELb0ELi2ELi2ELi2ELi2ELb1EEENS1_21CollectiveEpilogueBwdISB_SC_SE_Li256ELb1ELb0ELi4EEENS1_19SingleTileSchedulerILb1ELb0ELb0ELi96EEEEEEEEEvNT_6ParamsE)
        /*0048*/ 	.short	0x0210
        /*004a*/ 	.short	0x0270


	//----- nvinfo : EIATTR_SW_WAR
	.align		4
.L_398:
        /*004c*/ 	.byte	0x04, 0x36
        /*004e*/ 	.short	(.L_400 - .L_399)
.L_399:
        /*0050*/ 	.word	0x00000008
.L_400:


//--------------------- .nv.info._ZN7cutlass13device_kernelIN5flash19enable_sm80_to_sm89INS1_16FlashAttnBwdSm80INS1_25CollectiveMainloopBwdSm80ILi2ELi1EN4cute5tupleIJNS5_1CILi64EEENS7_ILi96EEENS7_ILi128EEEEEENS_10bfloat16_tEfNS_4arch4Sm80ELb0ELb0ELb1ELb1ELb0ELb0ELb0ELb0ELi2ELi2ELi2ELi2ELb1EEENS1_24CollectiveEpilogueBwdGQAISB_fSE_Li256ELb1ELb0EEENS1_19SingleTileSchedulerILb1ELb0ELb0ELi96EEEEEEEEEvNT_6ParamsE --------------------------
	.section	.nv.info._ZN7cutlass13device_kernelIN5flash19enable_sm80_to_sm89INS1_16FlashAttnBwdSm80INS1_25CollectiveMainloopBwdSm80ILi2ELi1EN4cute5tupleIJNS5_1CILi64EEENS7_ILi96EEENS7_ILi128EEEEEENS_10bfloat16_tEfNS_4arch4Sm80ELb0ELb0ELb1ELb1ELb0ELb0ELb0ELb0ELi2ELi2ELi2ELi2ELb1EEENS1_24CollectiveEpilogueBwdGQAISB_fSE_Li256ELb1ELb0EEENS1_19SingleTileSchedulerILb1ELb0ELb0ELi96EEEEEEEEEvNT_6ParamsE,"",@"SHT_CUDA_INFO"
	.sectionflags	@""
	.align	4


	//----- nvinfo : EIATTR_CUDA_API_VERSION
	.align		4
        /*0000*/ 	.byte	0x04, 0x37
        /*0002*/ 	.short	(.L_402 - .L_401)
.L_401:
        /*0004*/ 	.word	0x00000082


	//----- nvinfo : EIATTR_KPARAM_INFO
	.align		4
.L_402:
        /*0008*/ 	.byte	0x04, 0x17
        /*000a*/ 	.short	(.L_404 - .L_403)
.L_403:
        /*000c*/ 	.word	0x00000000
        /*0010*/ 	.short	0x0000
        /*0012*/ 	.short	0x0000
        /*0014*/ 	.byte	0x00, 0xf0, 0xe1, 0x09


	//----- nvinfo : EIATTR_SPARSE_MMA_MASK
	.align		4
.L_404:
        /*0018*/ 	.byte	0x03, 0x50
        /*001a*/ 	.short	0x0000


	//----- nvinfo : EIATTR_MAXREG_COUNT
	.align		4
        /*001c*/ 	.byte	0x03, 0x1b
        /*001e*/ 	.short	0x00ff


	//----- nvinfo : EIATTR_MERCURY_ISA_VERSION
	.align		4
        /*0020*/ 	.byte	0x03, 0x5f
        /*0022*/ 	.short	0x0101


	//----- nvinfo : EIATTR_EXIT_INSTR_OFFSETS
	.align		4
        /*0024*/ 	.byte	0x04, 0x1c
        /*0026*/ 	.short	(.L_406 - .L_405)


	//   ....[0]....
.L_405:
        /*0028*/ 	.word	0x00000010


	//----- nvinfo : EIATTR_MAX_THREADS
	.align		4
.L_406:
        /*002c*/ 	.byte	0x04, 0x05
        /*002e*/ 	.short	(.L_408 - .L_407)
.L_407:
        /*0030*/ 	.word	0x00000100
        /*0034*/ 	.word	0x00000001
        /*0038*/ 	.word	0x00000001


	//----- nvinfo : EIATTR_CBANK_PARAM_SIZE
	.align		4
.L_408:
        /*003c*/ 	.byte	0x03, 0x19
        /*003e*/ 	.short	0x0278


	//----- nvinfo : EIATTR_PARAM_CBANK
	.align		4
        /*0040*/ 	.byte	0x04, 0x0a
        /*0042*/ 	.short	(.L_410 - .L_409)
	.align		4
.L_409:
        /*0044*/ 	.word	index@(.nv.constant0._ZN7cutlass13device_kernelIN5flash19enable_sm80_to_sm89INS1_16FlashAttnBwdSm80INS1_25CollectiveMainloopBwdSm80ILi2ELi1EN4cute5tupleIJNS5_1CILi64EEENS7_ILi96EEENS7_ILi128EEEEEENS_10bfloat16_tEfNS_4arch4Sm80ELb0ELb0ELb1ELb1ELb0ELb0ELb0ELb0ELi2ELi2ELi2ELi2ELb1EEENS1_24CollectiveEpilogueBwdGQAISB_fSE_Li256ELb1ELb0EEENS1_19SingleTileSchedulerILb1ELb0ELb0ELi96EEEEEEEEEvNT_6ParamsE)
        /*0048*/ 	.short	0x0210
        /*004a*/ 	.short	0x0278


	//----- nvinfo : EIATTR_SW_WAR
	.align		4
.L_410:
        /*004c*/ 	.byte	0x04, 0x36
        /*004e*/ 	.short	(.L_412 - .L_411)
.L_411:
        /*0050*/ 	.word	0x00000008
.L_412:


//--------------------- .nv.info._ZN7cutlass13device_kernelIN5flash19enable_sm80_to_sm89INS1_16FlashAttnBwdSm80INS1_25CollectiveMainloopBwdSm80ILi2ELi1EN4cute5tupleIJNS5_1CILi64EEENS7_ILi96EEENS7_ILi128EEEEEENS_10bfloat16_tEfNS_4arch4Sm80ELb0ELb0ELb1ELb1ELb1ELb0ELb0ELb0ELi2ELi2ELi2ELi2ELb1EEENS1_24CollectiveEpilogueBwdGQAISB_fSE_Li256ELb1ELb1EEENS1_19SingleTileSchedulerILb1ELb0ELb0ELi96EEEEEEEEEvNT_6ParamsE --------------------------
	.section	.nv.info._ZN7cutlass13device_kernelIN5flash19enable_sm80_to_sm89INS1_16FlashAttnBwdSm80INS1_25CollectiveMainloopBwdSm80ILi2ELi1EN4cute5tupleIJNS5_1CILi64EEENS7_ILi96EEENS7_ILi128EEEEEENS_10bfloat16_tEfNS_4arch4Sm80ELb0ELb0ELb1ELb1ELb1ELb0ELb0ELb0ELi2ELi2ELi2ELi2ELb1EEENS1_24CollectiveEpilogueBwdGQAISB_fSE_Li256ELb1ELb1EEENS1_19SingleTileSchedulerILb1ELb0ELb0ELi96EEEEEEEEEvNT_6ParamsE,"",@"SHT_CUDA_INFO"
	.sectionflags	@""
	.align	4


	//----- nvinfo : EIATTR_CUDA_API_VERSION
	.align		4
        /*0000*/ 	.byte	0x04, 0x37
        /*0002*/ 	.short	(.L_414 - .L_413)
.L_413:
        /*0004*/ 	.word	0x00000082


	//----- nvinfo : EIATTR_KPARAM_INFO
	.align		4
.L_414:
        /*0008*/ 	.byte	0x04, 0x17
        /*000a*/ 	.short	(.L_416 - .L_415)
.L_415:
        /*000c*/ 	.word	0x00000000
        /*0010*/ 	.short	0x0000
        /*0012*/ 	.short	0x0000
        /*0014*/ 	.byte	0x00, 0xf0, 0xe1, 0x09


	//----- nvinfo : EIATTR_SPARSE_MMA_MASK
	.align		4
.L_416:
        /*0018*/ 	.byte	0x03, 0x50
        /*001a*/ 	.short	0x0000


	//----- nvinfo : EIATTR_MAXREG_COUNT
	.align		4
        /*001c*/ 	.byte	0x03, 0x1b
        /*001e*/ 	.short	0x00ff


	//----- nvinfo : EIATTR_MERCURY_ISA_VERSION
	.align		4
        /*0020*/ 	.byte	0x03, 0x5f
        /*0022*/ 	.short	0x0101


	//----- nvinfo : EIATTR_EXIT_INSTR_OFFSETS
	.align		4
        /*0024*/ 	.byte	0x04, 0x1c
        /*0026*/ 	.short	(.L_418 - .L_417)


	//   ....[0]....
.L_417:
        /*0028*/ 	.word	0x00000010


	//----- nvinfo : EIATTR_MAX_THREADS
	.align		4
.L_418:
        /*002c*/ 	.byte	0x04, 0x05
        /*002e*/ 	.short	(.L_420 - .L_419)
.L_419:
        /*0030*/ 	.word	0x00000100
        /*0034*/ 	.word	0x00000001
        /*0038*/ 	.word	0x00000001


	//----- nvinfo : EIATTR_CBANK_PARAM_SIZE
	.align		4
.L_420:
        /*003c*/ 	.byte	0x03, 0x19
        /*003e*/ 	.short	0x0278


	//----- nvinfo : EIATTR_PARAM_CBANK
	.align		4
        /*0040*/ 	.byte	0x04, 0x0a
        /*0042*/ 	.short	(.L_422 - .L_421)
	.align		4
.L_421:
        /*0044*/ 	.word	index@(.nv.constant0._ZN7cutlass13device_kernelIN5flash19enable_sm80_to_sm89INS1_16FlashAttnBwdSm80INS1_25CollectiveMainloopBwdSm80ILi2ELi1EN4cute5tupleIJNS5_1CILi64EEENS7_ILi96EEENS7_ILi128EEEEEENS_10bfloat16_tEfNS_4arch4Sm80ELb0ELb0ELb1ELb1ELb1ELb0ELb0ELb0ELi2ELi2ELi2ELi2ELb1EEENS1_24CollectiveEpilogueBwdGQAISB_fSE_Li256ELb1ELb1EEENS1_19SingleTileSchedulerILb1ELb0ELb0ELi96EEEEEEEEEvNT_6ParamsE)
        /*0048*/ 	.short	0x0210
        /*004a*/ 	.short	0x0278


	//----- nvinfo : EIATTR_SW_WAR
	.align		4
.L_422:
        /*004c*/ 	.byte	0x04, 0x36
        /*004e*/ 	.short	(.L_424 - .L_423)
.L_423:
        /*0050*/ 	.word	0x00000008
.L_424:


//--------------------- .nv.info._ZN7cutlass13device_kernelIN5flash19enable_sm80_to_sm89INS1_16FlashAttnBwdSm80INS1_25CollectiveMainloopBwdSm80ILi2ELi1EN4cute5tupleIJNS5_1CILi64EEENS7_ILi96EEENS7_ILi128EEEEEENS_10bfloat16_tEfNS_4arch4Sm80ELb0ELb1ELb1ELb0ELb0ELb0ELb0ELb0ELi2ELi2ELi2ELi2ELb1EEENS1_21CollectiveEpilogueBwdISB_SC_SE_Li256ELb0ELb0ELi4EEENS1_19SingleTileSchedulerILb0ELb0ELb0ELi96EEEEEEEEEvNT_6ParamsE --------------------------
	.section	.nv.info._ZN7cutlass13device_kernelIN5flash19enable_sm80_to_sm89INS1_16FlashAttnBwdSm80INS1_25CollectiveMainloopBwdSm80ILi2ELi1EN4cute5tupleIJNS5_1CILi64EEENS7_ILi96EEENS7_ILi128EEEEEENS_10bfloat16_tEfNS_4arch4Sm80ELb0ELb1ELb1ELb0ELb0ELb0ELb0ELb0ELi2ELi2ELi2ELi2ELb1EEENS1_21CollectiveEpilogueBwdISB_SC_SE_Li256ELb0ELb0ELi4EEENS1_19SingleTileSchedulerILb0ELb0ELb0ELi96EEEEEEEEEvNT_6ParamsE,"",@"SHT_CUDA_INFO"
	.sectionflags	@""
	.align	4


	//----- nvinfo : EIATTR_CUDA_API_VERSION
	.align		4
        /*0000*/ 	.byte	0x04, 0x37
        /*0002*/ 	.short	(.L_426 - .L_425)
.L_425:
        /*0004*/ 	.word	0x00000082


	//----- nvinfo : EIATTR_KPARAM_INFO
	.align		4
.L_426:
        /*0008*/ 	.byte	0x04, 0x17
        /*000a*/ 	.short	(.L_428 - .L_427)
.L_427:
        /*000c*/ 	.word	0x00000000
        /*0010*/ 	.short	0x0000
        /*0012*/ 	.short	0x0000
        /*0014*/ 	.byte	0x00, 0xf0, 0xc1, 0x09


	//----- nvinfo : EIATTR_SPARSE_MMA_MASK
	.align		4
.L_428:
        /*0018*/ 	.byte	0x03, 0x50
        /*001a*/ 	.short	0x0000


	//----- nvinfo : EIATTR_MAXREG_COUNT
	.align		4
        /*001c*/ 	.byte	0x03, 0x1b
        /*001e*/ 	.short	0x00ff


	//----- nvinfo : EIATTR_MERCURY_ISA_VERSION
	.align		4
        /*0020*/ 	.byte	0x03, 0x5f
        /*0022*/ 	.short	0x0101


	//----- nvinfo : EIATTR_EXIT_INSTR_OFFSETS
	.align		4
        /*0024*/ 	.byte	0x04, 0x1c
        /*0026*/ 	.short	(.L_430 - .L_429)


	//   ....[0]....
.L_429:
        /*0028*/ 	.word	0x00000010


	//----- nvinfo : EIATTR_MAX_THREADS
	.align		4
.L_430:
        /*002c*/ 	.byte	0x04, 0x05
        /*002e*/ 	.short	(.L_432 - .L_431)
.L_431:
        /*0030*/ 	.word	0x00000100
        /*0034*/ 	.word	0x00000001
        /*0038*/ 	.word	0x00000001


	//----- nvinfo : EIATTR_CBANK_PARAM_SIZE
	.align		4
.L_432:
        /*003c*/ 	.byte	0x03, 0x19
        /*003e*/ 	.short	0x0270


	//----- nvinfo : EIATTR_PARAM_CBANK
	.align		4
        /*0040*/ 	.byte	0x04, 0x0a
        /*0042*/ 	.short	(.L_434 - .L_433)
	.align		4
.L_433:
        /*0044*/ 	.word	index@(.nv.constant0._ZN7cutlass13device_kernelIN5flash19enable_sm80_to_sm89INS1_16FlashAttnBwdSm80INS1_25CollectiveMainloopBwdSm80ILi2ELi1EN4cute5tupleIJNS5_1CILi64EEENS7_ILi96EEENS7_ILi128EEEEEENS_10bfloat16_tEfNS_4arch4Sm80ELb0ELb1ELb1ELb0ELb0ELb0ELb0ELb0ELi2ELi2ELi2ELi2ELb1EEENS1_21CollectiveEpilogueBwdISB_SC_SE_Li256ELb0ELb0ELi4EEENS1_19SingleTileSchedulerILb0ELb0ELb0ELi96EEEEEEEEEvNT_6ParamsE)
        /*0048*/ 	.short	0x0210
        /*004a*/ 	.short	0x0270


	//----- nvinfo : EIATTR_SW_WAR
	.align		4
.L_434:
        /*004c*/ 	.byte	0x04, 0x36
        /*004e*/ 	.short	(.L_436 - .L_435)
.L_435:
        /*0050*/ 	.word	0x00000008
.L_436:


//--------------------- .nv.info._ZN7cutlass13device_kernelIN5flash19enable_sm80_to_sm89INS1_16FlashAttnBwdSm80INS1_25CollectiveMainloopBwdSm80ILi2ELi1EN4cute5tupleIJNS5_1CILi64EEENS7_ILi96EEENS7_ILi128EEEEEENS_10bfloat16_tEfNS_4arch4Sm80ELb0ELb1ELb1ELb0ELb1ELb0ELb0ELb0ELi2ELi2ELi2ELi2ELb1EEENS1_21CollectiveEpilogueBwdISB_SC_SE_Li256ELb0ELb0ELi4EEENS1_19SingleTileSchedulerILb0ELb0ELb0ELi96EEEEEEEEEvNT_6ParamsE --------------------------
	.section	.nv.info._ZN7cutlass13device_kernelIN5flash19enable_sm80_to_sm89INS1_16FlashAttnBwdSm80INS1_25CollectiveMainloopBwdSm80ILi2ELi1EN4cute5tupleIJNS5_1CILi64EEENS7_ILi96EEENS7_ILi128EEEEEENS_10bfloat16_tEfNS_4arch4Sm80ELb0ELb1ELb1ELb0ELb1ELb0ELb0ELb0ELi2ELi2ELi2ELi2ELb1EEENS1_21CollectiveEpilogueBwdISB_SC_SE_Li256ELb0ELb0ELi4EEENS1_19SingleTileSchedulerILb0ELb0ELb0ELi96EEEEEEEEEvNT_6ParamsE,"",@"SHT_CUDA_INFO"
	.sectionflags	@""
	.align	4


	//----- nvinfo : EIATTR_CUDA_API_VERSION
	.align		4
        /*0000*/ 	.byte	0x04, 0x37
        /*0002*/ 	.short	(.L_438 - .L_437)
.L_437:
        /*0004*/ 	.word	0x00000082


	//----- nvinfo : EIATTR_KPARAM_INFO
	.align		4
.L_438:
        /*0008*/ 	.byte	0x04, 0x17
        /*000a*/ 	.short	(.L_440 - .L_439)
.L_439:
        /*000c*/ 	.word	0x00000000
        /*0010*/ 	.short	0x0000
        /*0012*/ 	.short	0x0000
        /*0014*/ 	.byte	0x00, 0xf0, 0xc1, 0x09


	//----- nvinfo : EIATTR_SPARSE_MMA_MASK
	.align		4
.L_440:
        /*0018*/ 	.byte	0x03, 0x50
        /*001a*/ 	.short	0x0000


	//----- nvinfo : EIATTR_MAXREG_COUNT
	.align		4
        /*001c*/ 	.byte	0x03, 0x1b
        /*001e*/ 	.short	0x00ff


	//----- nvinfo : EIATTR_MERCURY_ISA_VERSION
	.align		4
        /*0020*/ 	.byte	0x03, 0x5f
        /*0022*/ 	.short	0x0101


	//----- nvinfo : EIATTR_EXIT_INSTR_OFFSETS
	.align		4
        /*0024*/ 	.byte	0x04, 0x1c
        /*0026*/ 	.short	(.L_442 - .L_441)


	//   ....[0]....
.L_441:
        /*0028*/ 	.word	0x00000010


	//----- nvinfo : EIATTR_MAX_THREADS
	.align		4
.L_442:
        /*002c*/ 	.byte	0x04, 0x05
        /*002e*/ 	.short	(.L_444 - .L_443)
.L_443:
        /*0030*/ 	.word	0x00000100
        /*0034*/ 	.word	0x00000001
        /*0038*/ 	.word	0x00000001


	//----- nvinfo : EIATTR_CBANK_PARAM_SIZE
	.align		4
.L_444:
        /*003c*/ 	.byte	0x03, 0x19
        /*003e*/ 	.short	0x0270


	//----- nvinfo : EIATTR_PARAM_CBANK
	.align		4
        /*0040*/ 	.byte	0x04, 0x0a
        /*0042*/ 	.short	(.L_446 - .L_445)
	.align		4
.L_445:
        /*0044*/ 	.word	index@(.nv.constant0._ZN7cutlass13device_kernelIN5flash19enable_sm80_to_sm89INS1_16FlashAttnBwdSm80INS1_25CollectiveMainloopBwdSm80ILi2ELi1EN4cute5tupleIJNS5_1CILi64EEENS7_ILi96EEENS7_ILi128EEEEEENS_10bfloat16_tEfNS_4arch4Sm80ELb0ELb1ELb1ELb0ELb1ELb0ELb0ELb0ELi2ELi2ELi2ELi2ELb1EEENS1_21CollectiveEpilogueBwdISB_SC_SE_Li256ELb0ELb0ELi4EEENS1_19SingleTileSchedulerILb0ELb0ELb0ELi96EEEEEEEEEvNT_6ParamsE)
        /*0048*/ 	.short	0x0210
        /*004a*/ 	.short	0x0270


	//----- nvinfo : EIATTR_SW_WAR
	.align		4
.L_446:
        /*004c*/ 	.byte	0x04, 0x36
        /*004e*/ 	.short	(.L_448 - .L_447)
.L_447:
        /*0050*/ 	.word	0x00000008
.L_448:


//--------------------- .nv.info._ZN7cutlass13device_kernelIN5flash19enable_sm80_to_sm89INS1_16FlashAttnBwdSm80INS1_25CollectiveMainloopBwdSm80ILi2ELi1EN4cute5tupleIJNS5_1CILi64EEENS7_ILi96EEENS7_ILi128EEEEEENS_10bfloat16_tEfNS_4arch4Sm80ELb0ELb1ELb1ELb0ELb0ELb0ELb0ELb0ELi2ELi2ELi2ELi2ELb1EEENS1_24CollectiveEpilogueBwdGQAISB_fSE_Li256ELb0ELb0EEENS1_19SingleTileSchedulerILb0ELb0ELb0ELi96EEEEEEEEEvNT_6ParamsE --------------------------
	.section	.nv.info._ZN7cutlass13device_kernelIN5flash19enable_sm80_to_sm89INS1_16FlashAttnBwdSm80INS1_25CollectiveMainloopBwdSm80ILi2ELi1EN4cute5tupleIJNS5_1CILi64EEENS7_ILi96EEENS7_ILi128EEEEEENS_10bfloat16_tEfNS_4arch4Sm80ELb0ELb1ELb1ELb0ELb0ELb0ELb0ELb0ELi2ELi2ELi2ELi2ELb1EEENS1_24CollectiveEpilogueBwdGQAISB_fSE_Li256ELb0ELb0EEENS1_19SingleTileSchedulerILb0ELb0ELb0ELi96EEEEEEEEEvNT_6ParamsE,"",@"SHT_CUDA_INFO"
	.sectionflags	@""
	.align	4


	//----- nvinfo : EIATTR_CUDA_API_VERSION
	.align		4
        /*0000*/ 	.byte	0x04, 0x37
        /*0002*/ 	.short	(.L_450 - .L_449)
.L_449:
        /*0004*/ 	.word	0x00000082


	//----- nvinfo : EIATTR_KPARAM_INFO
	.align		4
.L_450:
        /*0008*/ 	.byte	0x04, 0x17
        /*000a*/ 	.short	(.L_452 - .L_451)
.L_451:
        /*000c*/ 	.word	0x00000000
        /*0010*/ 	.short	0x0000
        /*0012*/ 	.short	0x0000
        /*0014*/ 	.byte	0x00, 0xf0, 0xe1, 0x09


	//----- nvinfo : EIATTR_SPARSE_MMA_MASK
	.align		4
.L_452:
        /*0018*/ 	.byte	0x03, 0x50
        /*001a*/ 	.short	0x0000


	//----- nvinfo : EIATTR_MAXREG_COUNT
	.align		4
        /*001c*/ 	.byte	0x03, 0x1b
        /*001e*/ 	.short	0x00ff


	//----- nvinfo : EIATTR_MERCURY_ISA_VERSION
	.align		4
        /*0020*/ 	.byte	0x03, 0x5f
        /*0022*/ 	.short	0x0101


	//----- nvinfo : EIATTR_EXIT_INSTR_OFFSETS
	.align		4
        /*0024*/ 	.byte	0x04, 0x1c
        /*0026*/ 	.short	(.L_454 - .L_453)


	//   ....[0]....
.L_453:
        /*0028*/ 	.word	0x00000010


	//----- nvinfo : EIATTR_MAX_THREADS
	.align		4
.L_454:
        /*002c*/ 	.byte	0x04, 0x05
        /*002e*/ 	.short	(.L_456 - .L_455)
.L_455:
        /*0030*/ 	.word	0x00000100
        /*0034*/ 	.word	0x00000001
        /*0038*/ 	.word	0x00000001


	//----- nvinfo : EIATTR_CBANK_PARAM_SIZE
	.align		4
.L_456:
        /*003c*/ 	.byte	0x03, 0x19
        /*003e*/ 	.short	0x0278


	//----- nvinfo : EIATTR_PARAM_CBANK
	.align		4
        /*0040*/ 	.byte	0x04, 0x0a
        /*0042*/ 	.short	(.L_458 - .L_457)
	.align		4
.L_457:
        /*0044*/ 	.word	index@(.nv.constant0._ZN7cutlass13device_kernelIN5flash19enable_sm80_to_sm89INS1_16FlashAttnBwdSm80INS1_25CollectiveMainloopBwdSm80ILi2ELi1EN4cute5tupleIJNS5_1CILi64EEENS7_ILi96EEENS7_ILi128EEEEEENS_10bfloat16_tEfNS_4arch4Sm80ELb0ELb1ELb1ELb0ELb0ELb0ELb0ELb0ELi2ELi2ELi2ELi2ELb1EEENS1_24CollectiveEpilogueBwdGQAISB_fSE_Li256ELb0ELb0EEENS1_19SingleTileSchedulerILb0ELb0ELb0ELi96EEEEEEEEEvNT_6ParamsE)
        /*0048*/ 	.short	0x0210
        /*004a*/ 	.short	0x0278


	//----- nvinfo : EIATTR_SW_WAR
	.align		4
.L_458:
        /*004c*/ 	.byte	0x04, 0x36
        /*004e*/ 	.short	(.L_460 - .L_459)
.L_459:
        /*0050*/ 	.word	0x00000008
.L_460:


//--------------------- .nv.info._ZN7cutlass13device_kernelIN5flash19enable_sm80_to_sm89INS1_16FlashAttnBwdSm80INS1_25CollectiveMainloopBwdSm80ILi2ELi1EN4cute5tupleIJNS5_1CILi64EEENS7_ILi96EEENS7_ILi128EEEEEENS_10bfloat16_tEfNS_4arch4Sm80ELb0ELb1ELb1ELb0ELb1ELb0ELb0ELb0ELi2ELi2ELi2ELi2ELb1EEENS1_24CollectiveEpilogueBwdGQAISB_fSE_Li256ELb0ELb1EEENS1_19SingleTileSchedulerILb0ELb0ELb0ELi96EEEEEEEEEvNT_6ParamsE --------------------------
	.section	.nv.info._ZN7cutlass13device_kernelIN5flash19enable_sm80_to_sm89INS1_16FlashAttnBwdSm80INS1_25CollectiveMainloopBwdSm80ILi2ELi1EN4cute5tupleIJNS5_1CILi64EEENS7_ILi96EEENS7_ILi128EEEEEENS_10bfloat16_tEfNS_4arch4Sm80ELb0ELb1ELb1ELb0ELb1ELb0ELb0ELb0ELi2ELi2ELi2ELi2ELb1EEENS1_24CollectiveEpilogueBwdGQAISB_fSE_Li256ELb0ELb1EEENS1_19SingleTileSchedulerILb0ELb0ELb0ELi96EEEEEEEEEvNT_6ParamsE,"",@"SHT_CUDA_INFO"
	.sectionflags	@""
	.align	4


	//----- nvinfo : EIATTR_CUDA_API_VERSION
	.align		4
        /*0000*/ 	.byte	0x04, 0x37
        /*0002*/ 	.short	(.L_462 - .L_461)
.L_461:
        /*0004*/ 	.word	0x00000082


	//----- nvinfo : EIATTR_KPARAM_INFO
	.align		4
.L_462:
        /*0008*/ 	.byte	0x04, 0x17
        /*000a*/ 	.short	(.L_464 - .L_463)
.L_463:
        /*000c*/ 	.word	0x00000000
        /*0010*/ 	.short	0x0000
        /*0012*/ 	.short	0x0000
        /*0014*/ 	.byte	0x00, 0xf0, 0xe1, 0x09


	//----- nvinfo : EIATTR_SPARSE_MMA_MASK
	.align		4
.L_464:
        /*0018*/ 	.byte	0x03, 0x50
        /*001a*/ 	.short	0x0000


	//----- nvinfo : EIATTR_MAXREG_COUNT
	.align		4
        /*001c*/ 	.byte	0x03, 0x1b
        /*001e*/ 	.short	0x00ff


	//----- nvinfo : EIATTR_MERCURY_ISA_VERSION
	.align		4
        /*0020*/ 	.byte	0x03, 0x5f
        /*0022*/ 	.short	0x0101


	//----- nvinfo : EIATTR_EXIT_INSTR_OFFSETS
	.align		4
        /*0024*/ 	.byte	0x04, 0x1c
        /*0026*/ 	.short	(.L_466 - .L_465)


	//   ....[0]....
.L_465:
        /*0028*/ 	.word	0x00000010


	//----- nvinfo : EIATTR_MAX_THREADS
	.align		4
.L_466:
        /*002c*/ 	.byte	0x04, 0x05
        /*002e*/ 	.short	(.L_468 - .L_467)
.L_467:
        /*0030*/ 	.word	0x00000100
        /*0034*/ 	.word	0x00000001
        /*0038*/ 	.word	0x00000001


	//----- nvinfo : EIATTR_CBANK_PARAM_SIZE
	.align		4
.L_468:
        /*003c*/ 	.byte	0x03, 0x19
        /*003e*/ 	.short	0x0278


	//----- nvinfo : EIATTR_PARAM_CBANK
	.align		4
        /*0040*/ 	.byte	0x04, 0x0a
        /*0042*/ 	.short	(.L_470 - .L_469)
	.align		4
.L_469:
        /*0044*/ 	.word	index@(.nv.constant0._ZN7cutlass13device_kernelIN5flash19enable_sm80_to_sm89INS1_16FlashAttnBwdSm80INS1_25CollectiveMainloopBwdSm80ILi2ELi1EN4cute5tupleIJNS5_1CILi64EEENS7_ILi96EEENS7_ILi128EEEEEENS_10bfloat16_tEfNS_4arch4Sm80ELb0ELb1ELb1ELb0ELb1ELb0ELb0ELb0ELi2ELi2ELi2ELi2ELb1EEENS1_24CollectiveEpilogueBwdGQAISB_fSE_Li256ELb0ELb1EEENS1_19SingleTileSchedulerILb0ELb0ELb0ELi96EEEEEEEEEvNT_6ParamsE)
        /*0048*/ 	.short	0x0210
        /*004a*/ 	.short	0x0278


	//----- nvinfo : EIATTR_SW_WAR
	.align		4
.L_470:
        /*004c*/ 	.byte	0x04, 0x36
        /*004e*/ 	.short	(.L_472 - .L_471)
.L_471:
        /*0050*/ 	.word	0x00000008
.L_472:


//--------------------- .nv.info._ZN7cutlass13device_kernelIN5flash19enable_sm80_to_sm89INS1_16FlashAttnBwdSm80INS1_25CollectiveMainloopBwdSm80ILi2ELi1EN4cute5tupleIJNS5_1CILi64EEENS7_ILi96EEENS7_ILi128EEEEEENS_10bfloat16_tEfNS_4arch4Sm80ELb0ELb1ELb1ELb1ELb0ELb0ELb0ELb0ELi2ELi2ELi2ELi2ELb1EEENS1_21CollectiveEpilogueBwdISB_SC_SE_Li256ELb1ELb0ELi4EEENS1_19SingleTileSchedulerILb1ELb0ELb0ELi96EEEEEEEEEvNT_6ParamsE --------------------------
	.section	.nv.info._ZN7cutlass13device_kernelIN5flash19enable_sm80_to_sm89INS1_16FlashAttnBwdSm80INS1_25CollectiveMainloopBwdSm80ILi2ELi1EN4cute5tupleIJNS5_1CILi64EEENS7_ILi96EEENS7_ILi128EEEEEENS_10bfloat16_tEfNS_4arch4Sm80ELb0ELb1ELb1ELb1ELb0ELb0ELb0ELb0ELi2ELi2ELi2ELi2ELb1EEENS1_21CollectiveEpilogueBwdISB_SC_SE_Li256ELb1ELb0ELi4EEENS1_19SingleTileSchedulerILb1ELb0ELb0ELi96EEEEEEEEEvNT_6ParamsE,"",@"SHT_CUDA_INFO"
	.sectionflags	@""
	.align	4


	//----- nvinfo : EIATTR_CUDA_API_VERSION
	.align		4
        /*0000*/ 	.byte	0x04, 0x37
        /*0002*/ 	.short	(.L_474 - .L_473)
.L_473:
        /*0004*/ 	.word	0x00000082


	//----- nvinfo : EIATTR_KPARAM_INFO
	.align		4
.L_474:
        /*0008*/ 	.byte	0x04, 0x17
        /*000a*/ 	.short	(.L_476 - .L_475)
.L_475:
        /*000c*/ 	.word	0x00000000
        /*0010*/ 	.short	0x0000
        /*0012*/ 	.short	0x0000
        /*0014*/ 	.byte	0x00, 0xf0, 0xc1, 0x09


	//----- nvinfo : EIATTR_SPARSE_MMA_MASK
	.align		4
.L_476:
        /*0018*/ 	.byte	0x03, 0x50
        /*001a*/ 	.short	0x0000


	//----- nvinfo : EIATTR_MAXREG_COUNT
	.align		4
        /*001c*/ 	.byte	0x03, 0x1b
        /*001e*/ 	.short	0x00ff


	//----- nvinfo : EIATTR_MERCURY_ISA_VERSION
	.align		4
        /*0020*/ 	.byte	0x03, 0x5f
        /*0022*/ 	.short	0x0101


	//----- nvinfo : EIATTR_EXIT_INSTR_OFFSETS
	.align		4
        /*0024*/ 	.byte	0x04, 0x1c
        /*0026*/ 	.short	(.L_478 - .L_477)


	//   ....[0]....
.L_477:
        /*0028*/ 	.word	0x00000010


	//----- nvinfo : EIATTR_MAX_THREADS
	.align		4
.L_478:
        /*002c*/ 	.byte	0x04, 0x05
        /*002e*/ 	.short	(.L_480 - .L_479)
.L_479:
        /*0030*/ 	.word	0x00000100
        /*0034*/ 	.word	0x00000001
        /*0038*/ 	.word	0x00000001


	//----- nvinfo : EIATTR_CBANK_PARAM_SIZE
	.align		4
.L_480:
        /*003c*/ 	.byte	0x03, 0x19
        /*003e*/ 	.short	0x0270


	//----- nvinfo : EIATTR_PARAM_CBANK
	.align		4
        /*0040*/ 	.byte	0x04, 0x0a
        /*0042*/ 	.short	(.L_482 - .L_481)
	.align		4
.L_481:
        /*0044*/ 	.word	index@(.nv.constant0._ZN7cutlass13device_kernelIN5flash19enable_sm80_to_sm89INS1_16FlashAttnBwdSm80INS1_25CollectiveMainloopBwdSm80ILi2ELi1EN4cute5tupleIJNS5_1CILi64EEENS7_ILi96EEENS7_ILi128EEEEEENS_10bfloat16_tEfNS_4arch4Sm80ELb0ELb1ELb1ELb1ELb0ELb0ELb0ELb0ELi2ELi2ELi2ELi2ELb1EEENS1_21CollectiveEpilogueBwdISB_SC_SE_Li256ELb1ELb0ELi4EEENS1_19SingleTileSchedulerILb1ELb0ELb0ELi96EEEEEEEEEvNT_6ParamsE)
        /*0048*/ 	.short	0x0210
        /*004a*/ 	.short	0x0270


	//----- nvinfo : EIATTR_SW_WAR
	.align		4
.L_482:
        /*004c*/ 	.byte	0x04, 0x36
        /*004e*/ 	.short	(.L_484 - .L_483)
.L_483:
        /*0050*/ 	.word	0x00000008
.L_484:


//--------------------- .nv.info._ZN7cutlass13device_kernelIN5flash19enable_sm80_to_sm89INS1_16FlashAttnBwdSm80INS1_25CollectiveMainloopBwdSm80ILi2ELi1EN4cute5tupleIJNS5_1CILi64EEENS7_ILi96EEENS7_ILi128EEEEEENS_10bfloat16_tEfNS_4arch4Sm80ELb0ELb1ELb1ELb1ELb1ELb0ELb0ELb0ELi2ELi2ELi2ELi2ELb1EEENS1_21CollectiveEpilogueBwdISB_SC_SE_Li256ELb1ELb0ELi4EEENS1_19SingleTileSchedulerILb1ELb0ELb0ELi96EEEEEEEEEvNT_6ParamsE --------------------------
	.section	.nv.info._ZN7cutlass13device_kernelIN5flash19enable_sm80_to_sm89INS1_16FlashAttnBwdSm80INS1_25CollectiveMainloopBwdSm80ILi2ELi1EN4cute5tupleIJNS5_1CILi64EEENS7_ILi96EEENS7_ILi128EEEEEENS_10bfloat16_tEfNS_4arch4Sm80ELb0ELb1ELb1ELb1ELb1ELb0ELb0ELb0ELi2ELi2ELi2ELi2ELb1EEENS1_21CollectiveEpilogueBwdISB_SC_SE_Li256ELb1ELb0ELi4EEENS1_19SingleTileSchedulerILb1ELb0ELb0ELi96EEEEEEEEEvNT_6ParamsE,"",@"SHT_CUDA_INFO"
	.sectionflags	@""
	.align	4


	//----- nvinfo : EIATTR_CUDA_API_VERSION
	.align		4
        /*0000*/ 	.byte	0x04, 0x37
        /*0002*/ 	.short	(.L_486 - .L_485)
.L_485:
        /*0004*/ 	.word	0x00000082


	//----- nvinfo : EIATTR_KPARAM_INFO
	.align		4
.L_486:
        /*0008*/ 	.byte	0x04, 0x17
        /*000a*/ 	.short	(.L_488 - .L_487)
.L_487:
        /*000c*/ 	.word	0x00000000
        /*0010*/ 	.short	0x0000
        /*0012*/ 	.short	0x0000
        /*0014*/ 	.byte	0x00, 0xf0, 0xc1, 0x09


	//----- nvinfo : EIATTR_SPARSE_MMA_MASK
	.align		4
.L_488:
        /*0018*/ 	.byte	0x03, 0x50
        /*001a*/ 	.short	0x0000


	//----- nvinfo : EIATTR_MAXREG_COUNT
	.align		4
        /*001c*/ 	.byte	0x03, 0x1b
        /*001e*/ 	.short	0x00ff


	//----- nvinfo : EIATTR_MERCURY_ISA_VERSION
	.align		4
        /*0020*/ 	.byte	0x03, 0x5f
        /*0022*/ 	.short	0x0101


	//----- nvinfo : EIATTR_EXIT_INSTR_OFFSETS
	.align		4
        /*0024*/ 	.byte	0x04, 0x1c
        /*0026*/ 	.short	(.L_490 - .L_489)


	//   ....[0]....
.L_489:
        /*0028*/ 	.word	0x00000010


	//----- nvinfo : EIATTR_MAX_THREADS
	.align		4
.L_490:
        /*002c*/ 	.byte	0x04, 0x05
        /*002e*/ 	.short	(.L_492 - .L_491)
.L_491:
        /*0030*/ 	.word	0x00000100
        /*0034*/ 	.word	0x00000001
        /*0038*/ 	.word	0x00000001


	//----- nvinfo : EIATTR_CBANK_PARAM_SIZE
	.align		4
.L_492:
        /*003c*/ 	.byte	0x03, 0x19
        /*003e*/ 	.short	0x0270


	//----- nvinfo : EIATTR_PARAM_CBANK
	.align		4
        /*0040*/ 	.byte	0x04, 0x0a
        /*0042*/ 	.short	(.L_494 - .L_493)
	.align		4
.L_493:
        /*0044*/ 	.word	index@(.nv.constant0._ZN7cutlass13device_kernelIN5flash19enable_sm80_to_sm89INS1_16FlashAttnBwdSm80INS1_25CollectiveMainloopBwdSm80ILi2ELi1EN4cute5tupleIJNS5_1CILi64EEENS7_ILi96EEENS7_ILi128EEEEEENS_10bfloat16_tEfNS_4arch4Sm80ELb0ELb1ELb1ELb1ELb1ELb0ELb0ELb0ELi2ELi2ELi2ELi2ELb1EEENS1_21CollectiveEpilogueBwdISB_SC_SE_Li256ELb1ELb0ELi4EEENS1_19SingleTileSchedulerILb1ELb0ELb0ELi96EEEEEEEEEvNT_6ParamsE)
        /*0048*/ 	.short	0x0210
        /*004a*/ 	.short	0x0270


	//----- nvinfo : EIATTR_SW_WAR
	.align		4
.L_494:
        /*004c*/ 	.byte	0x04, 0x36
        /*004e*/ 	.short	(.L_496 - .L_495)
.L_495:
        /*0050*/ 	.word	0x00000008
.L_496:


//--------------------- .nv.info._ZN7cutlass13device_kernelIN5flash19enable_sm80_to_sm89INS1_16FlashAttnBwdSm80INS1_25CollectiveMainloopBwdSm80ILi2ELi1EN4cute5tupleIJNS5_1CILi64EEENS7_ILi96EEENS7_ILi128EEEEEENS_10bfloat16_tEfNS_4arch4Sm80ELb0ELb1ELb1ELb1ELb0ELb0ELb0ELb0ELi2ELi2ELi2ELi2ELb1EEENS1_24CollectiveEpilogueBwdGQAISB_fSE_Li256ELb1ELb0EEENS1_19SingleTileSchedulerILb1ELb0ELb0ELi96EEEEEEEEEvNT_6ParamsE --------------------------
	.section	.nv.info._ZN7cutlass13device_kernelIN5flash19enable_sm80_to_sm89INS1_16FlashAttnBwdSm80INS1_25CollectiveMainloopBwdSm80ILi2ELi1EN4cute5tupleIJNS5_1CILi64EEENS7_ILi96EEENS7_ILi128EEEEEENS_10bfloat16_tEfNS_4arch4Sm80ELb0ELb1ELb1ELb1ELb0ELb0ELb0ELb0ELi2ELi2ELi2ELi2ELb1EEENS1_24CollectiveEpilogueBwdGQAISB_fSE_Li256ELb1ELb0EEENS1_19SingleTileSchedulerILb1ELb0ELb0ELi96EEEEEEEEEvNT_6ParamsE,"",@"SHT_CUDA_INFO"
	.sectionflags	@""
	.align	4


	//----- nvinfo : EIATTR_CUDA_API_VERSION
	.align		4
        /*0000*/ 	.byte	0x04, 0x37
        /*0002*/ 	.short	(.L_498 - .L_497)
.L_497:
        /*0004*/ 	.word	0x00000082


	//----- nvinfo : EIATTR_KPARAM_INFO
	.align		4
.L_498:
        /*0008*/ 	.byte	0x04, 0x17
        /*000a*/ 	.short	(.L_500 - .L_499)
.L_499:
        /*000c*/ 	.word	0x00000000
        /*0010*/ 	.short	0x0000
        /*0012*/ 	.short	0x0000
        /*0014*/ 	.byte	0x00, 0xf0, 0xe1, 0x09


	//----- nvinfo : EIATTR_SPARSE_MMA_MASK
	.align		4
.L_500:
        /*0018*/ 	.byte	0x03, 0x50
        /*001a*/ 	.short	0x0000


	//----- nvinfo : EIATTR_MAXREG_COUNT
	.align		4
        /*001c*/ 	.byte	0x03, 0x1b
        /*001e*/ 	.short	0x00ff


	//----- nvinfo : EIATTR_MERCURY_ISA_VERSION
	.align		4
        /*0020*/ 	.byte	0x03, 0x5f
        /*0022*/ 	.short	0x0101


	//----- nvinfo : EIATTR_EXIT_INSTR_OFFSETS
	.align		4
        /*0024*/ 	.byte	0x04, 0x1c
        /*0026*/ 	.short	(.L_502 - .L_501)


	//   ....[0]....
.L_501:
        /*0028*/ 	.word	0x00000010


	//----- nvinfo : EIATTR_MAX_THREADS
	.align		4
.L_502:
        /*002c*/ 	.byte	0x04, 0x05
        /*002e*/ 	.short	(.L_504 - .L_503)
.L_503:
        /*0030*/ 	.word	0x00000100
        /*0034*/ 	.word	0x00000001
        /*0038*/ 	.word	0x00000001


	//----- nvinfo : EIATTR_CBANK_PARAM_SIZE
	.align		4
.L_504:
        /*003c*/ 	.byte	0x03, 0x19
        /*003e*/ 	.short	0x0278


	//----- nvinfo : EIATTR_PARAM_CBANK
	.align		4
        /*0040*/ 	.byte	0x04, 0x0a
        /*0042*/ 	.short	(.L_506 - .L_505)
	.align		4
.L_505:
        /*0044*/ 	.word	index@(.nv.constant0._ZN7cutlass13device_kernelIN5flash19enable_sm80_to_sm89INS1_16FlashAttnBwdSm80INS1_25CollectiveMainloopBwdSm80ILi2ELi1EN4cute5tupleIJNS5_1CILi64EEENS7_ILi96EEENS7_ILi128EEEEEENS_10bfloat16_tEfNS_4arch4Sm80ELb0ELb1ELb1ELb1ELb0ELb0ELb0ELb0ELi2ELi2ELi2ELi2ELb1EEENS1_24CollectiveEpilogueBwdGQAISB_fSE_Li256ELb1ELb0EEENS1_19SingleTileSchedulerILb1ELb0ELb0ELi96EEEEEEEEEvNT_6ParamsE)
        /*0048*/ 	.short	0x0210
        /*004a*/ 	.short	0x0278


	//----- nvinfo : EIATTR_SW_WAR
	.align		4
.L_506:
        /*004c*/ 	.byte	0x04, 0x36
        /*004e*/ 	.short	(.L_508 - .L_507)
.L_507:
        /*0050*/ 	.word	0x00000008
.L_508:


//--------------------- .nv.info._ZN7cutlass13device_kernelIN5flash19enable_sm80_to_sm89INS1_16FlashAttnBwdSm80INS1_25CollectiveMainloopBwdSm80ILi2ELi1EN4cute5tupleIJNS5_1CILi64EEENS7_ILi96EEENS7_ILi128EEEEEENS_10bfloat16_tEfNS_4arch4Sm80ELb0ELb1ELb1ELb1ELb1ELb0ELb0ELb0ELi2ELi2ELi2ELi2ELb1EEENS1_24CollectiveEpilogueBwdGQAISB_fSE_Li256ELb1ELb1EEENS1_19SingleTileSchedulerILb1ELb0ELb0ELi96EEEEEEEEEvNT_6ParamsE --------------------------
	.section	.nv.info._ZN7cutlass13device_kernelIN5flash19enable_sm80_to_sm89INS1_16FlashAttnBwdSm80INS1_25CollectiveMainloopBwdSm80ILi2ELi1EN4cute5tupleIJNS5_1CILi64EEENS7_ILi96EEENS7_ILi128EEEEEENS_10bfloat16_tEfNS_4arch4Sm80ELb0ELb1ELb1ELb1ELb1ELb0ELb0ELb0ELi2ELi2ELi2ELi2ELb1EEENS1_24CollectiveEpilogueBwdGQAISB_fSE_Li256ELb1ELb1EEENS1_19SingleTileSchedulerILb1ELb0ELb0ELi96EEEEEEEEEvNT_6ParamsE,"",@"SHT_CUDA_INFO"
	.sectionflags	@""
	.align	4


	//----- nvinfo : EIATTR_CUDA_API_VERSION
	.align		4
        /*0000*/ 	.byte	0x04, 0x37
        /*0002*/ 	.short	(.L_510 - .L_509)
.L_509:
        /*0004*/ 	.word	0x00000082


	//----- nvinfo : EIATTR_KPARAM_INFO
	.align		4
.L_510:
        /*0008*/ 	.byte	0x04, 0x17
        /*000a*/ 	.short	(.L_512 - .L_511)
.L_511:
        /*000c*/ 	.word	0x00000000
        /*0010*/ 	.short	0x0000
        /*0012*/ 	.short	0x0000
        /*0014*/ 	.byte	0x00, 0xf0, 0xe1, 0x09


	//----- nvinfo : EIATTR_SPARSE_MMA_MASK
	.align		4
.L_512:
        /*0018*/ 	.byte	0x03, 0x50
        /*001a*/ 	.short	0x0000


	//----- nvinfo : EIATTR_MAXREG_COUNT
	.align		4
        /*001c*/ 	.byte	0x03, 0x1b
        /*001e*/ 	.short	0x00ff


	//----- nvinfo : EIATTR_MERCURY_ISA_VERSION
	.align		4
        /*0020*/ 	.byte	0x03, 0x5f
        /*0022*/ 	.short	0x0101


	//----- nvinfo : EIATTR_EXIT_INSTR_OFFSETS
	.align		4
        /*0024*/ 	.byte	0x04, 0x1c
        /*0026*/ 	.short	(.L_514 - .L_513)


	//   ....[0]....
.L_513:
        /*0028*/ 	.word	0x00000010


	//----- nvinfo : EIATTR_MAX_THREADS
	.align		4
.L_514:
        /*002c*/ 	.byte	0x04, 0x05
        /*002e*/ 	.short	(.L_516 - .L_515)
.L_515:
        /*0030*/ 	.word	0x00000100
        /*0034*/ 	.word	0x00000001
        /*0038*/ 	.word	0x00000001


	//----- nvinfo : EIATTR_CBANK_PARAM_SIZE
	.align		4
.L_516:
        /*003c*/ 	.byte	0x03, 0x19
        /*003e*/ 	.short	0x0278


	//----- nvinfo : EIATTR_PARAM_CBANK
	.align		4
        /*0040*/ 	.byte	0x04, 0x0a
        /*0042*/ 	.short	(.L_518 - .L_517)
	.align		4
.L_517:
        /*0044*/ 	.word	index@(.nv.constant0._ZN7cutlass13device_kernelIN5flash19enable_sm80_to_sm89INS1_16FlashAttnBwdSm80INS1_25CollectiveMainloopBwdSm80ILi2ELi1EN4cute5tupleIJNS5_1CILi64EEENS7_ILi96EEENS7_ILi128EEEEEENS_10bfloat16_tEfNS_4arch4Sm80ELb0ELb1ELb1ELb1ELb1ELb0ELb0ELb0ELi2ELi2ELi2ELi2ELb1EEENS1_24CollectiveEpilogueBwdGQAISB_fSE_Li256ELb1ELb1EEENS1_19SingleTileSchedulerILb1ELb0ELb0ELi96EEEEEEEEEvNT_6ParamsE)
        /*0048*/ 	.short	0x0210
        /*004a*/ 	.short	0x0278


	//----- nvinfo : EIATTR_SW_WAR
	.align		4
.L_518:
        /*004c*/ 	.byte	0x04, 0x36
        /*004e*/ 	.short	(.L_520 - .L_519)
.L_519:
        /*0050*/ 	.word	0x00000008
.L_520:


//--------------------- .nv.info._ZN7cutlass13device_kernelIN5flash19enable_sm80_to_sm89INS1_16FlashAttnBwdSm80INS1_25CollectiveMainloopBwdSm80ILi2ELi1EN4cute5tupleIJNS5_1CILi64EEENS7_ILi96EEENS7_ILi128EEEEEENS_10bfloat16_tEfNS_4arch4Sm80ELb1ELb0ELb1ELb0ELb0ELb0ELb0ELb0ELi2ELi2ELi2ELi2ELb1EEENS1_21CollectiveEpilogueBwdISB_SC_SE_Li256ELb0ELb0ELi4EEENS1_25SingleTileBwdLPTSchedulerILb0ELi96ELb0EEEEEEEEEvNT_6ParamsE --------------------------
	.section	.nv.info._ZN7cutlass13device_kernelIN5flash19enable_sm80_to_sm89INS1_16FlashAttnBwdSm80INS1_25CollectiveMainloopBwdSm80ILi2ELi1EN4cute5tupleIJNS5_1CILi64EEENS7_ILi96EEENS7_ILi128EEEEEENS_10bfloat16_tEfNS_4arch4Sm80ELb1ELb0ELb1ELb0ELb0ELb0ELb0ELb0ELi2ELi2ELi2ELi2ELb1EEENS1_21CollectiveEpilogueBwdISB_SC_SE_Li256ELb0ELb0ELi4EEENS1_25SingleTileBwdLPTSchedulerILb0ELi96ELb0EEEEEEEEEvNT_6ParamsE,"",@"SHT_CUDA_INFO"
	.sectionflags	@""
	.align	4


	//----- nvinfo : EIATTR_CUDA_API_VERSION
	.align		4
        /*0000*/ 	.byte	0x04, 0x37
        /*0002*/ 	.short	(.L_522 - .L_521)
.L_521:
        /*0004*/ 	.word	0x00000082


	//----- nvinfo : EIATTR_KPARAM_INFO
	.align		4
.L_522:
        /*0008*/ 	.byte	0x04, 0x17
        /*000a*/ 	.short	(.L_524 - .L_523)
.L_523:
        /*000c*/ 	.word	0x00000000
        /*0010*/ 	.short	0x0000
        /*0012*/ 	.short	0x0000
        /*0014*/ 	.byte	0x00, 0xf0, 0x21, 0x0a


	//----- nvinfo : EIATTR_SPARSE_MMA_MASK
	.align		4
.L_524:
        /*0018*/ 	.byte	0x03, 0x50
        /*001a*/ 	.short	0x0000


	//----- nvinfo : EIATTR_MAXREG_COUNT
	.align		4
        /*001c*/ 	.byte	0x03, 0x1b
        /*001e*/ 	.short	0x00ff


	//----- nvinfo : EIATTR_MERCURY_ISA_VERSION
	.align		4
        /*0020*/ 	.byte	0x03, 0x5f
        /*0022*/ 	.short	0x0101


	//----- nvinfo : EIATTR_EXIT_INSTR_OFFSETS
	.align		4
        /*0024*/ 	.byte	0x04, 0x1c
        /*0026*/ 	.short	(.L_526 - .L_525)


	//   ....[0]....
.L_525:
        /*0028*/ 	.word	0x00000010


	//----- nvinfo : EIATTR_MAX_THREADS
	.align		4
.L_526:
        /*002c*/ 	.byte	0x04, 0x05
        /*002e*/ 	.short	(.L_528 - .L_527)
.L_527:
        /*0030*/ 	.word	0x00000100
        /*0034*/ 	.word	0x00000001
        /*0038*/ 	.word	0x00000001


	//----- nvinfo : EIATTR_CBANK_PARAM_SIZE
	.align		4
.L_528:
        /*003c*/ 	.byte	0x03, 0x19
        /*003e*/ 	.short	0x0288


	//----- nvinfo : EIATTR_PARAM_CBANK
	.align		4
        /*0040*/ 	.byte	0x04, 0x0a
        /*0042*/ 	.short	(.L_530 - .L_529)
	.align		4
.L_529:
        /*0044*/ 	.word	index@(.nv.constant0._ZN7cutlass13device_kernelIN5flash19enable_sm80_to_sm89INS1_16FlashAttnBwdSm80INS1_25CollectiveMainloopBwdSm80ILi2ELi1EN4cute5tupleIJNS5_1CILi64EEENS7_ILi96EEENS7_ILi128EEEEEENS_10bfloat16_tEfNS_4arch4Sm80ELb1ELb0ELb1ELb0ELb0ELb0ELb0ELb0ELi2ELi2ELi2ELi2ELb1EEENS1_21CollectiveEpilogueBwdISB_SC_SE_Li256ELb0ELb0ELi4EEENS1_25SingleTileBwdLPTSchedulerILb0ELi96ELb0EEEEEEEEEvNT_6ParamsE)
        /*0048*/ 	.short	0x0210
        /*004a*/ 	.short	0x0288


	//----- nvinfo : EIATTR_SW_WAR
	.align		4
.L_530:
        /*004c*/ 	.byte	0x04, 0x36
        /*004e*/ 	.short	(.L_532 - .L_531)
.L_531:
        /*0050*/ 	.word	0x00000008
.L_532:


//--------------------- .nv.info._ZN7cutlass13device_kernelIN5flash19enable_sm80_to_sm89INS1_16FlashAttnBwdSm80INS1_25CollectiveMainloopBwdSm80ILi2ELi1EN4cute5tupleIJNS5_1CILi64EEENS7_ILi96EEENS7_ILi128EEEEEENS_10bfloat16_tEfNS_4arch4Sm80ELb1ELb0ELb1ELb0ELb1ELb0ELb0ELb0ELi2ELi2ELi2ELi2ELb1EEENS1_21CollectiveEpilogueBwdISB_SC_SE_Li256ELb0ELb0ELi4EEENS1_25SingleTileBwdLPTSchedulerILb0ELi96ELb1EEEEEEEEEvNT_6ParamsE --------------------------
	.section	.nv.info._ZN7cutlass13device_kernelIN5flash19enable_sm80_to_sm89INS1_16FlashAttnBwdSm80INS1_25CollectiveMainloopBwdSm80ILi2ELi1EN4cute5tupleIJNS5_1CILi64EEENS7_ILi96EEENS7_ILi128EEEEEENS_10bfloat16_tEfNS_4arch4Sm80ELb1ELb0ELb1ELb0ELb1ELb0ELb0ELb0ELi2ELi2ELi2ELi2ELb1EEENS1_21CollectiveEpilogueBwdISB_SC_SE_Li256ELb0ELb0ELi4EEENS1_25SingleTileBwdLPTSchedulerILb0ELi96ELb1EEEEEEEEEvNT_6ParamsE,"",@"SHT_CUDA_INFO"
	.sectionflags	@""
	.align	4


	//----- nvinfo : EIATTR_CUDA_API_VERSION
	.align		4
        /*0000*/ 	.byte	0x04, 0x37
        /*0002*/ 	.short	(.L_534 - .L_533)
.L_533:
        /*0004*/ 	.word	0x00000082


	//----- nvinfo : EIATTR_KPARAM_INFO
	.align		4
.L_534:
        /*0008*/ 	.byte	0x04, 0x17
        /*000a*/ 	.short	(.L_536 - .L_535)
.L_535:
        /*000c*/ 	.word	0x00000000
        /*0010*/ 	.short	0x0000
        /*0012*/ 	.short	0x0000
        /*0014*/ 	.byte	0x00, 0xf0, 0x21, 0x0a


	//----- nvinfo : EIATTR_SPARSE_MMA_MASK
	.align		4
.L_536:
        /*0018*/ 	.byte	0x03, 0x50
        /*001a*/ 	.short	0x0000


	//----- nvinfo : EIATTR_MAXREG_COUNT
	.align		4
        /*001c*/ 	.byte	0x03, 0x1b
        /*001e*/ 	.short	0x00ff


	//----- nvinfo : EIATTR_MERCURY_ISA_VERSION
	.align		4
        /*0020*/ 	.byte	0x03, 0x5f
        /*0022*/ 	.short	0x0101


	//----- nvinfo : EIATTR_EXIT_INSTR_OFFSETS
	.align		4
        /*0024*/ 	.byte	0x04, 0x1c
        /*0026*/ 	.short	(.L_538 - .L_537)


	//   ....[0]....
.L_537:
        /*0028*/ 	.word	0x00000010


	//----- nvinfo : EIATTR_MAX_THREADS
	.align		4
.L_538:
        /*002c*/ 	.byte	0x04, 0x05
        /*002e*/ 	.short	(.L_540 - .L_539)
.L_539:
        /*0030*/ 	.word	0x00000100
        /*0034*/ 	.word	0x00000001
        /*0038*/ 	.word	0x00000001


	//----- nvinfo : EIATTR_CBANK_PARAM_SIZE
	.align		4
.L_540:
        /*003c*/ 	.byte	0x03, 0x19
        /*003e*/ 	.short	0x0288


	//----- nvinfo : EIATTR_PARAM_CBANK
	.align		4
        /*0040*/ 	.byte	0x04, 0x0a
        /*0042*/ 	.short	(.L_542 - .L_541)
	.align		4
.L_541:
        /*0044*/ 	.word	index@(.nv.constant0._ZN7cutlass13device_kernelIN5flash19enable_sm80_to_sm89INS1_16FlashAttnBwdSm80INS1_25CollectiveMainloopBwdSm80ILi2ELi1EN4cute5tupleIJNS5_1CILi64EEENS7_ILi96EEENS7_ILi128EEEEEENS_10bfloat16_tEfNS_4arch4Sm80ELb1ELb0ELb1ELb0ELb1ELb0ELb0ELb0ELi2ELi2ELi2ELi2ELb1EEENS1_21CollectiveEpilogueBwdISB_SC_SE_Li256ELb0ELb0ELi4EEENS1_25SingleTileBwdLPTSchedulerILb0ELi96ELb1EEEEEEEEEvNT_6ParamsE)
        /*0048*/ 	.short	0x0210
        /*004a*/ 	.short	0x0288


	//----- nvinfo : EIATTR_SW_WAR
	.align		4
.L_542:
        /*004c*/ 	.byte	0x04, 0x36
        /*004e*/ 	.short	(.L_544 - .L_543)
.L_543:
        /*0050*/ 	.word	0x00000008
.L_544:


//--------------------- .nv.info._ZN7cutlass13device_kernelIN5flash19enable_sm80_to_sm89INS1_16FlashAttnBwdSm80INS1_25CollectiveMainloopBwdSm80ILi2ELi1EN4cute5tupleIJNS5_1CILi64EEENS7_ILi96EEENS7_ILi128EEEEEENS_10bfloat16_tEfNS_4arch4Sm80ELb1ELb0ELb1ELb0ELb0ELb0ELb0ELb0ELi2ELi2ELi2ELi2ELb1EEENS1_24CollectiveEpilogueBwdGQAISB_fSE_Li256ELb0ELb0EEENS1_25SingleTileBwdLPTSchedulerILb0ELi96ELb0EEEEEEEEEvNT_6ParamsE --------------------------
	.section	.nv.info._ZN7cutlass13device_kernelIN5flash19enable_sm80_to_sm89INS1_16FlashAttnBwdSm80INS1_25CollectiveMainloopBwdSm80ILi2ELi1EN4cute5tupleIJNS5_1CILi64EEENS7_ILi96EEENS7_ILi128EEEEEENS_10bfloat16_tEfNS_4arch4Sm80ELb1ELb0ELb1ELb0ELb0ELb0ELb0ELb0ELi2ELi2ELi2ELi2ELb1EEENS1_24CollectiveEpilogueBwdGQAISB_fSE_Li256ELb0ELb0EEENS1_25SingleTileBwdLPTSchedulerILb0ELi96ELb0EEEEEEEEEvNT_6ParamsE,"",@"SHT_CUDA_INFO"
	.sectionflags	@""
	.align	4


	//----- nvinfo : EIATTR_CUDA_API_VERSION
	.align		4
        /*0000*/ 	.byte	0x04, 0x37
        /*0002*/ 	.short	(.L_546 - .L_545)
.L_545:
        /*0004*/ 	.word	0x00000082


	//----- nvinfo : EIATTR_KPARAM_INFO
	.align		4
.L_546:
        /*0008*/ 	.byte	0x04, 0x17
        /*000a*/ 	.short	(.L_548 - .L_547)
.L_547:
        /*000c*/ 	.word	0x00000000
        /*0010*/ 	.short	0x0000
        /*0012*/ 	.short	0x0000
        /*0014*/ 	.byte	0x00, 0xf0, 0x41, 0x0a


	//----- nvinfo : EIATTR_SPARSE_MMA_MASK
	.align		4
.L_548:
        /*0018*/ 	.byte	0x03, 0x50
        /*001a*/ 	.short	0x0000


	//----- nvinfo : EIATTR_MAXREG_COUNT
	.align		4
        /*001c*/ 	.byte	0x03, 0x1b
        /*001e*/ 	.short	0x00ff


	//----- nvinfo : EIATTR_MERCURY_ISA_VERSION
	.align		4
        /*0020*/ 	.byte	0x03, 0x5f
        /*0022*/ 	.short	0x0101


	//----- nvinfo : EIATTR_EXIT_INSTR_OFFSETS
	.align		4
        /*0024*/ 	.byte	0x04, 0x1c
        /*0026*/ 	.short	(.L_550 - .L_549)


	//   ....[0]....
.L_549:
        /*0028*/ 	.word	0x00000010


	//----- nvinfo : EIATTR_MAX_THREADS
	.align		4
.L_550:
        /*002c*/ 	.byte	0x04, 0x05
        /*002e*/ 	.short	(.L_552 - .L_551)
.L_551:
        /*0030*/ 	.word	0x00000100
        /*0034*/ 	.word	0x00000001
        /*0038*/ 	.word	0x00000001


	//----- nvinfo : EIATTR_CBANK_PARAM_SIZE
	.align		4
.L_552:
        /*003c*/ 	.byte	0x03, 0x19
        /*003e*/ 	.short	0x0290


	//----- nvinfo : EIATTR_PARAM_CBANK
	.align		4
        /*0040*/ 	.byte	0x04, 0x0a
        /*0042*/ 	.short	(.L_554 - .L_553)
	.align		4
.L_553:
        /*0044*/ 	.word	index@(.nv.constant0._ZN7cutlass13device_kernelIN5flash19enable_sm80_to_sm89INS1_16FlashAttnBwdSm80INS1_25CollectiveMainloopBwdSm80ILi2ELi1EN4cute5tupleIJNS5_1CILi64EEENS7_ILi96EEENS7_ILi128EEEEEENS_10bfloat16_tEfNS_4arch4Sm80ELb1ELb0ELb1ELb0ELb0ELb0ELb0ELb0ELi2ELi2ELi2ELi2ELb1EEENS1_24CollectiveEpilogueBwdGQAISB_fSE_Li256ELb0ELb0EEENS1_25SingleTileBwdLPTSchedulerILb0ELi96ELb0EEEEEEEEEvNT_6ParamsE)
        /*0048*/ 	.short	0x0210
        /*004a*/ 	.short	0x0290


	//----- nvinfo : EIATTR_SW_WAR
	.align		4
.L_554:
        /*004c*/ 	.byte	0x04, 0x36
        /*004e*/ 	.short	(.L_556 - .L_555)
.L_555:
        /*0050*/ 	.word	0x00000008
.L_556:


//--------------------- .nv.info._ZN7cutlass13device_kernelIN5flash19enable_sm80_to_sm89INS1_16FlashAttnBwdSm80INS1_25CollectiveMainloopBwdSm80ILi2ELi1EN4cute5tupleIJNS5_1CILi64EEENS7_ILi96EEENS7_ILi128EEEEEENS_10bfloat16_tEfNS_4arch4Sm80ELb1ELb0ELb1ELb0ELb1ELb0ELb0ELb0ELi2ELi2ELi2ELi2ELb1EEENS1_24CollectiveEpilogueBwdGQAISB_fSE_Li256ELb0ELb1EEENS1_25SingleTileBwdLPTSchedulerILb0ELi96ELb1EEEEEEEEEvNT_6ParamsE --------------------------
	.section	.nv.info._ZN7cutlass13device_kernelIN5flash19enable_sm80_to_sm89INS1_16FlashAttnBwdSm80INS1_25CollectiveMainloopBwdSm80ILi2ELi1EN4cute5tupleIJNS5_1CILi64EEENS7_ILi96EEENS7_ILi128EEEEEENS_10bfloat16_tEfNS_4arch4Sm80ELb1ELb0ELb1ELb0ELb1ELb0ELb0ELb0ELi2ELi2ELi2ELi2ELb1EEENS1_24CollectiveEpilogueBwdGQAISB_fSE_Li256ELb0ELb1EEENS1_25SingleTileBwdLPTSchedulerILb0ELi96ELb1EEEEEEEEEvNT_6ParamsE,"",@"SHT_CUDA_INFO"
	.sectionflags	@""
	.align	4


	//----- nvinfo : EIATTR_CUDA_API_VERSION
	.align		4
        /*0000*/ 	.byte	0x04, 0x37
        /*0002*/ 	.short	(.L_558 - .L_557)
.L_557:
        /*0004*/ 	.word	0x00000082


	//----- nvinfo : EIATTR_KPARAM_INFO
	.align		4
.L_558:
        /*0008*/ 	.byte	0x04, 0x17
        /*000a*/ 	.short	(.L_560 - .L_559)
.L_559:
        /*000c*/ 	.word	0x00000000
        /*0010*/ 	.short	0x0000
        /*0012*/ 	.short	0x0000
        /*0014*/ 	.byte	0x00, 0xf0, 0x41, 0x0a


	//----- nvinfo : EIATTR_SPARSE_MMA_MASK
	.align		4
.L_560:
        /*0018*/ 	.byte	0x03, 0x50
        /*001a*/ 	.short	0x0000


	//----- nvinfo : EIATTR_MAXREG_COUNT
	.align		4
        /*001c*/ 	.byte	0x03, 0x1b
        /*001e*/ 	.short	0x00ff


	//----- nvinfo : EIATTR_MERCURY_ISA_VERSION
	.align		4
        /*0020*/ 	.byte	0x03, 0x5f
        /*0022*/ 	.short	0x0101


	//----- nvinfo : EIATTR_EXIT_INSTR_OFFSETS
	.align		4
        /*0024*/ 	.byte	0x04, 0x1c
        /*0026*/ 	.short	(.L_562 - .L_561)


	//   ....[0]....
.L_561:
        /*0028*/ 	.word	0x00000010


	//----- nvinfo : EIATTR_MAX_THREADS
	.align		4
.L_562:
        /*002c*/ 	.byte	0x04, 0x05
        /*002e*/ 	.short	(.L_564 - .L_563)
.L_563:
        /*0030*/ 	.word	0x00000100
        /*0034*/ 	.word	0x00000001
        /*0038*/ 	.word	0x00000001


	//----- nvinfo : EIATTR_CBANK_PARAM_SIZE
	.align		4
.L_564:
        /*003c*/ 	.byte	0x03, 0x19
        /*003e*/ 	.short	0x0290


	//----- nvinfo : EIATTR_PARAM_CBANK
	.align		4
        /*0040*/ 	.byte	0x04, 0x0a
        /*0042*/ 	.short	(.L_566 - .L_565)
	.align		4
.L_565:
        /*0044*/ 	.word	index@(.nv.constant0._ZN7cutlass13device_kernelIN5flash19enable_sm80_to_sm89INS1_16FlashAttnBwdSm80INS1_25CollectiveMainloopBwdSm80ILi2ELi1EN4cute5tupleIJNS5_1CILi64EEENS7_ILi96EEENS7_ILi128EEEEEENS_10bfloat16_tEfNS_4arch4Sm80ELb1ELb0ELb1ELb0ELb1ELb0ELb0ELb0ELi2ELi2ELi2ELi2ELb1EEENS1_24CollectiveEpilogueBwdGQAISB_fSE_Li256ELb0ELb1EEENS1_25SingleTileBwdLPTSchedulerILb0ELi96ELb1EEEEEEEEEvNT_6ParamsE)
        /*0048*/ 	.short	0x0210
        /*004a*/ 	.short	0x0290


	//----- nvinfo : EIATTR_SW_WAR
	.align		4
.L_566:
        /*004c*/ 	.byte	0x04, 0x36
        /*004e*/ 	.short	(.L_568 - .L_567)
.L_567:
        /*0050*/ 	.word	0x00000008
.L_568:


//--------------------- .nv.info._ZN7cutlass13device_kernelIN5flash19enable_sm80_to_sm89INS1_16FlashAttnBwdSm80INS1_25CollectiveMainloopBwdSm80ILi2ELi1EN4cute5tupleIJNS5_1CILi64EEENS7_ILi96EEENS7_ILi128EEEEEENS_10bfloat16_tEfNS_4arch4Sm80ELb1ELb0ELb1ELb1ELb0ELb0ELb0ELb0ELi2ELi2ELi2ELi2ELb1EEENS1_21CollectiveEpilogueBwdISB_SC_SE_Li256ELb1ELb0ELi4EEENS1_25SingleTileBwdLPTSchedulerILb1ELi96ELb0EEEEEEEEEvNT_6ParamsE --------------------------
	.section	.nv.info._ZN7cutlass13device_kernelIN5flash19enable_sm80_to_sm89INS1_16FlashAttnBwdSm80INS1_25CollectiveMainloopBwdSm80ILi2ELi1EN4cute5tupleIJNS5_1CILi64EEENS7_ILi96EEENS7_ILi128EEEEEENS_10bfloat16_tEfNS_4arch4Sm80ELb1ELb0ELb1ELb1ELb0ELb0ELb0ELb0ELi2ELi2ELi2ELi2ELb1EEENS1_21CollectiveEpilogueBwdISB_SC_SE_Li256ELb1ELb0ELi4EEENS1_25SingleTileBwdLPTSchedulerILb1ELi96ELb0EEEEEEEEEvNT_6ParamsE,"",@"SHT_CUDA_INFO"
	.sectionflags	@""
	.align	4


	//----- nvinfo : EIATTR_CUDA_API_VERSION
	.align		4
        /*0000*/ 	.byte	0x04, 0x37
        /*0002*/ 	.short	(.L_570 - .L_569)
.L_569:
        /*0004*/ 	.word	0x00000082


	//----- nvinfo : EIATTR_KPARAM_INFO
	.align		4
.L_570:
        /*0008*/ 	.byte	0x04, 0x17
        /*000a*/ 	.short	(.L_572 - .L_571)
.L_571:
        /*000c*/ 	.word	0x00000000
        /*0010*/ 	.short	0x0000
        /*0012*/ 	.short	0x0000
        /*0014*/ 	.byte	0x00, 0xf0, 0x21, 0x0a


	//----- nvinfo : EIATTR_SPARSE_MMA_MASK
	.align		4
.L_572:
        /*0018*/ 	.byte	0x03, 0x50
        /*001a*/ 	.short	0x0000


	//----- nvinfo : EIATTR_MAXREG_COUNT
	.align		4
        /*001c*/ 	.byte	0x03, 0x1b
        /*001e*/ 	.short	0x00ff


	//----- nvinfo : EIATTR_MERCURY_ISA_VERSION
	.align		4
        /*0020*/ 	.byte	0x03, 0x5f
        /*0022*/ 	.short	0x0101


	//----- nvinfo : EIATTR_EXIT_INSTR_OFFSETS
	.align		4
        /*0024*/ 	.byte	0x04, 0x1c
        /*0026*/ 	.short	(.L_574 - .L_573)


	//   ....[0]....
.L_573:
        /*0028*/ 	.word	0x00000010


	//----- nvinfo : EIATTR_MAX_THREADS
	.align		4
.L_574:
        /*002c*/ 	.byte	0x04, 0x05
        /*002e*/ 	.short	(.L_576 - .L_575)
.L_575:
        /*0030*/ 	.word	0x00000100
        /*0034*/ 	.word	0x00000001
        /*0038*/ 	.word	0x00000001


	//----- nvinfo : EIATTR_CBANK_PARAM_SIZE
	.align		4
.L_576:
        /*003c*/ 	.byte	0x03, 0x19
        /*003e*/ 	.short	0x0288


	//----- nvinfo : EIATTR_PARAM_CBANK
	.align		4
        /*0040*/ 	.byte	0x04, 0x0a
        /*0042*/ 	.short	(.L_578 - .L_577)
	.align		4
.L_577:
        /*0044*/ 	.word	index@(.nv.constant0._ZN7cutlass13device_kernelIN5flash19enable_sm80_to_sm89INS1_16FlashAttnBwdSm80INS1_25CollectiveMainloopBwdSm80ILi2ELi1EN4cute5tupleIJNS5_1CILi64EEENS7_ILi96EEENS7_ILi128EEEEEENS_10bfloat16_tEfNS_4arch4Sm80ELb1ELb0ELb1ELb1ELb0ELb0ELb0ELb0ELi2ELi2ELi2ELi2ELb1EEENS1_21CollectiveEpilogueBwdISB_SC_SE_Li256ELb1ELb0ELi4EEENS1_25SingleTileBwdLPTSchedulerILb1ELi96ELb0EEEEEEEEEvNT_6ParamsE)
        /*0048*/ 	.short	0x0210
        /*004a*/ 	.short	0x0288


	//----- nvinfo : EIATTR_SW_WAR
	.align		4
.L_578:
        /*004c*/ 	.byte	0x04, 0x36
        /*004e*/ 	.short	(.L_580 - .L_579)
.L_579:
        /*0050*/ 	.word	0x00000008
.L_580:


//--------------------- .nv.info._ZN7cutlass13device_kernelIN5flash19enable_sm80_to_sm89INS1_16FlashAttnBwdSm80INS1_25CollectiveMainloopBwdSm80ILi2ELi1EN4cute5tupleIJNS5_1CILi64EEENS7_ILi96EEENS7_ILi128EEEEEENS_10bfloat16_tEfNS_4arch4Sm80ELb1ELb0ELb1ELb1ELb1ELb0ELb0ELb0ELi2ELi2ELi2ELi2ELb1EEENS1_21CollectiveEpilogueBwdISB_SC_SE_Li256ELb1ELb0ELi4EEENS1_25SingleTileBwdLPTSchedulerILb1ELi96ELb1EEEEEEEEEvNT_6ParamsE --------------------------
	.section	.nv.info._ZN7cutlass13device_kernelIN5flash19enable_sm80_to_sm89INS1_16FlashAttnBwdSm80INS1_25CollectiveMainloopBwdSm80ILi2ELi1EN4cute5tupleIJNS5_1CILi64EEENS7_ILi96EEENS7_ILi128EEEEEENS_10bfloat16_tEfNS_4arch4Sm80ELb1ELb0ELb1ELb1ELb1ELb0ELb0ELb0ELi2ELi2ELi2ELi2ELb1EEENS1_21CollectiveEpilogueBwdISB_SC_SE_Li256ELb1ELb0ELi4EEENS1_25SingleTileBwdLPTSchedulerILb1ELi96ELb1EEEEEEEEEvNT_6ParamsE,"",@"SHT_CUDA_INFO"
	.sectionflags	@""
	.align	4


	//----- nvinfo : EIATTR_CUDA_API_VERSION
	.align		4
        /*0000*/ 	.byte	0x04, 0x37
        /*0002*/ 	.short	(.L_582 - .L_581)
.L_581:
        /*0004*/ 	.word	0x00000082


	//----- nvinfo : EIATTR_KPARAM_INFO
	.align		4
.L_582:
        /*0008*/ 	.byte	0x04, 0x17
        /*000a*/ 	.short	(.L_584 - .L_583)
.L_583:
        /*000c*/ 	.word	0x00000000
        /*0010*/ 	.short	0x0000
        /*0012*/ 	.short	0x0000
        /*0014*/ 	.byte	0x00, 0xf0, 0x21, 0x0a


	//----- nvinfo : EIATTR_SPARSE_MMA_MASK
	.align		4
.L_584:
        /*0018*/ 	.byte	0x03, 0x50
        /*001a*/ 	.short	0x0000


	//----- nvinfo : EIATTR_MAXREG_COUNT
	.align		4
        /*001c*/ 	.byte	0x03, 0x1b
        /*001e*/ 	.short	0x00ff


	//----- nvinfo : EIATTR_MERCURY_ISA_VERSION
	.align		4
        /*0020*/ 	.byte	0x03, 0x5f
        /*0022*/ 	.short	0x0101


	//----- nvinfo : EIATTR_EXIT_INSTR_OFFSETS
	.align		4
        /*0024*/ 	.byte	0x04, 0x1c
        /*0026*/ 	.short	(.L_586 - .L_585)


	//   ....[0]....
.L_585:
        /*0028*/ 	.word	0x00000010


	//----- nvinfo : EIATTR_MAX_THREADS
	.align		4
.L_586:
        /*002c*/ 	.byte	0x04, 0x05
        /*002e*/ 	.short	(.L_588 - .L_587)
.L_587:
        /*0030*/ 	.word	0x00000100
        /*0034*/ 	.word	0x00000001
        /*0038*/ 	.word	0x00000001


	//----- nvinfo : EIATTR_CBANK_PARAM_SIZE
	.align		4
.L_588:
        /*003c*/ 	.byte	0x03, 0x19
        /*003e*/ 	.short	0x0288


	//----- nvinfo : EIATTR_PARAM_CBANK
	.align		4
        /*0040*/ 	.byte	0x04, 0x0a
        /*0042*/ 	.short	(.L_590 - .L_589)
	.align		4
.L_589:
        /*0044*/ 	.word	index@(.nv.constant0._ZN7cutlass13device_kernelIN5flash19enable_sm80_to_sm89INS1_16FlashAttnBwdSm80INS1_25CollectiveMainloopBwdSm80ILi2ELi1EN4cute5tupleIJNS5_1CILi64EEENS7_ILi96EEENS7_ILi128EEEEEENS_10bfloat16_tEfNS_4arch4Sm80ELb1ELb0ELb1ELb1ELb1ELb0ELb0ELb0ELi2ELi2ELi2ELi2ELb1EEENS1_21CollectiveEpilogueBwdISB_SC_SE_Li256ELb1ELb0ELi4EEENS1_25SingleTileBwdLPTSchedulerILb1ELi96ELb1EEEEEEEEEvNT_6ParamsE)
        /*0048*/ 	.short	0x0210
        /*004a*/ 	.short	0x0288


	//----- nvinfo : EIATTR_SW_WAR
	.align		4
.L_590:
        /*004c*/ 	.byte	0x04, 0x36
        /*004e*/ 	.short	(.L_592 - .L_591)
.L_591:
        /*0050*/ 	.word	0x00000008
.L_592:


//--------------------- .nv.info._ZN7cutlass13device_kernelIN5flash19enable_sm80_to_sm89INS1_16FlashAttnBwdSm80INS1_25CollectiveMainloopBwdSm80ILi2ELi1EN4cute5tupleIJNS5_1CILi64EEENS7_ILi96EEENS7_ILi128EEEEEENS_10bfloat16_tEfNS_4arch4Sm80ELb1ELb0ELb1ELb1ELb0ELb0ELb0ELb0ELi2ELi2ELi2ELi2ELb1EEENS1_24CollectiveEpilogueBwdGQAISB_fSE_Li256ELb1ELb0EEENS1_25SingleTileBwdLPTSchedulerILb1ELi96ELb0EEEEEEEEEvNT_6ParamsE --------------------------
	.section	.nv.info._ZN7cutlass13device_kernelIN5flash19enable_sm80_to_sm89INS1_16FlashAttnBwdSm80INS1_25CollectiveMainloopBwdSm80ILi2ELi1EN4cute5tupleIJNS5_1CILi64EEENS7_ILi96EEENS7_ILi128EEEEEENS_10bfloat16_tEfNS_4arch4Sm80ELb1ELb0ELb1ELb1ELb0ELb0ELb0ELb0ELi2ELi2ELi2ELi2ELb1EEENS1_24CollectiveEpilogueBwdGQAISB_fSE_Li256ELb1ELb0EEENS1_25SingleTileBwdLPTSchedulerILb1ELi96ELb0EEEEEEEEEvNT_6ParamsE,"",@"SHT_CUDA_INFO"
	.sectionflags	@""
	.align	4


	//----- nvinfo : EIATTR_CUDA_API_VERSION
	.align		4
        /*0000*/ 	.byte	0x04, 0x37
        /*0002*/ 	.short	(.L_594 - .L_593)
.L_593:
        /*0004*/ 	.word	0x00000082


	//----- nvinfo : EIATTR_KPARAM_INFO
	.align		4
.L_594:
        /*0008*/ 	.byte	0x04, 0x17
        /*000a*/ 	.short	(.L_596 - .L_595)
.L_595:
        /*000c*/ 	.word	0x00000000
        /*0010*/ 	.short	0x0000
        /*0012*/ 	.short	0x0000
        /*0014*/ 	.byte	0x00, 0xf0, 0x41, 0x0a


	//----- nvinfo : EIATTR_SPARSE_MMA_MASK
	.align		4
.L_596:
        /*0018*/ 	.byte	0x03, 0x50
        /*001a*/ 	.short	0x0000


	//----- nvinfo : EIATTR_MAXREG_COUNT
	.align		4
        /*001c*/ 	.byte	0x03, 0x1b
        /*001e*/ 	.short	0x00ff


	//----- nvinfo : EIATTR_MERCURY_ISA_VERSION
	.align		4
        /*0020*/ 	.byte	0x03, 0x5f
        /*0022*/ 	.short	0x0101


	//----- nvinfo : EIATTR_EXIT_INSTR_OFFSETS
	.align		4
        /*0024*/ 	.byte	0x04, 0x1c
        /*0026*/ 	.short	(.L_598 - .L_597)


	//   ....[0]....
.L_597:
        /*0028*/ 	.word	0x00000010


	//----- nvinfo : EIATTR_MAX_THREADS
	.align		4
.L_598:
        /*002c*/ 	.byte	0x04, 0x05
        /*002e*/ 	.short	(.L_600 - .L_599)
.L_599:
        /*0030*/ 	.word	0x00000100
        /*0034*/ 	.word	0x00000001
        /*0038*/ 	.word	0x00000001


	//----- nvinfo : EIATTR_CBANK_PARAM_SIZE
	.align		4
.L_600:
        /*003c*/ 	.byte	0x03, 0x19
        /*003e*/ 	.short	0x0290


	//----- nvinfo : EIATTR_PARAM_CBANK
	.align		4
        /*0040*/ 	.byte	0x04, 0x0a
        /*0042*/ 	.short	(.L_602 - .L_601)
	.align		4
.L_601:
        /*0044*/ 	.word	index@(.nv.constant0._ZN7cutlass13device_kernelIN5flash19enable_sm80_to_sm89INS1_16FlashAttnBwdSm80INS1_25CollectiveMainloopBwdSm80ILi2ELi1EN4cute5tupleIJNS5_1CILi64EEENS7_ILi96EEENS7_ILi128EEEEEENS_10bfloat16_tEfNS_4arch4Sm80ELb1ELb0ELb1ELb1ELb0ELb0ELb0ELb0ELi2ELi2ELi2ELi2ELb1EEENS1_24CollectiveEpilogueBwdGQAISB_fSE_Li256ELb1ELb0EEENS1_25SingleTileBwdLPTSchedulerILb1ELi96ELb0EEEEEEEEEvNT_6ParamsE)
        /*0048*/ 	.short	0x0210
        /*004a*/ 	.short	0x0290


	//----- nvinfo : EIATTR_SW_WAR
	.align		4
.L_602:
        /*004c*/ 	.byte	0x04, 0x36
        /*004e*/ 	.short	(.L_604 - .L_603)
.L_603:
        /*0050*/ 	.word	0x00000008
.L_604:


//--------------------- .nv.info._ZN7cutlass13device_kernelIN5flash32FlashAttnBwdPostprocessConvertdQIN4cute5tupleIJNS3_1CILi96EEENS5_ILi128EEEEEENS_10bfloat16_tEfNS_4arch4Sm80ELi256ENS3_8TiledMMAINS3_8MMA_AtomIJNS3_30SM80_16x8x16_F32BF16BF16F32_TNEEEENS3_6LayoutINS4_IJNS5_ILi2EEENS5_ILi4EEENS5_ILi1EEEEEENS4_IJSJ_SH_NS5_ILi0EEEEEEEENS4_IJNS5_ILi32EEENS5_ILi64EEENS5_ILi16EEEEEEEELb0EEEEEvNT_6ParamsE --------------------------
	.section	.nv.info._ZN7cutlass13device_kernelIN5flash32FlashAttnBwdPostprocessConvertdQIN4cute5tupleIJNS3_1CILi96EEENS5_ILi128EEEEEENS_10bfloat16_tEfNS_4arch4Sm80ELi256ENS3_8TiledMMAINS3_8MMA_AtomIJNS3_30SM80_16x8x16_F32BF16BF16F32_TNEEEENS3_6LayoutINS4_IJNS5_ILi2EEENS5_ILi4EEENS5_ILi1EEEEEENS4_IJSJ_SH_NS5_ILi0EEEEEEEENS4_IJNS5_ILi32EEENS5_ILi64EEENS5_ILi16EEEEEEEELb0EEEEEvNT_6ParamsE,"",@"SHT_CUDA_INFO"
	.sectionflags	@""
	.align	4


	//----- nvinfo : EIATTR_CUDA_API_VERSION
	.align		4
        /*0000*/ 	.byte	0x04, 0x37
        /*0002*/ 	.short	(.L_606 - .L_605)
.L_605:
        /*0004*/ 	.word	0x00000082


	//----- nvinfo : EIATTR_KPARAM_INFO
	.align		4
.L_606:
        /*0008*/ 	.byte	0x04, 0x17
        /*000a*/ 	.short	(.L_608 - .L_607)
.L_607:
        /*000c*/ 	.word	0x00000000
        /*0010*/ 	.short	0x0000
        /*0012*/ 	.short	0x0000
        /*0014*/ 	.byte	0x00, 0xf0, 0xc1, 0x01


	//----- nvinfo : EIATTR_SPARSE_MMA_MASK
	.align		4
.L_608:
        /*0018*/ 	.byte	0x03, 0x50
        /*001a*/ 	.short	0x0000


	//----- nvinfo : EIATTR_MAXREG_COUNT
	.align		4
        /*001c*/ 	.byte	0x03, 0x1b
        /*001e*/ 	.short	0x0080


	//----- nvinfo : EIATTR_NUM_BARRIERS
	.align		4
        /*0020*/ 	.byte	0x02, 0x4c
        /*0022*/ 	.byte	0x01
	.zero		1


	//----- nvinfo : EIATTR_MERCURY_ISA_VERSION
	.align		4
        /*0024*/ 	.byte	0x03, 0x5f
        /*0026*/ 	.short	0x0101


	//----- nvinfo : EIATTR_EXIT_INSTR_OFFSETS
	.align		4
        /*0028*/ 	.byte	0x04, 0x1c
        /*002a*/ 	.short	(.L_610 - .L_609)


	//   ....[0]....
.L_609:
        /*002c*/ 	.word	0x000001a0


	//   ....[1]....
        /*0030*/ 	.word	0x00001990


	//   ....[2]....
        /*0034*/ 	.word	0x00001a60


	//----- nvinfo : EIATTR_MAX_THREADS
	.align		4
.L_610:
        /*0038*/ 	.byte	0x04, 0x05
        /*003a*/ 	.short	(.L_612 - .L_611)
.L_611:
        /*003c*/ 	.word	0x00000100
        /*0040*/ 	.word	0x00000001
        /*0044*/ 	.word	0x00000001


	//----- nvinfo : EIATTR_CRS_STACK_SIZE
	.align		4
.L_612:
        /*0048*/ 	.byte	0x04, 0x1e
        /*004a*/ 	.short	(.L_614 - .L_613)
.L_613:
        /*004c*/ 	.word	0x00000000


	//----- nvinfo : EIATTR_CBANK_PARAM_SIZE
	.align		4
.L_614:
        /*0050*/ 	.byte	0x03, 0x19
        /*0052*/ 	.short	0x0070


	//----- nvinfo : EIATTR_PARAM_CBANK
	.align		4
        /*0054*/ 	.byte	0x04, 0x0a
        /*0056*/ 	.short	(.L_616 - .L_615)
	.align		4
.L_615:
        /*0058*/ 	.word	index@(.nv.constant0._ZN7cutlass13device_kernelIN5flash32FlashAttnBwdPostprocessConvertdQIN4cute5tupleIJNS3_1CILi96EEENS5_ILi128EEEEEENS_10bfloat16_tEfNS_4arch4Sm80ELi256ENS3_8TiledMMAINS3_8MMA_AtomIJNS3_30SM80_16x8x16_F32BF16BF16F32_TNEEEENS3_6LayoutINS4_IJNS5_ILi2EEENS5_ILi4EEENS5_ILi1EEEEEENS4_IJSJ_SH_NS5_ILi0EEEEEEEENS4_IJNS5_ILi32EEENS5_ILi64EEENS5_ILi16EEEEEEEELb0EEEEEvNT_6ParamsE)
        /*005c*/ 	.short	0x0210
        /*005e*/ 	.short	0x0070


	//----- nvinfo : EIATTR_SW_WAR
	.align		4
.L_616:
        /*0060*/ 	.byte	0x04, 0x36
        /*0062*/ 	.short	(.L_618 - .L_617)
.L_617:
        /*0064*/ 	.word	0x00000008
.L_618:


//--------------------- .nv.info._ZN7cutlass13device_kernelIN5flash19enable_sm80_to_sm89INS1_16FlashAttnBwdSm80INS1_25CollectiveMainloopBwdSm80ILi2ELi1EN4cute5tupleIJNS5_1CILi64EEENS7_ILi96EEENS7_ILi128EEEEEENS_10bfloat16_tEfNS_4arch4Sm80ELb1ELb0ELb1ELb1ELb1ELb0ELb0ELb0ELi2ELi2ELi2ELi2ELb1EEENS1_24CollectiveEpilogueBwdGQAISB_fSE_Li256ELb1ELb1EEENS1_25SingleTileBwdLPTSchedulerILb1ELi96ELb1EEEEEEEEEvNT_6ParamsE --------------------------
	.section	.nv.info._ZN7cutlass13device_kernelIN5flash19enable_sm80_to_sm89INS1_16FlashAttnBwdSm80INS1_25CollectiveMainloopBwdSm80ILi2ELi1EN4cute5tupleIJNS5_1CILi64EEENS7_ILi96EEENS7_ILi128EEEEEENS_10bfloat16_tEfNS_4arch4Sm80ELb1ELb0ELb1ELb1ELb1ELb0ELb0ELb0ELi2ELi2ELi2ELi2ELb1EEENS1_24CollectiveEpilogueBwdGQAISB_fSE_Li256ELb1ELb1EEENS1_25SingleTileBwdLPTSchedulerILb1ELi96ELb1EEEEEEEEEvNT_6ParamsE,"",@"SHT_CUDA_INFO"
	.sectionflags	@""
	.align	4


	//----- nvinfo : EIATTR_CUDA_API_VERSION
	.align		4
        /*0000*/ 	.byte	0x04, 0x37
        /*0002*/ 	.short	(.L_620 - .L_619)
.L_619:
        /*0004*/ 	.word	0x00000082


	//----- nvinfo : EIATTR_KPARAM_INFO
	.align		4
.L_620:
        /*0008*/ 	.byte	0x04, 0x17
        /*000a*/ 	.short	(.L_622 - .L_621)
.L_621:
        /*000c*/ 	.word	0x00000000
        /*0010*/ 	.short	0x0000
        /*0012*/ 	.short	0x0000
        /*0014*/ 	.byte	0x00, 0xf0, 0x41, 0x0a


	//----- nvinfo : EIATTR_SPARSE_MMA_MASK
	.align		4
.L_622:
        /*0018*/ 	.byte	0x03, 0x50
        /*001a*/ 	.short	0x0000


	//----- nvinfo : EIATTR_MAXREG_COUNT
	.align		4
        /*001c*/ 	.byte	0x03, 0x1b
        /*001e*/ 	.short	0x00ff


	//----- nvinfo : EIATTR_MERCURY_ISA_VERSION
	.align		4
        /*0020*/ 	.byte	0x03, 0x5f
        /*0022*/ 	.short	0x0101


	//----- nvinfo : EIATTR_EXIT_INSTR_OFFSETS
	.align		4
        /*0024*/ 	.byte	0x04, 0x1c
        /*0026*/ 	.short	(.L_624 - .L_623)


	//   ....[0]....
.L_623:
        /*0028*/ 	.word	0x00000010


	//----- nvinfo : EIATTR_MAX_THREADS
	.align		4
.L_624:
        /*002c*/ 	.byte	0x04, 0x05
        /*002e*/ 	.short	(.L_626 - .L_625)
.L_625:
        /*0030*/ 	.word	0x00000100
        /*0034*/ 	.word	0x00000001
        /*0038*/ 	.word	0x00000001


	//----- nvinfo : EIATTR_CBANK_PARAM_SIZE
	.align		4
.L_626:
        /*003c*/ 	.byte	0x03, 0x19
        /*003e*/ 	.short	0x0290


	//----- nvinfo : EIATTR_PARAM_CBANK
	.align		4
        /*0040*/ 	.byte	0x04, 0x0a
        /*0042*/ 	.short	(.L_628 - .L_627)
	.align		4
.L_627:
        /*0044*/ 	.word	index@(.nv.constant0._ZN7cutlass13device_kernelIN5flash19enable_sm80_to_sm89INS1_16FlashAttnBwdSm80INS1_25CollectiveMainloopBwdSm80ILi2ELi1EN4cute5tupleIJNS5_1CILi64EEENS7_ILi96EEENS7_ILi128EEEEEENS_10bfloat16_tEfNS_4arch4Sm80ELb1ELb0ELb1ELb1ELb1ELb0ELb0ELb0ELi2ELi2ELi2ELi2ELb1EEENS1_24CollectiveEpilogueBwdGQAISB_fSE_Li256ELb1ELb1EEENS1_25SingleTileBwdLPTSchedulerILb1ELi96ELb1EEEEEEEEEvNT_6ParamsE)
        /*0048*/ 	.short	0x0210
        /*004a*/ 	.short	0x0290


	//----- nvinfo : EIATTR_SW_WAR
	.align		4
.L_628:
        /*004c*/ 	.byte	0x04, 0x36
        /*004e*/ 	.short	(.L_630 - .L_629)
.L_629:
        /*0050*/ 	.word	0x00000008
.L_630:


//--------------------- .nv.info._ZN7cutlass13device_kernelIN5flash19enable_sm80_to_sm89INS1_16FlashAttnBwdSm80INS1_25CollectiveMainloopBwdSm80ILi2ELi2EN4cute5tupleIJNS5_1CILi64EEENS7_ILi128EEES9_EEENS_10bfloat16_tEfNS_4arch4Sm80ELb0ELb0ELb1ELb0ELb0ELb0ELb0ELb0ELi2ELi2ELi2ELi2ELb0EEENS1_21CollectiveEpilogueBwdISA_SB_SD_Li256ELb0ELb0ELi4EEENS1_19SingleTileSchedulerILb0ELb0ELb0ELi128EEEEEEEEEvNT_6ParamsE --------------------------
	.section	.nv.info._ZN7cutlass13device_kernelIN5flash19enable_sm80_to_sm89INS1_16FlashAttnBwdSm80INS1_25CollectiveMainloopBwdSm80ILi2ELi2EN4cute5tupleIJNS5_1CILi64EEENS7_ILi128EEES9_EEENS_10bfloat16_tEfNS_4arch4Sm80ELb0ELb0ELb1ELb0ELb0ELb0ELb0ELb0ELi2ELi2ELi2ELi2ELb0EEENS1_21CollectiveEpilogueBwdISA_SB_SD_Li256ELb0ELb0ELi4EEENS1_19SingleTileSchedulerILb0ELb0ELb0ELi128EEEEEEEEEvNT_6ParamsE,"",@"SHT_CUDA_INFO"
	.sectionflags	@""
	.align	4


	//----- nvinfo : EIATTR_CUDA_API_VERSION
	.align		4
        /*0000*/ 	.byte	0x04, 0x37
        /*0002*/ 	.short	(.L_632 - .L_631)
.L_631:
        /*0004*/ 	.word	0x00000082


	//----- nvinfo : EIATTR_KPARAM_INFO
	.align		4
.L_632:
        /*0008*/ 	.byte	0x04, 0x17
        /*000a*/ 	.short	(.L_634 - .L_633)
.L_633:
        /*000c*/ 	.word	0x00000000
        /*0010*/ 	.short	0x0000
        /*0012*/ 	.short	0x0000
        /*0014*/ 	.byte	0x00, 0xf0, 0xc1, 0x09


	//----- nvinfo : EIATTR_SPARSE_MMA_MASK
	.align		4
.L_634:
        /*0018*/ 	.byte	0x03, 0x50
        /*001a*/ 	.short	0x0000


	//----- nvinfo : EIATTR_MAXREG_COUNT
	.align		4
        /*001c*/ 	.byte	0x03, 0x1b
        /*001e*/ 	.short	0x00ff


	//----- nvinfo : EIATTR_MERCURY_ISA_VERSION
	.align		4
        /*0020*/ 	.byte	0x03, 0x5f
        /*0022*/ 	.short	0x0101


	//----- nvinfo : EIATTR_EXIT_INSTR_OFFSETS
	.align		4
        /*0024*/ 	.byte	0x04, 0x1c
        /*0026*/ 	.short	(.L_636 - .L_635)


	//   ....[0]....
.L_635:
        /*0028*/ 	.word	0x00000010


	//----- nvinfo : EIATTR_MAX_THREADS
	.align		4
.L_636:
        /*002c*/ 	.byte	0x04, 0x05
        /*002e*/ 	.short	(.L_638 - .L_637)
.L_637:
        /*0030*/ 	.word	0x00000100
        /*0034*/ 	.word	0x00000001
        /*0038*/ 	.word	0x00000001


	//----- nvinfo : EIATTR_CBANK_PARAM_SIZE
	.align		4
.L_638:
        /*003c*/ 	.byte	0x03, 0x19
        /*003e*/ 	.short	0x0270


	//----- nvinfo : EIATTR_PARAM_CBANK
	.align		4
        /*0040*/ 	.byte	0x04, 0x0a
        /*0042*/ 	.short	(.L_640 - .L_639)
	.align		4
.L_639:
        /*0044*/ 	.word	index@(.nv.constant0._ZN7cutlass13device_kernelIN5flash19enable_sm80_to_sm89INS1_16FlashAttnBwdSm80INS1_25CollectiveMainloopBwdSm80ILi2ELi2EN4cute5tupleIJNS5_1CILi64EEENS7_ILi128EEES9_EEENS_10bfloat16_tEfNS_4arch4Sm80ELb0ELb0ELb1ELb0ELb0ELb0ELb0ELb0ELi2ELi2ELi2ELi2ELb0EEENS1_21CollectiveEpilogueBwdISA_SB_SD_Li256ELb0ELb0ELi4EEENS1_19SingleTileSchedulerILb0ELb0ELb0ELi128EEEEEEEEEvNT_6ParamsE)
        /*0048*/ 	.short	0x0210
        /*004a*/ 	.short	0x0270


	//----- nvinfo : EIATTR_SW_WAR
	.align		4
.L_640:
        /*004c*/ 	.byte	0x04, 0x36
        /*004e*/ 	.short	(.L_642 - .L_641)
.L_641:
        /*0050*/ 	.word	0x00000008
.L_642:


//--------------------- .nv.info._ZN7cutlass13device_kernelIN5flash19enable_sm80_to_sm89INS1_16FlashAttnBwdSm80INS1_25CollectiveMainloopBwdSm80ILi2ELi2EN4cute5tupleIJNS5_1CILi64EEENS7_ILi128EEES9_EEENS_10bfloat16_tEfNS_4arch4Sm80ELb0ELb0ELb1ELb0ELb1ELb0ELb0ELb0ELi2ELi2ELi2ELi2ELb0EEENS1_21CollectiveEpilogueBwdISA_SB_SD_Li256ELb0ELb0ELi4EEENS1_19SingleTileSchedulerILb0ELb0ELb0ELi128EEEEEEEEEvNT_6ParamsE --------------------------
	.section	.nv.info._ZN7cutlass13device_kernelIN5flash19enable_sm80_to_sm89INS1_16FlashAttnBwdSm80INS1_25CollectiveMainloopBwdSm80ILi2ELi2EN4cute5tupleIJNS5_1CILi64EEENS7_ILi128EEES9_EEENS_10bfloat16_tEfNS_4arch4Sm80ELb0ELb0ELb1ELb0ELb1ELb0ELb0ELb0ELi2ELi2ELi2ELi2ELb0EEENS1_21CollectiveEpilogueBwdISA_SB_SD_Li256ELb0ELb0ELi4EEENS1_19SingleTileSchedulerILb0ELb0ELb0ELi128EEEEEEEEEvNT_6ParamsE,"",@"SHT_CUDA_INFO"
	.sectionflags	@""
	.align	4


	//----- nvinfo : EIATTR_CUDA_API_VERSION
	.align		4
        /*0000*/ 	.byte	0x04, 0x37
        /*0002*/ 	.short	(.L_644 - .L_643)
.L_643:
        /*0004*/ 	.word	0x00000082


	//----- nvinfo : EIATTR_KPARAM_INFO
	.align		4
.L_644:
        /*0008*/ 	.byte	0x04, 0x17
        /*000a*/ 	.short	(.L_646 - .L_645)
.L_645:
        /*000c*/ 	.word	0x00000000
        /*0010*/ 	.short	0x0000
        /*0012*/ 	.short	0x0000
        /*0014*/ 	.byte	0x00, 0xf0, 0xc1, 0x09


	//----- nvinfo : EIATTR_SPARSE_MMA_MASK
	.align		4
.L_646:
        /*0018*/ 	.byte	0x03, 0x50
        /*001a*/ 	.short	0x0000


	//----- nvinfo : EIATTR_MAXREG_COUNT
	.align		4
        /*001c*/ 	.byte	0x03, 0x1b
        /*001e*/ 	.short	0x00ff


	//----- nvinfo : EIATTR_MERCURY_ISA_VERSION
	.align		4
        /*0020*/ 	.byte	0x03, 0x5f
        /*0022*/ 	.short	0x0101


	//----- nvinfo : EIATTR_EXIT_INSTR_OFFSETS
	.align		4
        /*0024*/ 	.byte	0x04, 0x1c
        /*0026*/ 	.short	(.L_648 - .L_647)


	//   ....[0]....
.L_647:
        /*0028*/ 	.word	0x00000010


	//----- nvinfo : EIATTR_MAX_THREADS
	.align		4
.L_648:
        /*002c*/ 	.byte	0x04, 0x05
        /*002e*/ 	.short	(.L_650 - .L_649)
.L_649:
        /*0030*/ 	.word	0x00000100
        /*0034*/ 	.word	0x00000001
        /*0038*/ 	.word	0x00000001


	//----- nvinfo : EIATTR_CBANK_PARAM_SIZE
	.align		4
.L_650:
        /*003c*/ 	.byte	0x03, 0x19
        /*003e*/ 	.short	0x0270


	//----- nvinfo : EIATTR_PARAM_CBANK
	.align		4
        /*0040*/ 	.byte	0x04, 0x0a
        /*0042*/ 	.short	(.L_652 - .L_651)
	.align		4
.L_651:
        /*0044*/ 	.word	index@(.nv.constant0._ZN7cutlass13device_kernelIN5flash19enable_sm80_to_sm89INS1_16FlashAttnBwdSm80INS1_25CollectiveMainloopBwdSm80ILi2ELi2EN4cute5tupleIJNS5_1CILi64EEENS7_ILi128EEES9_EEENS_10bfloat16_tEfNS_4arch4Sm80ELb0ELb0ELb1ELb0ELb1ELb0ELb0ELb0ELi2ELi2ELi2ELi2ELb0EEENS1_21CollectiveEpilogueBwdISA_SB_SD_Li256ELb0ELb0ELi4EEENS1_19SingleTileSchedulerILb0ELb0ELb0ELi128EEEEEEEEEvNT_6ParamsE)
        /*0048*/ 	.short	0x0210
        /*004a*/ 	.short	0x0270


	//----- nvinfo : EIATTR_SW_WAR
	.align		4
.L_652:
        /*004c*/ 	.byte	0x04, 0x36
        /*004e*/ 	.short	(.L_654 - .L_653)
.L_653:
        /*0050*/ 	.word	0x00000008
.L_654:


//--------------------- .nv.info._ZN7cutlass13device_kernelIN5flash19enable_sm80_to_sm89INS1_16FlashAttnBwdSm80INS1_25CollectiveMainloopBwdSm80ILi2ELi2EN4cute5tupleIJNS5_1CILi64EEENS7_ILi128EEES9_EEENS_10bfloat16_tEfNS_4arch4Sm80ELb0ELb0ELb1ELb0ELb0ELb0ELb0ELb0ELi2ELi2ELi2ELi2ELb0EEENS1_24CollectiveEpilogueBwdGQAISA_fSD_Li256ELb0ELb0EEENS1_19SingleTileSchedulerILb0ELb0ELb0ELi128EEEEEEEEEvNT_6ParamsE --------------------------
	.section	.nv.info._ZN7cutlass13device_kernelIN5flash19enable_sm80_to_sm89INS1_16FlashAttnBwdSm80INS1_25CollectiveMainloopBwdSm80ILi2ELi2EN4cute5tupleIJNS5_1CILi64EEENS7_ILi128EEES9_EEENS_10bfloat16_tEfNS_4arch4Sm80ELb0ELb0ELb1ELb0ELb0ELb0ELb0ELb0ELi2ELi2ELi2ELi2ELb0EEENS1_24CollectiveEpilogueBwdGQAISA_fSD_Li256ELb0ELb0EEENS1_19SingleTileSchedulerILb0ELb0ELb0ELi128EEEEEEEEEvNT_6ParamsE,"",@"SHT_CUDA_INFO"
	.sectionflags	@""
	.align	4


	//----- nvinfo : EIATTR_CUDA_API_VERSION
	.align		4
        /*0000*/ 	.byte	0x04, 0x37
        /*0002*/ 	.short	(.L_656 - .L_655)
.L_655:
        /*0004*/ 	.word	0x00000082


	//----- nvinfo : EIATTR_KPARAM_INFO
	.align		4
.L_656:
        /*0008*/ 	.byte	0x04, 0x17
        /*000a*/ 	.short	(.L_658 - .L_657)
.L_657:
        /*000c*/ 	.word	0x00000000
        /*0010*/ 	.short	0x0000
        /*0012*/ 	.short	0x0000
        /*0014*/ 	.byte	0x00, 0xf0, 0xe1, 0x09


	//----- nvinfo : EIATTR_SPARSE_MMA_MASK
	.align		4
.L_658:
        /*0018*/ 	.byte	0x03, 0x50
        /*001a*/ 	.short	0x0000


	//----- nvinfo : EIATTR_MAXREG_COUNT
	.align		4
        /*001c*/ 	.byte	0x03, 0x1b
        /*001e*/ 	.short	0x00ff


	//----- nvinfo : EIATTR_MERCURY_ISA_VERSION
	.align		4
        /*0020*/ 	.byte	0x03, 0x5f
        /*0022*/ 	.short	0x0101


	//----- nvinfo : EIATTR_EXIT_INSTR_OFFSETS
	.align		4
        /*0024*/ 	.byte	0x04, 0x1c
        /*0026*/ 	.short	(.L_660 - .L_659)


	//   ....[0]....
.L_659:
        /*0028*/ 	.word	0x00000010


	//----- nvinfo : EIATTR_MAX_THREADS
	.align		4
.L_660:
        /*002c*/ 	.byte	0x04, 0x05
        /*002e*/ 	.short	(.L_662 - .L_661)
.L_661:
        /*0030*/ 	.word	0x00000100
        /*0034*/ 	.word	0x00000001
        /*0038*/ 	.word	0x00000001


	//----- nvinfo : EIATTR_CBANK_PARAM_SIZE
	.align		4
.L_662:
        /*003c*/ 	.byte	0x03, 0x19
        /*003e*/ 	.short	0x0278


	//----- nvinfo : EIATTR_PARAM_CBANK
	.align		4
        /*0040*/ 	.byte	0x04, 0x0a
        /*0042*/ 	.short	(.L_664 - .L_663)
	.align		4
.L_663:
        /*0044*/ 	.word	index@(.nv.constant0._ZN7cutlass13device_kernelIN5flash19enable_sm80_to_sm89INS1_16FlashAttnBwdSm80INS1_25CollectiveMainloopBwdSm80ILi2ELi2EN4cute5tupleIJNS5_1CILi64EEENS7_ILi128EEES9_EEENS_10bfloat16_tEfNS_4arch4Sm80ELb0ELb0ELb1ELb0ELb0ELb0ELb0ELb0ELi2ELi2ELi2ELi2ELb0EEENS1_24CollectiveEpilogueBwdGQAISA_fSD_Li256ELb0ELb0EEENS1_19SingleTileSchedulerILb0ELb0ELb0ELi128EEEEEEEEEvNT_6ParamsE)
        /*0048*/ 	.short	0x0210
        /*004a*/ 	.short	0x0278


	//----- nvinfo : EIATTR_SW_WAR
	.align		4
.L_664:
        /*004c*/ 	.byte	0x04, 0x36
        /*004e*/ 	.short	(.L_666 - .L_665)
.L_665:
        /*0050*/ 	.word	0x00000008
.L_666:


//--------------------- .nv.info._ZN7cutlass13device_kernelIN5flash19enable_sm80_to_sm89INS1_16FlashAttnBwdSm80INS1_25CollectiveMainloopBwdSm80ILi2ELi2EN4cute5tupleIJNS5_1CILi64EEENS7_ILi128EEES9_EEENS_10bfloat16_tEfNS_4arch4Sm80ELb0ELb0ELb1ELb0ELb1ELb0ELb0ELb0ELi2ELi2ELi2ELi2ELb0EEENS1_24CollectiveEpilogueBwdGQAISA_fSD_Li256ELb0ELb1EEENS1_19SingleTileSchedulerILb0ELb0ELb0ELi128EEEEEEEEEvNT_6ParamsE --------------------------
	.section	.nv.info._ZN7cutlass13device_kernelIN5flash19enable_sm80_to_sm89INS1_16FlashAttnBwdSm80INS1_25CollectiveMainloopBwdSm80ILi2ELi2EN4cute5tupleIJNS5_1CILi64EEENS7_ILi128EEES9_EEENS_10bfloat16_tEfNS_4arch4Sm80ELb0ELb0ELb1ELb0ELb1ELb0ELb0ELb0ELi2ELi2ELi2ELi2ELb0EEENS1_24CollectiveEpilogueBwdGQAISA_fSD_Li256ELb0ELb1EEENS1_19SingleTileSchedulerILb0ELb0ELb0ELi128EEEEEEEEEvNT_6ParamsE,"",@"SHT_CUDA_INFO"
	.sectionflags	@""
	.align	4


	//----- nvinfo : EIATTR_CUDA_API_VERSION
	.align		4
        /*0000*/ 	.byte	0x04, 0x37
        /*0002*/ 	.short	(.L_668 - .L_667)
.L_667:
        /*0004*/ 	.word	0x00000082


	//----- nvinfo : EIATTR_KPARAM_INFO
	.align		4
.L_668:
        /*0008*/ 	.byte	0x04, 0x17
        /*000a*/ 	.short	(.L_670 - .L_669)
.L_669:
        /*000c*/ 	.word	0x00000000
        /*0010*/ 	.short	0x0000
        /*0012*/ 	.short	0x0000
        /*0014*/ 	.byte	0x00, 0xf0, 0xe1, 0x09


	//----- nvinfo : EIATTR_SPARSE_MMA_MASK
	.align		4
.L_670:
        /*0018*/ 	.byte	0x03, 0x50
        /*001a*/ 	.short	0x0000


	//----- nvinfo : EIATTR_MAXREG_COUNT
	.align		4
        /*001c*/ 	.byte	0x03, 0x1b
        /*001e*/ 	.short	0x00ff


	//----- nvinfo : EIATTR_MERCURY_ISA_VERSION
	.align		4
        /*0020*/ 	.byte	0x03, 0x5f
        /*0022*/ 	.short	0x0101


	//----- nvinfo : EIATTR_EXIT_INSTR_OFFSETS
	.align		4
        /*0024*/ 	.byte	0x04, 0x1c
        /*0026*/ 	.short	(.L_672 - .L_671)


	//   ....[0]....
.L_671:
        /*0028*/ 	.word	0x00000010


	//----- nvinfo : EIATTR_MAX_THREADS
	.align		4
.L_672:
        /*002c*/ 	.byte	0x04, 0x05
        /*002e*/ 	.short	(.L_674 - .L_673)
.L_673:
        /*0030*/ 	.word	0x00000100
        /*0034*/ 	.word	0x00000001
        /*0038*/ 	.word	0x00000001


	//----- nvinfo : EIATTR_CBANK_PARAM_SIZE
	.align		4
.L_674:
        /*003c*/ 	.byte	0x03, 0x19
        /*003e*/ 	.short	0x0278


	//----- nvinfo : EIATTR_PARAM_CBANK
	.align		4
        /*0040*/ 	.byte	0x04, 0x0a
        /*0042*/ 	.short	(.L_676 - .L_675)
	.align		4
.L_675:
        /*0044*/ 	.word	index@(.nv.constant0._ZN7cutlass13device_kernelIN5flash19enable_sm80_to_sm89INS1_16FlashAttnBwdSm80INS1_25CollectiveMainloopBwdSm80ILi2ELi2EN4cute5tupleIJNS5_1CILi64EEENS7_ILi128EEES9_EEENS_10bfloat16_tEfNS_4arch4Sm80ELb0ELb0ELb1ELb0ELb1ELb0ELb0ELb0ELi2ELi2ELi2ELi2ELb0EEENS1_24CollectiveEpilogueBwdGQAISA_fSD_Li256ELb0ELb1EEENS1_19SingleTileSchedulerILb0ELb0ELb0ELi128EEEEEEEEEvNT_6ParamsE)
        /*0048*/ 	.short	0x0210
        /*004a*/ 	.short	0x0278


	//----- nvinfo : EIATTR_SW_WAR
	.align		4
.L_676:
        /*004c*/ 	.byte	0x04, 0x36
        /*004e*/ 	.short	(.L_678 - .L_677)
.L_677:
        /*0050*/ 	.word	0x00000008
.L_678:


//--------------------- .nv.info._ZN7cutlass13device_kernelIN5flash19enable_sm80_to_sm89INS1_16FlashAttnBwdSm80INS1_25CollectiveMainloopBwdSm80ILi2ELi2EN4cute5tupleIJNS5_1CILi64EEENS7_ILi128EEES9_EEENS_10bfloat16_tEfNS_4arch4Sm80ELb0ELb0ELb1ELb1ELb0ELb0ELb0ELb0ELi2ELi2ELi2ELi2ELb0EEENS1_21CollectiveEpilogueBwdISA_SB_SD_Li256ELb1ELb0ELi4EEENS1_19SingleTileSchedulerILb1ELb0ELb0ELi128EEEEEEEEEvNT_6ParamsE --------------------------
	.section	.nv.info._ZN7cutlass13device_kernelIN5flash19enable_sm80_to_sm89INS1_16FlashAttnBwdSm80INS1_25CollectiveMainloopBwdSm80ILi2ELi2EN4cute5tupleIJNS5_1CILi64EEENS7_ILi128EEES9_EEENS_10bfloat16_tEfNS_4arch4Sm80ELb0ELb0ELb1ELb1ELb0ELb0ELb0ELb0ELi2ELi2ELi2ELi2ELb0EEENS1_21CollectiveEpilogueBwdISA_SB_SD_Li256ELb1ELb0ELi4EEENS1_19SingleTileSchedulerILb1ELb0ELb0ELi128EEEEEEEEEvNT_6ParamsE,"",@"SHT_CUDA_INFO"
	.sectionflags	@""
	.align	4


	//----- nvinfo : EIATTR_CUDA_API_VERSION
	.align		4
        /*0000*/ 	.byte	0x04, 0x37
        /*0002*/ 	.short	(.L_680 - .L_679)
.L_679:
        /*0004*/ 	.word	0x00000082


	//----- nvinfo : EIATTR_KPARAM_INFO
	.align		4
.L_680:
        /*0008*/ 	.byte	0x04, 0x17
        /*000a*/ 	.short	(.L_682 - .L_681)
.L_681:
        /*000c*/ 	.word	0x00000000
        /*0010*/ 	.short	0x0000
        /*0012*/ 	.short	0x0000
        /*0014*/ 	.byte	0x00, 0xf0, 0xc1, 0x09


	//----- nvinfo : EIATTR_SPARSE_MMA_MASK
	.align		4
.L_682:
        /*0018*/ 	.byte	0x03, 0x50
        /*001a*/ 	.short	0x0000


	//----- nvinfo : EIATTR_MAXREG_COUNT
	.align		4
        /*001c*/ 	.byte	0x03, 0x1b
        /*001e*/ 	.short	0x00ff


	//----- nvinfo : EIATTR_MERCURY_ISA_VERSION
	.align		4
        /*0020*/ 	.byte	0x03, 0x5f
        /*0022*/ 	.short	0x0101


	//----- nvinfo : EIATTR_EXIT_INSTR_OFFSETS
	.align		4
        /*0024*/ 	.byte	0x04, 0x1c
        /*0026*/ 	.short	(.L_684 - .L_683)


	//   ....[0]....
.L_683:
        /*0028*/ 	.word	0x00000010


	//----- nvinfo : EIATTR_MAX_THREADS
	.align		4
.L_684:
        /*002c*/ 	.byte	0x04, 0x05
        /*002e*/ 	.short	(.L_686 - .L_685)
.L_685:
        /*0030*/ 	.word	0x00000100
        /*0034*/ 	.word	0x00000001
        /*0038*/ 	.word	0x00000001


	//----- nvinfo : EIATTR_CBANK_PARAM_SIZE
	.align		4
.L_686:
        /*003c*/ 	.byte	0x03, 0x19
        /*003e*/ 	.short	0x0270


	//----- nvinfo : EIATTR_PARAM_CBANK
	.align		4
        /*0040*/ 	.byte	0x04, 0x0a
        /*0042*/ 	.short	(.L_688 - .L_687)
	.align		4
.L_687:
        /*0044*/ 	.word	index@(.nv.constant0._ZN7cutlass13device_kernelIN5flash19enable_sm80_to_sm89INS1_16FlashAttnBwdSm80INS1_25CollectiveMainloopBwdSm80ILi2ELi2EN4cute5tupleIJNS5_1CILi64EEENS7_ILi128EEES9_EEENS_10bfloat16_tEfNS_4arch4Sm80ELb0ELb0ELb1ELb1ELb0ELb0ELb0ELb0ELi2ELi2ELi2ELi2ELb0EEENS1_21CollectiveEpilogueBwdISA_SB_SD_Li256ELb1ELb0ELi4EEENS1_19SingleTileSchedulerILb1ELb0ELb0ELi128EEEEEEEEEvNT_6ParamsE)
        /*0048*/ 	.short	0x0210
        /*004a*/ 	.short	0x0270


	//----- nvinfo : EIATTR_SW_WAR
	.align		4
.L_688:
        /*004c*/ 	.byte	0x04, 0x36
        /*004e*/ 	.short	(.L_690 - .L_689)
.L_689:
        /*0050*/ 	.word	0x00000008
.L_690:


//--------------------- .nv.info._ZN7cutlass13device_kernelIN5flash19enable_sm80_to_sm89INS1_16FlashAttnBwdSm80INS1_25CollectiveMainloopBwdSm80ILi2ELi2EN4cute5tupleIJNS5_1CILi64EEENS7_ILi128EEES9_EEENS_10bfloat16_tEfNS_4arch4Sm80ELb0ELb0ELb1ELb1ELb1ELb0ELb0ELb0ELi2ELi2ELi2ELi2ELb0EEENS1_21CollectiveEpilogueBwdISA_SB_SD_Li256ELb1ELb0ELi4EEENS1_19SingleTileSchedulerILb1ELb0ELb0ELi128EEEEEEEEEvNT_6ParamsE --------------------------
	.section	.nv.info._ZN7cutlass13device_kernelIN5flash19enable_sm80_to_sm89INS1_16FlashAttnBwdSm80INS1_25CollectiveMainloopBwdSm80ILi2ELi2EN4cute5tupleIJNS5_1CILi64EEENS7_ILi128EEES9_EEENS_10bfloat16_tEfNS_4arch4Sm80ELb0ELb0ELb1ELb1ELb1ELb0ELb0ELb0ELi2ELi2ELi2ELi2ELb0EEENS1_21CollectiveEpilogueBwdISA_SB_SD_Li256ELb1ELb0ELi4EEENS1_19SingleTileSchedulerILb1ELb0ELb0ELi128EEEEEEEEEvNT_6ParamsE,"",@"SHT_CUDA_INFO"
	.sectionflags	@""
	.align	4


	//----- nvinfo : EIATTR_CUDA_API_VERSION
	.align		4
        /*0000*/ 	.byte	0x04, 0x37
        /*0002*/ 	.short	(.L_692 - .L_691)
.L_691:
        /*0004*/ 	.word	0x00000082


	//----- nvinfo : EIATTR_KPARAM_INFO
	.align		4
.L_692:
        /*0008*/ 	.byte	0x04, 0x17
        /*000a*/ 	.short	(.L_694 - .L_693)
.L_693:
        /*000c*/ 	.word	0x00000000
        /*0010*/ 	.short	0x0000
        /*0012*/ 	.short	0x0000
        /*0014*/ 	.byte	0x00, 0xf0, 0xc1, 0x09


	//----- nvinfo : EIATTR_SPARSE_MMA_MASK
	.align		4
.L_694:
        /*0018*/ 	.byte	0x03, 0x50
        /*001a*/ 	.short	0x0000


	//----- nvinfo : EIATTR_MAXREG_COUNT
	.align		4
        /*001c*/ 	.byte	0x03, 0x1b
        /*001e*/ 	.short	0x00ff


	//----- nvinfo : EIATTR_MERCURY_ISA_VERSION
	.align		4
        /*0020*/ 	.byte	0x03, 0x5f
        /*0022*/ 	.short	0x0101


	//----- nvinfo : EIATTR_EXIT_INSTR_OFFSETS
	.align		4
        /*0024*/ 	.byte	0x04, 0x1c
        /*0026*/ 	.short	(.L_696 - .L_695)


	//   ....[0]....
.L_695:
        /*0028*/ 	.word	0x00000010


	//----- nvinfo : EIATTR_MAX_THREADS
	.align		4
.L_696:
        /*002c*/ 	.byte	0x04, 0x05
        /*002e*/ 	.short	(.L_698 - .L_697)
.L_697:
        /*0030*/ 	.word	0x00000100
        /*0034*/ 	.word	0x00000001
        /*0038*/ 	.word	0x00000001


	//----- nvinfo : EIATTR_CBANK_PARAM_SIZE
	.align		4
.L_698:
        /*003c*/ 	.byte	0x03, 0x19
        /*003e*/ 	.short	0x0270


	//----- nvinfo : EIATTR_PARAM_CBANK
	.align		4
        /*0040*/ 	.byte	0x04, 0x0a
        /*0042*/ 	.short	(.L_700 - .L_699)
	.align		4
.L_699:
        /*0044*/ 	.word	index@(.nv.constant0._ZN7cutlass13device_kernelIN5flash19enable_sm80_to_sm89INS1_16FlashAttnBwdSm80INS1_25CollectiveMainloopBwdSm80ILi2ELi2EN4cute5tupleIJNS5_1CILi64EEENS7_ILi128EEES9_EEENS_10bfloat16_tEfNS_4arch4Sm80ELb0ELb0ELb1ELb1ELb1ELb0ELb0ELb0ELi2ELi2ELi2ELi2ELb0EEENS1_21CollectiveEpilogueBwdISA_SB_SD_Li256ELb1ELb0ELi4EEENS1_19SingleTileSchedulerILb1ELb0ELb0ELi128EEEEEEEEEvNT_6ParamsE)
        /*0048*/ 	.short	0x0210
        /*004a*/ 	.short	0x0270


	//----- nvinfo : EIATTR_SW_WAR
	.align		4
.L_700:
        /*004c*/ 	.byte	0x04, 0x36
        /*004e*/ 	.short	(.L_702 - .L_701)
.L_701:
        /*0050*/ 	.word	0x00000008
.L_702:


//--------------------- .nv.info._ZN7cutlass13device_kernelIN5flash19enable_sm80_to_sm89INS1_16FlashAttnBwdSm80INS1_25CollectiveMainloopBwdSm80ILi2ELi2EN4cute5tupleIJNS5_1CILi64EEENS7_ILi128EEES9_EEENS_10bfloat16_tEfNS_4arch4Sm80ELb0ELb0ELb1ELb1ELb0ELb0ELb0ELb0ELi2ELi2ELi2ELi2ELb0EEENS1_24CollectiveEpilogueBwdGQAISA_fSD_Li256ELb1ELb0EEENS1_19SingleTileSchedulerILb1ELb0ELb0ELi128EEEEEEEEEvNT_6ParamsE --------------------------
	.section	.nv.info._ZN7cutlass13device_kernelIN5flash19enable_sm80_to_sm89INS1_16FlashAttnBwdSm80INS1_25CollectiveMainloopBwdSm80ILi2ELi2EN4cute5tupleIJNS5_1CILi64EEENS7_ILi128EEES9_EEENS_10bfloat16_tEfNS_4arch4Sm80ELb0ELb0ELb1ELb1ELb0ELb0ELb0ELb0ELi2ELi2ELi2ELi2ELb0EEENS1_24CollectiveEpilogueBwdGQAISA_fSD_Li256ELb1ELb0EEENS1_19SingleTileSchedulerILb1ELb0ELb0ELi128EEEEEEEEEvNT_6ParamsE,"",@"SHT_CUDA_INFO"
	.sectionflags	@""
	.align	4


	//----- nvinfo : EIATTR_CUDA_API_VERSION
	.align		4
        /*0000*/ 	.byte	0x04, 0x37
        /*0002*/ 	.short	(.L_704 - .L_703)
.L_703:
        /*0004*/ 	.word	0x00000082


	//----- nvinfo : EIATTR_KPARAM_INFO
	.align		4
.L_704:
        /*0008*/ 	.byte	0x04, 0x17
        /*000a*/ 	.short	(.L_706 - .L_705)
.L_705:
        /*000c*/ 	.word	0x00000000
        /*0010*/ 	.short	0x0000
        /*0012*/ 	.short	0x0000
        /*0014*/ 	.byte	0x00, 0xf0, 0xe1, 0x09


	//----- nvinfo : EIATTR_SPARSE_MMA_MASK
	.align		4
.L_706:
        /*0018*/ 	.byte	0x03, 0x50
        /*001a*/ 	.short	0x0000


	//----- nvinfo : EIATTR_MAXREG_COUNT
	.align		4
        /*001c*/ 	.byte	0x03, 0x1b
        /*001e*/ 	.short	0x00ff


	//----- nvinfo : EIATTR_MERCURY_ISA_VERSION
	.align		4
        /*0020*/ 	.byte	0x03, 0x5f
        /*0022*/ 	.short	0x0101


	//----- nvinfo : EIATTR_EXIT_INSTR_OFFSETS
	.align		4
        /*0024*/ 	.byte	0x04, 0x1c
        /*0026*/ 	.short	(.L_708 - .L_707)


	//   ....[0]....
.L_707:
        /*0028*/ 	.word	0x00000010


	//----- nvinfo : EIATTR_MAX_THREADS
	.align		4
.L_708:
        /*002c*/ 	.byte	0x04, 0x05
        /*002e*/ 	.short	(.L_710 - .L_709)
.L_709:
        /*0030*/ 	.word	0x00000100
        /*0034*/ 	.word	0x00000001
        /*0038*/ 	.word	0x00000001


	//----- nvinfo : EIATTR_CBANK_PARAM_SIZE
	.align		4
.L_710:
        /*003c*/ 	.byte	0x03, 0x19
        /*003e*/ 	.short	0x0278


	//----- nvinfo : EIATTR_PARAM_CBANK
	.align		4
        /*0040*/ 	.byte	0x04, 0x0a
        /*0042*/ 	.short	(.L_712 - .L_711)
	.align		4
.L_711:
        /*0044*/ 	.word	index@(.nv.constant0._ZN7cutlass13device_kernelIN5flash19enable_sm80_to_sm89INS1_16FlashAttnBwdSm80INS1_25CollectiveMainloopBwdSm80ILi2ELi2EN4cute5tupleIJNS5_1CILi64EEENS7_ILi128EEES9_EEENS_10bfloat16_tEfNS_4arch4Sm80ELb0ELb0ELb1ELb1ELb0ELb0ELb0ELb0ELi2ELi2ELi2ELi2ELb0EEENS1_24CollectiveEpilogueBwdGQAISA_fSD_Li256ELb1ELb0EEENS1_19SingleTileSchedulerILb1ELb0ELb0ELi128EEEEEEEEEvNT_6ParamsE)
        /*0048*/ 	.short	0x0210
        /*004a*/ 	.short	0x0278


	//----- nvinfo : EIATTR_SW_WAR
	.align		4
.L_712:
        /*004c*/ 	.byte	0x04, 0x36
        /*004e*/ 	.short	(.L_714 - .L_713)
.L_713:
        /*0050*/ 	.word	0x00000008
.L_714:


//--------------------- .nv.info._ZN7cutlass13device_kernelIN5flash19enable_sm80_to_sm89INS1_16FlashAttnBwdSm80INS1_25CollectiveMainloopBwdSm80ILi2ELi2EN4cute5tupleIJNS5_1CILi64EEENS7_ILi128EEES9_EEENS_10bfloat16_tEfNS_4arch4Sm80ELb0ELb0ELb1ELb1ELb1ELb0ELb0ELb0ELi2ELi2ELi2ELi2ELb0EEENS1_24CollectiveEpilogueBwdGQAISA_fSD_Li256ELb1ELb1EEENS1_19SingleTileSchedulerILb1ELb0ELb0ELi128EEEEEEEEEvNT_6ParamsE --------------------------
	.section	.nv.info._ZN7cutlass13device_kernelIN5flash19enable_sm80_to_sm89INS1_16FlashAttnBwdSm80INS1_25CollectiveMainloopBwdSm80ILi2ELi2EN4cute5tupleIJNS5_1CILi64EEENS7_ILi128EEES9_EEENS_10bfloat16_tEfNS_4arch4Sm80ELb0ELb0ELb1ELb1ELb1ELb0ELb0ELb0ELi2ELi2ELi2ELi2ELb0EEENS1_24CollectiveEpilogueBwdGQAISA_fSD_Li256ELb1ELb1EEENS1_19SingleTileSchedulerILb1ELb0ELb0ELi128EEEEEEEEEvNT_6ParamsE,"",@"SHT_CUDA_INFO"
	.sectionflags	@""
	.align	4


	//----- nvinfo : EIATTR_CUDA_API_VERSION
	.align		4
        /*0000*/ 	.byte	0x04, 0x37
        /*0002*/ 	.short	(.L_716 - .L_715)
.L_715:
        /*0004*/ 	.word	0x00000082


	//----- nvinfo : EIATTR_KPARAM_INFO
	.align		4
.L_716:
        /*0008*/ 	.byte	0x04, 0x17
        /*000a*/ 	.short	(.L_718 - .L_717)
.L_717:
        /*000c*/ 	.word	0x00000000
        /*0010*/ 	.short	0x0000
        /*0012*/ 	.short	0x0000
        /*0014*/ 	.byte	0x00, 0xf0, 0xe1, 0x09


	//----- nvinfo : EIATTR_SPARSE_MMA_MASK
	.align		4
.L_718:
        /*0018*/ 	.byte	0x03, 0x50
        /*001a*/ 	.short	0x0000


	//----- nvinfo : EIATTR_MAXREG_COUNT
	.align		4
        /*001c*/ 	.byte	0x03, 0x1b
        /*001e*/ 	.short	0x00ff


	//----- nvinfo : EIATTR_MERCURY_ISA_VERSION
	.align		4
        /*0020*/ 	.byte	0x03, 0x5f
        /*0022*/ 	.short	0x0101


	//----- nvinfo : EIATTR_EXIT_INSTR_OFFSETS
	.align		4
        /*0024*/ 	.byte	0x04, 0x1c
        /*0026*/ 	.short	(.L_720 - .L_719)


	//   ....[0]....
.L_719:
        /*0028*/ 	.word	0x00000010


	//----- nvinfo : EIATTR_MAX_THREADS
	.align		4
.L_720:
        /*002c*/ 	.byte	0x04, 0x05
        /*002e*/ 	.short	(.L_722 - .L_721)
.L_721:
        /*0030*/ 	.word	0x00000100
        /*0034*/ 	.word	0x00000001
        /*0038*/ 	.word	0x00000001


	//----- nvinfo : EIATTR_CBANK_PARAM_SIZE
	.align		4
.L_722:
        /*003c*/ 	.byte	0x03, 0x19
        /*003e*/ 	.short	0x0278


	//----- nvinfo : EIATTR_PARAM_CBANK
	.align		4
        /*0040*/ 	.byte	0x04, 0x0a
        /*0042*/ 	.short	(.L_724 - .L_723)
	.align		4
.L_723:
        /*0044*/ 	.word	index@(.nv.constant0._ZN7cutlass13device_kernelIN5flash19enable_sm80_to_sm89INS1_16FlashAttnBwdSm80INS1_25CollectiveMainloopBwdSm80ILi2ELi2EN4cute5tupleIJNS5_1CILi64EEENS7_ILi128EEES9_EEENS_10bfloat16_tEfNS_4arch4Sm80ELb0ELb0ELb1ELb1ELb1ELb0ELb0ELb0ELi2ELi2ELi2ELi2ELb0EEENS1_24CollectiveEpilogueBwdGQAISA_fSD_Li256ELb1ELb1EEENS1_19SingleTileSchedulerILb1ELb0ELb0ELi128EEEEEEEEEvNT_6ParamsE)
        /*0048*/ 	.short	0x0210
        /*004a*/ 	.short	0x0278


	//----- nvinfo : EIATTR_SW_WAR
	.align		4
.L_724:
        /*004c*/ 	.byte	0x04, 0x36
        /*004e*/ 	.short	(.L_726 - .L_725)
.L_725:
        /*0050*/ 	.word	0x00000008
.L_726:


//--------------------- .nv.info._ZN7cutlass13device_kernelIN5flash19enable_sm80_to_sm89INS1_16FlashAttnBwdSm80INS1_25CollectiveMainloopBwdSm80ILi2ELi2EN4cute5tupleIJNS5_1CILi64EEENS7_ILi128EEES9_EEENS_10bfloat16_tEfNS_4arch4Sm80ELb0ELb1ELb1ELb0ELb0ELb0ELb0ELb0ELi2ELi2ELi2ELi2ELb0EEENS1_21CollectiveEpilogueBwdISA_SB_SD_Li256ELb0ELb0ELi4EEENS1_19SingleTileSchedulerILb0ELb0ELb0ELi128EEEEEEEEEvNT_6ParamsE --------------------------
	.section	.nv.info._ZN7cutlass13device_kernelIN5flash19enable_sm80_to_sm89INS1_16FlashAttnBwdSm80INS1_25CollectiveMainloopBwdSm80ILi2ELi2EN4cute5tupleIJNS5_1CILi64EEENS7_ILi128EEES9_EEENS_10bfloat16_tEfNS_4arch4Sm80ELb0ELb1ELb1ELb0ELb0ELb0ELb0ELb0ELi2ELi2ELi2ELi2ELb0EEENS1_21CollectiveEpilogueBwdISA_SB_SD_Li256ELb0ELb0ELi4EEENS1_19SingleTileSchedulerILb0ELb0ELb0ELi128EEEEEEEEEvNT_6ParamsE,"",@"SHT_CUDA_INFO"
	.sectionflags	@""
	.align	4


	//----- nvinfo : EIATTR_CUDA_API_VERSION
	.align		4
        /*0000*/ 	.byte	0x04, 0x37
        /*0002*/ 	.short	(.L_728 - .L_727)
.L_727:
        /*0004*/ 	.word	0x00000082


	//----- nvinfo : EIATTR_KPARAM_INFO
	.align		4
.L_728:
        /*0008*/ 	.byte	0x04, 0x17
        /*000a*/ 	.short	(.L_730 - .L_729)
.L_729:
        /*000c*/ 	.word	0x00000000
        /*0010*/ 	.short	0x0000
        /*0012*/ 	.short	0x0000
        /*0014*/ 	.byte	0x00, 0xf0, 0xc1, 0x09


	//----- nvinfo : EIATTR_SPARSE_MMA_MASK
	.align		4
.L_730:
        /*0018*/ 	.byte	0x03, 0x50
        /*001a*/ 	.short	0x0000


	//----- nvinfo : EIATTR_MAXREG_COUNT
	.align		4
        /*001c*/ 	.byte	0x03, 0x1b
        /*001e*/ 	.short	0x00ff


	//----- nvinfo : EIATTR_MERCURY_ISA_VERSION
	.align		4
        /*0020*/ 	.byte	0x03, 0x5f
        /*0022*/ 	.short	0x0101


	//----- nvinfo : EIATTR_EXIT_INSTR_OFFSETS
	.align		4
        /*0024*/ 	.byte	0x04, 0x1c
        /*0026*/ 	.short	(.L_732 - .L_731)


	//   ....[0]....
.L_731:
        /*0028*/ 	.word	0x00000010


	//----- nvinfo : EIATTR_MAX_THREADS
	.align		4
.L_732:
        /*002c*/ 	.byte	0x04, 0x05
        /*002e*/ 	.short	(.L_734 - .L_733)
.L_733:
        /*0030*/ 	.word	0x00000100
        /*0034*/ 	.word	0x00000001
        /*0038*/ 	.word	0x00000001


	//----- nvinfo : EIATTR_CBANK_PARAM_SIZE
	.align		4
.L_734:
        /*003c*/ 	.byte	0x03, 0x19
        /*003e*/ 	.short	0x0270


	//----- nvinfo : EIATTR_PARAM_CBANK
	.align		4
        /*0040*/ 	.byte	0x04, 0x0a
        /*0042*/ 	.short	(.L_736 - .L_735)
	.align		4
.L_735:
        /*0044*/ 	.word	index@(.nv.constant0._ZN7cutlass13device_kernelIN5flash19enable_sm80_to_sm89INS1_16FlashAttnBwdSm80INS1_25CollectiveMainloopBwdSm80ILi2ELi2EN4cute5tupleIJNS5_1CILi64EEENS7_ILi128EEES9_EEENS_10bfloat16_tEfNS_4arch4Sm80ELb0ELb1ELb1ELb0ELb0ELb0ELb0ELb0ELi2ELi2ELi2ELi2ELb0EEENS1_21CollectiveEpilogueBwdISA_SB_SD_Li256ELb0ELb0ELi4EEENS1_19SingleTileSchedulerILb0ELb0ELb0ELi128EEEEEEEEEvNT_6ParamsE)
        /*0048*/ 	.short	0x0210
        /*004a*/ 	.short	0x0270


	//----- nvinfo : EIATTR_SW_WAR
	.align		4
.L_736:
        /*004c*/ 	.byte	0x04, 0x36
        /*004e*/ 	.short	(.L_738 - .L_737)
.L_737:
        /*0050*/ 	.word	0x00000008
.L_738:


//--------------------- .nv.info._ZN7cutlass13device_kernelIN5flash19enable_sm80_to_sm89INS1_16FlashAttnBwdSm80INS1_25CollectiveMainloopBwdSm80ILi2ELi2EN4cute5tupleIJNS5_1CILi64EEENS7_ILi128EEES9_EEENS_10bfloat16_tEfNS_4arch4Sm80ELb0ELb1ELb1ELb0ELb1ELb0ELb0ELb0ELi2ELi2ELi2ELi2ELb0EEENS1_21CollectiveEpilogueBwdISA_SB_SD_Li256ELb0ELb0ELi4EEENS1_19SingleTileSchedulerILb0ELb0ELb0ELi128EEEEEEEEEvNT_6ParamsE --------------------------
	.section	.nv.info._ZN7cutlass13device_kernelIN5flash19enable_sm80_to_sm89INS1_16FlashAttnBwdSm80INS1_25CollectiveMainloopBwdSm80ILi2ELi2EN4cute5tupleIJNS5_1CILi64EEENS7_ILi128EEES9_EEENS_10bfloat16_tEfNS_4arch4Sm80ELb0ELb1ELb1ELb0ELb1ELb0ELb0ELb0ELi2ELi2ELi2ELi2ELb0EEENS1_21CollectiveEpilogueBwdISA_SB_SD_Li256ELb0ELb0ELi4EEENS1_19SingleTileSchedulerILb0ELb0ELb0ELi128EEEEEEEEEvNT_6ParamsE,"",@"SHT_CUDA_INFO"
	.sectionflags	@""
	.align	4


	//----- nvinfo : EIATTR_CUDA_API_VERSION
	.align		4
        /*0000*/ 	.byte	0x04, 0x37
        /*0002*/ 	.short	(.L_740 - .L_739)
.L_739:
        /*0004*/ 	.word	0x00000082


	//----- nvinfo : EIATTR_KPARAM_INFO
	.align		4
.L_740:
        /*0008*/ 	.byte	0x04, 0x17
        /*000a*/ 	.short	(.L_742 - .L_741)
.L_741:
        /*000c*/ 	.word	0x00000000
        /*0010*/ 	.short	0x0000
        /*0012*/ 	.short	0x0000
        /*0014*/ 	.byte	0x00, 0xf0, 0xc1, 0x09


	//----- nvinfo : EIATTR_SPARSE_MMA_MASK
	.align		4
.L_742:
        /*0018*/ 	.byte	0x03, 0x50
        /*001a*/ 	.short	0x0000


	//----- nvinfo : EIATTR_MAXREG_COUNT
	.align		4
        /*001c*/ 	.byte	0x03, 0x1b
        /*001e*/ 	.short	0x00ff


	//----- nvinfo : EIATTR_MERCURY_ISA_VERSION
	.align		4
        /*0020*/ 	.byte	0x03, 0x5f
        /*0022*/ 	.short	0x0101


	//----- nvinfo : EIATTR_EXIT_INSTR_OFFSETS
	.align		4
        /*0024*/ 	.byte	0x04, 0x1c
        /*0026*/ 	.short	(.L_744 - .L_743)


	//   ....[0]....
.L_743:
        /*0028*/ 	.word	0x00000010


	//----- nvinfo : EIATTR_MAX_THREADS
	.align		4
.L_744:
        /*002c*/ 	.byte	0x04, 0x05
        /*002e*/ 	.short	(.L_746 - .L_745)
.L_745:
        /*0030*/ 	.word	0x00000100
        /*0034*/ 	.word	0x00000001
        /*0038*/ 	.word	0x00000001


	//----- nvinfo : EIATTR_CBANK_PARAM_SIZE
	.align		4
.L_746:
        /*003c*/ 	.byte	0x03, 0x19
        /*003e*/ 	.short	0x0270


	//----- nvinfo : EIATTR_PARAM_CBANK
	.align		4
        /*0040*/ 	.byte	0x04, 0x0a
        /*0042*/ 	.short	(.L_748 - .L_747)
	.align		4
.L_747:
        /*0044*/ 	.word	index@(.nv.constant0._ZN7cutlass13device_kernelIN5flash19enable_sm80_to_sm89INS1_16FlashAttnBwdSm80INS1_25CollectiveMainloopBwdSm80ILi2ELi2EN4cute5tupleIJNS5_1CILi64EEENS7_ILi128EEES9_EEENS_10bfloat16_tEfNS_4arch4Sm80ELb0ELb1ELb1ELb0ELb1ELb0ELb0ELb0ELi2ELi2ELi2ELi2ELb0EEENS1_21CollectiveEpilogueBwdISA_SB_SD_Li256ELb0ELb0ELi4EEENS1_19SingleTileSchedulerILb0ELb0ELb0ELi128EEEEEEEEEvNT_6ParamsE)
        /*0048*/ 	.short	0x0210
        /*004a*/ 	.short	0x0270


	//----- nvinfo : EIATTR_SW_WAR
	.align		4
.L_748:
        /*004c*/ 	.byte	0x04, 0x36
        /*004e*/ 	.short	(.L_750 - .L_749)
.L_749:
        /*0050*/ 	.word	0x00000008
.L_750:


//--------------------- .nv.info._ZN7cutlass13device_kernelIN5flash19enable_sm80_to_sm89INS1_16FlashAttnBwdSm80INS1_25CollectiveMainloopBwdSm80ILi2ELi2EN4cute5tupleIJNS5_1CILi64EEENS7_ILi128EEES9_EEENS_10bfloat16_tEfNS_4arch4Sm80ELb0ELb1ELb1ELb0ELb0ELb0ELb0ELb0ELi2ELi2ELi2ELi2ELb0EEENS1_24CollectiveEpilogueBwdGQAISA_fSD_Li256ELb0ELb0EEENS1_19SingleTileSchedulerILb0ELb0ELb0ELi128EEEEEEEEEvNT_6ParamsE --------------------------
	.section	.nv.info._ZN7cutlass13device_kernelIN5flash19enable_sm80_to_sm89INS1_16FlashAttnBwdSm80INS1_25CollectiveMainloopBwdSm80ILi2ELi2EN4cute5tupleIJNS5_1CILi64EEENS7_ILi128EEES9_EEENS_10bfloat16_tEfNS_4arch4Sm80ELb0ELb1ELb1ELb0ELb0ELb0ELb0ELb0ELi2ELi2ELi2ELi2ELb0EEENS1_24CollectiveEpilogueBwdGQAISA_fSD_Li256ELb0ELb0EEENS1_19SingleTileSchedulerILb0ELb0ELb0ELi128EEEEEEEEEvNT_6ParamsE,"",@"SHT_CUDA_INFO"
	.sectionflags	@""
	.align	4


	//----- nvinfo : EIATTR_CUDA_API_VERSION
	.align		4
        /*0000*/ 	.byte	0x04, 0x37
        /*0002*/ 	.short	(.L_752 - .L_751)
.L_751:
        /*0004*/ 	.word	0x00000082


	//----- nvinfo : EIATTR_KPARAM_INFO
	.align		4
.L_752:
        /*0008*/ 	.byte	0x04, 0x17
        /*000a*/ 	.short	(.L_754 - .L_753)
.L_753:
        /*000c*/ 	.word	0x00000000
        /*0010*/ 	.short	0x0000
        /*0012*/ 	.short	0x0000
        /*0014*/ 	.byte	0x00, 0xf0, 0xe1, 0x09


	//----- nvinfo : EIATTR_SPARSE_MMA_MASK
	.align		4
.L_754:
        /*0018*/ 	.byte	0x03, 0x50
        /*001a*/ 	.short	0x0000


	//----- nvinfo : EIATTR_MAXREG_COUNT
	.align		4
        /*001c*/ 	.byte	0x03, 0x1b
        /*001e*/ 	.short	0x00ff


	//----- nvinfo : EIATTR_MERCURY_ISA_VERSION
	.align		4
        /*0020*/ 	.byte	0x03, 0x5f
        /*0022*/ 	.short	0x0101


	//----- nvinfo : EIATTR_EXIT_INSTR_OFFSETS
	.align		4
        /*0024*/ 	.byte	0x04, 0x1c
        /*0026*/ 	.short	(.L_756 - .L_755)


	//   ....[0]....
.L_755:
        /*0028*/ 	.word	0x00000010


	//----- nvinfo : EIATTR_MAX_THREADS
	.align		4
.L_756:
        /*002c*/ 	.byte	0x04, 0x05
        /*002e*/ 	.short	(.L_758 - .L_757)
.L_757:
        /*0030*/ 	.word	0x00000100
        /*0034*/ 	.word	0x00000001
        /*0038*/ 	.word	0x00000001


	//----- nvinfo : EIATTR_CBANK_PARAM_SIZE
	.align		4
.L_758:
        /*003c*/ 	.byte	0x03, 0x19
        /*003e*/ 	.short	0x0278


	//----- nvinfo : EIATTR_PARAM_CBANK
	.align		4
        /*0040*/ 	.byte	0x04, 0x0a
        /*0042*/ 	.short	(.L_760 - .L_759)
	.align		4
.L_759:
        /*0044*/ 	.word	index@(.nv.constant0._ZN7cutlass13device_kernelIN5flash19enable_sm80_to_sm89INS1_16FlashAttnBwdSm80INS1_25CollectiveMainloopBwdSm80ILi2ELi2EN4cute5tupleIJNS5_1CILi64EEENS7_ILi128EEES9_EEENS_10bfloat16_tEfNS_4arch4Sm80ELb0ELb1ELb1ELb0ELb0ELb0ELb0ELb0ELi2ELi2ELi2ELi2ELb0EEENS1_24CollectiveEpilogueBwdGQAISA_fSD_Li256ELb0ELb0EEENS1_19SingleTileSchedulerILb0ELb0ELb0ELi128EEEEEEEEEvNT_6ParamsE)
        /*0048*/ 	.short	0x0210
        /*004a*/ 	.short	0x0278


	//----- nvinfo : EIATTR_SW_WAR
	.align		4
.L_760:
        /*004c*/ 	.byte	0x04, 0x36
        /*004e*/ 	.short	(.L_762 - .L_761)
.L_761:
        /*0050*/ 	.word	0x00000008
.L_762:


//--------------------- .nv.info._ZN7cutlass13device_kernelIN5flash19enable_sm80_to_sm89INS1_16FlashAttnBwdSm80INS1_25CollectiveMainloopBwdSm80ILi2ELi2EN4cute5tupleIJNS5_1CILi64EEENS7_ILi128EEES9_EEENS_10bfloat16_tEfNS_4arch4Sm80ELb0ELb1ELb1ELb0ELb1ELb0ELb0ELb0ELi2ELi2ELi2ELi2ELb0EEENS1_24CollectiveEpilogueBwdGQAISA_fSD_Li256ELb0ELb1EEENS1_19SingleTileSchedulerILb0ELb0ELb0ELi128EEEEEEEEEvNT_6ParamsE --------------------------
	.section	.nv.info._ZN7cutlass13device_kernelIN5flash19enable_sm80_to_sm89INS1_16FlashAttnBwdSm80INS1_25CollectiveMainloopBwdSm80ILi2ELi2EN4cute5tupleIJNS5_1CILi64EEENS7_ILi128EEES9_EEENS_10bfloat16_tEfNS_4arch4Sm80ELb0ELb1ELb1ELb0ELb1ELb0ELb0ELb0ELi2ELi2ELi2ELi2ELb0EEENS1_24CollectiveEpilogueBwdGQAISA_fSD_Li256ELb0ELb1EEENS1_19SingleTileSchedulerILb0ELb0ELb0ELi128EEEEEEEEEvNT_6ParamsE,"",@"SHT_CUDA_INFO"
	.sectionflags	@""
	.align	4


	//----- nvinfo : EIATTR_CUDA_API_VERSION
	.align		4
        /*0000*/ 	.byte	0x04, 0x37
        /*0002*/ 	.short	(.L_764 - .L_763)
.L_763:
        /*0004*/ 	.word	0x00000082


	//----- nvinfo : EIATTR_KPARAM_INFO
	.align		4
.L_764:
        /*0008*/ 	.byte	0x04, 0x17
        /*000a*/ 	.short	(.L_766 - .L_765)
.L_765:
        /*000c*/ 	.word	0x00000000
        /*0010*/ 	.short	0x0000
        /*0012*/ 	.short	0x0000
        /*0014*/ 	.byte	0x00, 0xf0, 0xe1, 0x09


	//----- nvinfo : EIATTR_SPARSE_MMA_MASK
	.align		4
.L_766:
        /*0018*/ 	.byte	0x03, 0x50
        /*001a*/ 	.short	0x0000


	//----- nvinfo : EIATTR_MAXREG_COUNT
	.align		4
        /*001c*/ 	.byte	0x03, 0x1b
        /*001e*/ 	.short	0x00ff


	//----- nvinfo : EIATTR_MERCURY_ISA_VERSION
	.align		4
        /*0020*/ 	.byte	0x03, 0x5f
        /*0022*/ 	.short	0x0101


	//----- nvinfo : EIATTR_EXIT_INSTR_OFFSETS
	.align		4
        /*0024*/ 	.byte	0x04, 0x1c
        /*0026*/ 	.short	(.L_768 - .L_767)


	//   ....[0]....
.L_767:
        /*0028*/ 	.word	0x00000010


	//----- nvinfo : EIATTR_MAX_THREADS
	.align		4
.L_768:
        /*002c*/ 	.byte	0x04, 0x05
        /*002e*/ 	.short	(.L_770 - .L_769)
.L_769:
        /*0030*/ 	.word	0x00000100
        /*0034*/ 	.word	0x00000001
        /*0038*/ 	.word	0x00000001


	//----- nvinfo : EIATTR_CBANK_PARAM_SIZE
	.align		4
.L_770:
        /*003c*/ 	.byte	0x03, 0x19
        /*003e*/ 	.short	0x0278


	//----- nvinfo : EIATTR_PARAM_CBANK
	.align		4
        /*0040*/ 	.byte	0x04, 0x0a
        /*0042*/ 	.short	(.L_772 - .L_771)
	.align		4
.L_771:
        /*0044*/ 	.word	index@(.nv.constant0._ZN7cutlass13device_kernelIN5flash19enable_sm80_to_sm89INS1_16FlashAttnBwdSm80INS1_25CollectiveMainloopBwdSm80ILi2ELi2EN4cute5tupleIJNS5_1CILi64EEENS7_ILi128EEES9_EEENS_10bfloat16_tEfNS_4arch4Sm80ELb0ELb1ELb1ELb0ELb1ELb0ELb0ELb0ELi2ELi2ELi2ELi2ELb0EEENS1_24CollectiveEpilogueBwdGQAISA_fSD_Li256ELb0ELb1EEENS1_19SingleTileSchedulerILb0ELb0ELb0ELi128EEEEEEEEEvNT_6ParamsE)
        /*0048*/ 	.short	0x0210
        /*004a*/ 	.short	0x0278


	//----- nvinfo : EIATTR_SW_WAR
	.align		4
.L_772:
        /*004c*/ 	.byte	0x04, 0x36
        /*004e*/ 	.short	(.L_774 - .L_773)
.L_773:
        /*0050*/ 	.word	0x00000008
.L_774:


//--------------------- .nv.info._ZN7cutlass13device_kernelIN5flash19enable_sm80_to_sm89INS1_16FlashAttnBwdSm80INS1_25CollectiveMainloopBwdSm80ILi2ELi2EN4cute5tupleIJNS5_1CILi64EEENS7_ILi128EEES9_EEENS_10bfloat16_tEfNS_4arch4Sm80ELb0ELb1ELb1ELb1ELb0ELb0ELb0ELb0ELi2ELi2ELi2ELi2ELb0EEENS1_21CollectiveEpilogueBwdISA_SB_SD_Li256ELb1ELb0ELi4EEENS1_19SingleTileSchedulerILb1ELb0ELb0ELi128EEEEEEEEEvNT_6ParamsE --------------------------
	.section	.nv.info._ZN7cutlass13device_kernelIN5flash19enable_sm80_to_sm89INS1_16FlashAttnBwdSm80INS1_25CollectiveMainloopBwdSm80ILi2ELi2EN4cute5tupleIJNS5_1CILi64EEENS7_ILi128EEES9_EEENS_10bfloat16_tEfNS_4arch4Sm80ELb0ELb1ELb1ELb1ELb0ELb0ELb0ELb0ELi2ELi2ELi2ELi2ELb0EEENS1_21CollectiveEpilogueBwdISA_SB_SD_Li256ELb1ELb0ELi4EEENS1_19SingleTileSchedulerILb1ELb0ELb0ELi128EEEEEEEEEvNT_6ParamsE,"",@"SHT_CUDA_INFO"
	.sectionflags	@""
	.align	4


	//----- nvinfo : EIATTR_CUDA_API_VERSION
	.align		4
        /*0000*/ 	.byte	0x04, 0x37
        /*0002*/ 	.short	(.L_776 - .L_775)
.L_775:
        /*0004*/ 	.word	0x00000082


	//----- nvinfo : EIATTR_KPARAM_INFO
	.align		4
.L_776:
        /*0008*/ 	.byte	0x04, 0x17
        /*000a*/ 	.short	(.L_778 - .L_777)
.L_777:
        /*000c*/ 	.word	0x00000000
        /*0010*/ 	.short	0x0000
        /*0012*/ 	.short	0x0000
        /*0014*/ 	.byte	0x00, 0xf0, 0xc1, 0x09


	//----- nvinfo : EIATTR_SPARSE_MMA_MASK
	.align		4
.L_778:
        /*0018*/ 	.byte	0x03, 0x50
        /*001a*/ 	.short	0x0000


	//----- nvinfo : EIATTR_MAXREG_COUNT
	.align		4
        /*001c*/ 	.byte	0x03, 0x1b
        /*001e*/ 	.short	0x00ff


	//----- nvinfo : EIATTR_MERCURY_ISA_VERSION
	.align		4
        /*0020*/ 	.byte	0x03, 0x5f
        /*0022*/ 	.short	0x0101


	//----- nvinfo : EIATTR_EXIT_INSTR_OFFSETS
	.align		4
        /*0024*/ 	.byte	0x04, 0x1c
        /*0026*/ 	.short	(.L_780 - .L_779)


	//   ....[0]....
.L_779:
        /*0028*/ 	.word	0x00000010


	//----- nvinfo : EIATTR_MAX_THREADS
	.align		4
.L_780:
        /*002c*/ 	.byte	0x04, 0x05
        /*002e*/ 	.short	(.L_782 - .L_781)
.L_781:
        /*0030*/ 	.word	0x00000100
        /*0034*/ 	.word	0x00000001
        /*0038*/ 	.word	0x00000001


	//----- nvinfo : EIATTR_CBANK_PARAM_SIZE
	.align		4
.L_782:
        /*003c*/ 	.byte	0x03, 0x19
        /*003e*/ 	.short	0x0270


	//----- nvinfo : EIATTR_PARAM_CBANK
	.align		4
        /*0040*/ 	.byte	0x04, 0x0a
        /*0042*/ 	.short	(.L_784 - .L_783)
	.align		4
.L_783:
        /*0044*/ 	.word	index@(.nv.constant0._ZN7cutlass13device_kernelIN5flash19enable_sm80_to_sm89INS1_16FlashAttnBwdSm80INS1_25CollectiveMainloopBwdSm80ILi2ELi2EN4cute5tupleIJNS5_1CILi64EEENS7_ILi128EEES9_EEENS_10bfloat16_tEfNS_4arch4Sm80ELb0ELb1ELb1ELb1ELb0ELb0ELb0ELb0ELi2ELi2ELi2ELi2ELb0EEENS1_21CollectiveEpilogueBwdISA_SB_SD_Li256ELb1ELb0ELi4EEENS1_19SingleTileSchedulerILb1ELb0ELb0ELi128EEEEEEEEEvNT_6ParamsE)
        /*0048*/ 	.short	0x0210
        /*004a*/ 	.short	0x0270


	//----- nvinfo : EIATTR_SW_WAR
	.align		4
.L_784:
        /*004c*/ 	.byte	0x04, 0x36
        /*004e*/ 	.short	(.L_786 - .L_785)
.L_785:
        /*0050*/ 	.word	0x00000008
.L_786:


//--------------------- .nv.info._ZN7cutlass13device_kernelIN5flash19enable_sm80_to_sm89INS1_16FlashAttnBwdSm80INS1_25CollectiveMainloopBwdSm80ILi2ELi2EN4cute5tupleIJNS5_1CILi64EEENS7_ILi128EEES9_EEENS_10bfloat16_tEfNS_4arch4Sm80ELb0ELb1ELb1ELb1ELb1ELb0ELb0ELb0ELi2ELi2ELi2ELi2ELb0EEENS1_21CollectiveEpilogueBwdISA_SB_SD_Li256ELb1ELb0ELi4EEENS1_19SingleTileSchedulerILb1ELb0ELb0ELi128EEEEEEEEEvNT_6ParamsE --------------------------
	.section	.nv.info._ZN7cutlass13device_kernelIN5flash19enable_sm80_to_sm89INS1_16FlashAttnBwdSm80INS1_25CollectiveMainloopBwdSm80ILi2ELi2EN4cute5tupleIJNS5_1CILi64EEENS7_ILi128EEES9_EEENS_10bfloat16_tEfNS_4arch4Sm80ELb0ELb1ELb1ELb1ELb1ELb0ELb0ELb0ELi2ELi2ELi2ELi2ELb0EEENS1_21CollectiveEpilogueBwdISA_SB_SD_Li256ELb1ELb0ELi4EEENS1_19SingleTileSchedulerILb1ELb0ELb0ELi128EEEEEEEEEvNT_6ParamsE,"",@"SHT_CUDA_INFO"
	.sectionflags	@""
	.align	4


	//----- nvinfo : EIATTR_CUDA_API_VERSION
	.align		4
        /*0000*/ 	.byte	0x04, 0x37
        /*0002*/ 	.short	(.L_788 - .L_787)
.L_787:
        /*0004*/ 	.word	0x00000082


	//----- nvinfo : EIATTR_KPARAM_INFO
	.align		4
.L_788:
        /*0008*/ 	.byte	0x04, 0x17
        /*000a*/ 	.short	(.L_790 - .L_789)
.L_789:
        /*000c*/ 	.word	0x00000000
        /*0010*/ 	.short	0x0000
        /*0012*/ 	.short	0x0000
        /*0014*/ 	.byte	0x00, 0xf0, 0xc1, 0x09


	//----- nvinfo : EIATTR_SPARSE_MMA_MASK
	.align		4
.L_790:
        /*0018*/ 	.byte	0x03, 0x50
        /*001a*/ 	.short	0x0000


	//----- nvinfo : EIATTR_MAXREG_COUNT
	.align		4
        /*001c*/ 	.byte	0x03, 0x1b
        /*001e*/ 	.short	0x00ff


	//----- nvinfo : EIATTR_MERCURY_ISA_VERSION
	.align		4
        /*0020*/ 	.byte	0x03, 0x5f
        /*0022*/ 	.short	0x0101


	//----- nvinfo : EIATTR_EXIT_INSTR_OFFSETS
	.align		4
        /*0024*/ 	.byte	0x04, 0x1c
        /*0026*/ 	.short	(.L_792 - .L_791)


	//   ....[0]....
.L_791:
        /*0028*/ 	.word	0x00000010


	//----- nvinfo : EIATTR_MAX_THREADS
	.align		4
.L_792:
        /*002c*/ 	.byte	0x04, 0x05
        /*002e*/ 	.short	(.L_794 - .L_793)
.L_793:
        /*0030*/ 	.word	0x00000100
        /*0034*/ 	.word	0x00000001
        /*0038*/ 	.word	0x00000001


	//----- nvinfo : EIATTR_CBANK_PARAM_SIZE
	.align		4
.L_794:
        /*003c*/ 	.byte	0x03, 0x19
        /*003e*/ 	.short	0x0270


	//----- nvinfo : EIATTR_PARAM_CBANK
	.align		4
        /*0040*/ 	.byte	0x04, 0x0a
        /*0042*/ 	.short	(.L_796 - .L_795)
	.align		4
.L_795:
        /*0044*/ 	.word	index@(.nv.constant0._ZN7cutlass13device_kernelIN5flash19enable_sm80_to_sm89INS1_16FlashAttnBwdSm80INS1_25CollectiveMainloopBwdSm80ILi2ELi2EN4cute5tupleIJNS5_1CILi64EEENS7_ILi128EEES9_EEENS_10bfloat16_tEfNS_4arch4Sm80ELb0ELb1ELb1ELb1ELb1ELb0ELb0ELb0ELi2ELi2ELi2ELi2ELb0EEENS1_21CollectiveEpilogueBwdISA_SB_SD_Li256ELb1ELb0ELi4EEENS1_19SingleTileSchedulerILb1ELb0ELb0ELi128EEEEEEEEEvNT_6ParamsE)
        /*0048*/ 	.short	0x0210
        /*004a*/ 	.short	0x0270


	//----- nvinfo : EIATTR_SW_WAR
	.align		4
.L_796:
        /*004c*/ 	.byte	0x04, 0x36
        /*004e*/ 	.short	(.L_798 - .L_797)
.L_797:
        /*0050*/ 	.word	0x00000008
.L_798:


//--------------------- .nv.info._ZN7cutlass13device_kernelIN5flash19enable_sm80_to_sm89INS1_16FlashAttnBwdSm80INS1_25CollectiveMainloopBwdSm80ILi2ELi2EN4cute5tupleIJNS5_1CILi64EEENS7_ILi128EEES9_EEENS_10bfloat16_tEfNS_4arch4Sm80ELb0ELb1ELb1ELb1ELb0ELb0ELb0ELb0ELi2ELi2ELi2ELi2ELb0EEENS1_24CollectiveEpilogueBwdGQAISA_fSD_Li256ELb1ELb0EEENS1_19SingleTileSchedulerILb1ELb0ELb0ELi128EEEEEEEEEvNT_6ParamsE --------------------------
	.section	.nv.info._ZN7cutlass13device_kernelIN5flash19enable_sm80_to_sm89INS1_16FlashAttnBwdSm80INS1_25CollectiveMainloopBwdSm80ILi2ELi2EN4cute5tupleIJNS5_1CILi64EEENS7_ILi128EEES9_EEENS_10bfloat16_tEfNS_4arch4Sm80ELb0ELb1ELb1ELb1ELb0ELb0ELb0ELb0ELi2ELi2ELi2ELi2ELb0EEENS1_24CollectiveEpilogueBwdGQAISA_fSD_Li256ELb1ELb0EEENS1_19SingleTileSchedulerILb1ELb0ELb0ELi128EEEEEEEEEvNT_6ParamsE,"",@"SHT_CUDA_INFO"
	.sectionflags	@""
	.align	4


	//----- nvinfo : EIATTR_CUDA_API_VERSION
	.align		4
        /*0000*/ 	.byte	0x04, 0x37
        /*0002*/ 	.short	(.L_800 - .L_799)
.L_799:
        /*0004*/ 	.word	0x00000082


	//----- nvinfo : EIATTR_KPARAM_INFO
	.align		4
.L_800:
        /*0008*/ 	.byte	0x04, 0x17
        /*000a*/ 	.short	(.L_802 - .L_801)
.L_801:
        /*000c*/ 	.word	0x00000000
        /*0010*/ 	.short	0x0000
        /*0012*/ 	.short	0x0000
        /*0014*/ 	.byte	0x00, 0xf0, 0xe1, 0x09


	//----- nvinfo : EIATTR_SPARSE_MMA_MASK
	.align		4
.L_802:
        /*0018*/ 	.byte	0x03, 0x50
        /*001a*/ 	.short	0x0000


	//----- nvinfo : EIATTR_MAXREG_COUNT
	.align		4
        /*001c*/ 	.byte	0x03, 0x1b
        /*001e*/ 	.short	0x00ff


	//----- nvinfo : EIATTR_MERCURY_ISA_VERSION
	.align		4
        /*0020*/ 	.byte	0x03, 0x5f
        /*0022*/ 	.short	0x0101


	//----- nvinfo : EIATTR_EXIT_INSTR_OFFSETS
	.align		4
        /*0024*/ 	.byte	0x04, 0x1c
        /*0026*/ 	.short	(.L_804 - .L_803)


	//   ....[0]....
.L_803:
        /*0028*/ 	.word	0x00000010


	//----- nvinfo : EIATTR_MAX_THREADS
	.align		4
.L_804:
        /*002c*/ 	.byte	0x04, 0x05
        /*002e*/ 	.short	(.L_806 - .L_805)
.L_805:
        /*0030*/ 	.word	0x00000100
        /*0034*/ 	.word	0x00000001
        /*0038*/ 	.word	0x00000001


	//----- nvinfo : EIATTR_CBANK_PARAM_SIZE
	.align		4
.L_806:
        /*003c*/ 	.byte	0x03, 0x19
        /*003e*/ 	.short	0x0278


	//----- nvinfo : EIATTR_PARAM_CBANK
	.align		4
        /*0040*/ 	.byte	0x04, 0x0a
        /*0042*/ 	.short	(.L_808 - .L_807)
	.align		4
.L_807:
        /*0044*/ 	.word	index@(.nv.constant0._ZN7cutlass13device_kernelIN5flash19enable_sm80_to_sm89INS1_16FlashAttnBwdSm80INS1_25CollectiveMainloopBwdSm80ILi2ELi2EN4cute5tupleIJNS5_1CILi64EEENS7_ILi128EEES9_EEENS_10bfloat16_tEfNS_4arch4Sm80ELb0ELb1ELb1ELb1ELb0ELb0ELb0ELb0ELi2ELi2ELi2ELi2ELb0EEENS1_24CollectiveEpilogueBwdGQAISA_fSD_Li256ELb1ELb0EEENS1_19SingleTileSchedulerILb1ELb0ELb0ELi128EEEEEEEEEvNT_6ParamsE)
        /*0048*/ 	.short	0x0210
        /*004a*/ 	.short	0x0278


	//----- nvinfo : EIATTR_SW_WAR
	.align		4
.L_808:
        /*004c*/ 	.byte	0x04, 0x36
        /*004e*/ 	.short	(.L_810 - .L_809)
.L_809:
        /*0050*/ 	.word	0x00000008
.L_810:


//--------------------- .nv.info._ZN7cutlass13device_kernelIN5flash19enable_sm80_to_sm89INS1_16FlashAttnBwdSm80INS1_25CollectiveMainloopBwdSm80ILi2ELi2EN4cute5tupleIJNS5_1CILi64EEENS7_ILi128EEES9_EEENS_10bfloat16_tEfNS_4arch4Sm80ELb0ELb1ELb1ELb1ELb1ELb0ELb0ELb0ELi2ELi2ELi2ELi2ELb0EEENS1_24CollectiveEpilogueBwdGQAISA_fSD_Li256ELb1ELb1EEENS1_19SingleTileSchedulerILb1ELb0ELb0ELi128EEEEEEEEEvNT_6ParamsE --------------------------
	.section	.nv.info._ZN7cutlass13device_kernelIN5flash19enable_sm80_to_sm89INS1_16FlashAttnBwdSm80INS1_25CollectiveMainloopBwdSm80ILi2ELi2EN4cute5tupleIJNS5_1CILi64EEENS7_ILi128EEES9_EEENS_10bfloat16_tEfNS_4arch4Sm80ELb0ELb1ELb1ELb1ELb1ELb0ELb0ELb0ELi2ELi2ELi2ELi2ELb0EEENS1_24CollectiveEpilogueBwdGQAISA_fSD_Li256ELb1ELb1EEENS1_19SingleTileSchedulerILb1ELb0ELb0ELi128EEEEEEEEEvNT_6ParamsE,"",@"SHT_CUDA_INFO"
	.sectionflags	@""
	.align	4


	//----- nvinfo : EIATTR_CUDA_API_VERSION
	.align		4
        /*0000*/ 	.byte	0x04, 0x37
        /*0002*/ 	.short	(.L_812 - .L_811)
.L_811:
        /*0004*/ 	.word	0x00000082


	//----- nvinfo : EIATTR_KPARAM_INFO
	.align		4
.L_812:
        /*0008*/ 	.byte	0x04, 0x17
        /*000a*/ 	.short	(.L_814 - .L_813)
.L_813:
        /*000c*/ 	.word	0x00000000
        /*0010*/ 	.short	0x0000
        /*0012*/ 	.short	0x0000
        /*0014*/ 	.byte	0x00, 0xf0, 0xe1, 0x09


	//----- nvinfo : EIATTR_SPARSE_MMA_MASK
	.align		4
.L_814:
        /*0018*/ 	.byte	0x03, 0x50
        /*001a*/ 	.short	0x0000


	//----- nvinfo : EIATTR_MAXREG_COUNT
	.align		4
        /*001c*/ 	.byte	0x03, 0x1b
        /*001e*/ 	.short	0x00ff


	//----- nvinfo : EIATTR_MERCURY_ISA_VERSION
	.align		4
        /*0020*/ 	.byte	0x03, 0x5f
        /*0022*/ 	.short	0x0101


	//----- nvinfo : EIATTR_EXIT_INSTR_OFFSETS
	.align		4
        /*0024*/ 	.byte	0x04, 0x1c
        /*0026*/ 	.short	(.L_816 - .L_815)


	//   ....[0]....
.L_815:
        /*0028*/ 	.word	0x00000010


	//----- nvinfo : EIATTR_MAX_THREADS
	.align		4
.L_816:
        /*002c*/ 	.byte	0x04, 0x05
        /*002e*/ 	.short	(.L_818 - .L_817)
.L_817:
        /*0030*/ 	.word	0x00000100
        /*0034*/ 	.word	0x00000001
        /*0038*/ 	.word	0x00000001


	//----- nvinfo : EIATTR_CBANK_PARAM_SIZE
	.align		4
.L_818:
        /*003c*/ 	.byte	0x03, 0x19
        /*003e*/ 	.short	0x0278


	//----- nvinfo : EIATTR_PARAM_CBANK
	.align		4
        /*0040*/ 	.byte	0x04, 0x0a
        /*0042*/ 	.short	(.L_820 - .L_819)
	.align		4
.L_819:
        /*0044*/ 	.word	index@(.nv.constant0._ZN7cutlass13device_kernelIN5flash19enable_sm80_to_sm89INS1_16FlashAttnBwdSm80INS1_25CollectiveMainloopBwdSm80ILi2ELi2EN4cute5tupleIJNS5_1CILi64EEENS7_ILi128EEES9_EEENS_10bfloat16_tEfNS_4arch4Sm80ELb0ELb1ELb1ELb1ELb1ELb0ELb0ELb0ELi2ELi2ELi2ELi2ELb0EEENS1_24CollectiveEpilogueBwdGQAISA_fSD_Li256ELb1ELb1EEENS1_19SingleTileSchedulerILb1ELb0ELb0ELi128EEEEEEEEEvNT_6ParamsE)
        /*0048*/ 	.short	0x0210
        /*004a*/ 	.short	0x0278


	//----- nvinfo : EIATTR_SW_WAR
	.align		4
.L_820:
        /*004c*/ 	.byte	0x04, 0x36
        /*004e*/ 	.short	(.L_822 - .L_821)
.L_821:
        /*0050*/ 	.word	0x00000008
.L_822:


//--------------------- .nv.info._ZN7cutlass13device_kernelIN5flash19enable_sm80_to_sm89INS1_16FlashAttnBwdSm80INS1_25CollectiveMainloopBwdSm80ILi2ELi2EN4cute5tupleIJNS5_1CILi64EEENS7_ILi128EEES9_EEENS_10bfloat16_tEfNS_4arch4Sm80ELb1ELb0ELb1ELb0ELb0ELb0ELb0ELb0ELi2ELi2ELi2ELi2ELb0EEENS1_21CollectiveEpilogueBwdISA_SB_SD_Li256ELb0ELb0ELi4EEENS1_25SingleTileBwdLPTSchedulerILb0ELi128ELb0EEEEEEEEEvNT_6ParamsE --------------------------
	.section	.nv.info._ZN7cutlass13device_kernelIN5flash19enable_sm80_to_sm89INS1_16FlashAttnBwdSm80INS1_25CollectiveMainloopBwdSm80ILi2ELi2EN4cute5tupleIJNS5_1CILi64EEENS7_ILi128EEES9_EEENS_10bfloat16_tEfNS_4arch4Sm80ELb1ELb0ELb1ELb0ELb0ELb0ELb0ELb0ELi2ELi2ELi2ELi2ELb0EEENS1_21CollectiveEpilogueBwdISA_SB_SD_Li256ELb0ELb0ELi4EEENS1_25SingleTileBwdLPTSchedulerILb0ELi128ELb0EEEEEEEEEvNT_6ParamsE,"",@"SHT_CUDA_INFO"
	.sectionflags	@""
	.align	4


	//----- nvinfo : EIATTR_CUDA_API_VERSION
	.align		4
        /*0000*/ 	.byte	0x04, 0x37
        /*0002*/ 	.short	(.L_824 - .L_823)
.L_823:
        /*0004*/ 	.word	0x00000082


	//----- nvinfo : EIATTR_KPARAM_INFO
	.align		4
.L_824:
        /*0008*/ 	.byte	0x04, 0x17
        /*000a*/ 	.short	(.L_826 - .L_825)
.L_825:
        /*000c*/ 	.word	0x00000000
        /*0010*/ 	.short	0x0000
        /*0012*/ 	.short	0x0000
        /*0014*/ 	.byte	0x00, 0xf0, 0x21, 0x0a


	//----- nvinfo : EIATTR_SPARSE_MMA_MASK
	.align		4
.L_826:
        /*0018*/ 	.byte	0x03, 0x50
        /*001a*/ 	.short	0x0000


	//----- nvinfo : EIATTR_MAXREG_COUNT
	.align		4
        /*001c*/ 	.byte	0x03, 0x1b
        /*001e*/ 	.short	0x00ff


	//----- nvinfo : EIATTR_MERCURY_ISA_VERSION
	.align		4
        /*0020*/ 	.byte	0x03, 0x5f
        /*0022*/ 	.short	0x0101


	//----- nvinfo : EIATTR_EXIT_INSTR_OFFSETS
	.align		4
        /*0024*/ 	.byte	0x04, 0x1c
        /*0026*/ 	.short	(.L_828 - .L_827)


	//   ....[0]....
.L_827:
        /*0028*/ 	.word	0x00000010


	//----- nvinfo : EIATTR_MAX_THREADS
	.align		4
.L_828:
        /*002c*/ 	.byte	0x04, 0x05
        /*002e*/ 	.short	(.L_830 - .L_829)
.L_829:
        /*0030*/ 	.word	0x00000100
        /*0034*/ 	.word	0x00000001
        /*0038*/ 	.word	0x00000001


	//----- nvinfo : EIATTR_CBANK_PARAM_SIZE
	.align		4
.L_830:
        /*003c*/ 	.byte	0x03, 0x19
        /*003e*/ 	.short	0x0288


	//----- nvinfo : EIATTR_PARAM_CBANK
	.align		4
        /*0040*/ 	.byte	0x04, 0x0a
        /*0042*/ 	.short	(.L_832 - .L_831)
	.align		4
.L_831:
        /*0044*/ 	.word	index@(.nv.constant0._ZN7cutlass13device_kernelIN5flash19enable_sm80_to_sm89INS1_16FlashAttnBwdSm80INS1_25CollectiveMainloopBwdSm80ILi2ELi2EN4cute5tupleIJNS5_1CILi64EEENS7_ILi128EEES9_EEENS_10bfloat16_tEfNS_4arch4Sm80ELb1ELb0ELb1ELb0ELb0ELb0ELb0ELb0ELi2ELi2ELi2ELi2ELb0EEENS1_21CollectiveEpilogueBwdISA_SB_SD_Li256ELb0ELb0ELi4EEENS1_25SingleTileBwdLPTSchedulerILb0ELi128ELb0EEEEEEEEEvNT_6ParamsE)
        /*0048*/ 	.short	0x0210
        /*004a*/ 	.short	0x0288


	//----- nvinfo : EIATTR_SW_WAR
	.align		4
.L_832:
        /*004c*/ 	.byte	0x04, 0x36
        /*004e*/ 	.short	(.L_834 - .L_833)
.L_833:
        /*0050*/ 	.word	0x00000008
.L_834:


//--------------------- .nv.info._ZN7cutlass13device_kernelIN5flash19enable_sm80_to_sm89INS1_16FlashAttnBwdSm80INS1_25CollectiveMainloopBwdSm80ILi2ELi2EN4cute5tupleIJNS5_1CILi64EEENS7_ILi128EEES9_EEENS_10bfloat16_tEfNS_4arch4Sm80ELb1ELb0ELb1ELb0ELb1ELb0ELb0ELb0ELi2ELi2ELi2ELi2ELb0EEENS1_21CollectiveEpilogueBwdISA_SB_SD_Li256ELb0ELb0ELi4EEENS1_25SingleTileBwdLPTSchedulerILb0ELi128ELb1EEEEEEEEEvNT_6ParamsE --------------------------
	.section	.nv.info._ZN7cutlass13device_kernelIN5flash19enable_sm80_to_sm89INS1_16FlashAttnBwdSm80INS1_25CollectiveMainloopBwdSm80ILi2ELi2EN4cute5tupleIJNS5_1CILi64EEENS7_ILi128EEES9_EEENS_10bfloat16_tEfNS_4arch4Sm80ELb1ELb0ELb1ELb0ELb1ELb0ELb0ELb0ELi2ELi2ELi2ELi2ELb0EEENS1_21CollectiveEpilogueBwdISA_SB_SD_Li256ELb0ELb0ELi4EEENS1_25SingleTileBwdLPTSchedulerILb0ELi128ELb1EEEEEEEEEvNT_6ParamsE,"",@"SHT_CUDA_INFO"
	.sectionflags	@""
	.align	4


	//----- nvinfo : EIATTR_CUDA_API_VERSION
	.align		4
        /*0000*/ 	.byte	0x04, 0x37
        /*0002*/ 	.short	(.L_836 - .L_835)
.L_835:
        /*0004*/ 	.word	0x00000082


	//----- nvinfo : EIATTR_KPARAM_INFO
	.align		4
.L_836:
        /*0008*/ 	.byte	0x04, 0x17
        /*000a*/ 	.short	(.L_838 - .L_837)
.L_837:
        /*000c*/ 	.word	0x00000000
        /*0010*/ 	.short	0x0000
        /*0012*/ 	.short	0x0000
        /*0014*/ 	.byte	0x00, 0xf0, 0x21, 0x0a


	//----- nvinfo : EIATTR_SPARSE_MMA_MASK
	.align		4
.L_838:
        /*0018*/ 	.byte	0x03, 0x50
        /*001a*/ 	.short	0x0000


	//----- nvinfo : EIATTR_MAXREG_COUNT
	.align		4
        /*001c*/ 	.byte	0x03, 0x1b
        /*001e*/ 	.short	0x00ff


	//----- nvinfo : EIATTR_MERCURY_ISA_VERSION
	.align		4
        /*0020*/ 	.byte	0x03, 0x5f
        /*0022*/ 	.short	0x0101


	//----- nvinfo : EIATTR_EXIT_INSTR_OFFSETS
	.align		4
        /*0024*/ 	.byte	0x04, 0x1c
        /*0026*/ 	.short	(.L_840 - .L_839)


	//   ....[0]....
.L_839:
        /*0028*/ 	.word	0x00000010


	//----- nvinfo : EIATTR_MAX_THREADS
	.align		4
.L_840:
        /*002c*/ 	.byte	0x04, 0x05
        /*002e*/ 	.short	(.L_842 - .L_841)
.L_841:
        /*0030*/ 	.word	0x00000100
        /*0034*/ 	.word	0x00000001
        /*0038*/ 	.word	0x00000001


	//----- nvinfo : EIATTR_CBANK_PARAM_SIZE
	.align		4
.L_842:
        /*003c*/ 	.byte	0x03, 0x19
        /*003e*/ 	.short	0x0288


	//----- nvinfo : EIATTR_PARAM_CBANK
	.align		4
        /*0040*/ 	.byte	0x04, 0x0a
        /*0042*/ 	.short	(.L_844 - .L_843)
	.align		4
.L_843:
        /*0044*/ 	.word	index@(.nv.constant0._ZN7cutlass13device_kernelIN5flash19enable_sm80_to_sm89INS1_16FlashAttnBwdSm80INS1_25CollectiveMainloopBwdSm80ILi2ELi2EN4cute5tupleIJNS5_1CILi64EEENS7_ILi128EEES9_EEENS_10bfloat16_tEfNS_4arch4Sm80ELb1ELb0ELb1ELb0ELb1ELb0ELb0ELb0ELi2ELi2ELi2ELi2ELb0EEENS1_21CollectiveEpilogueBwdISA_SB_SD_Li256ELb0ELb0ELi4EEENS1_25SingleTileBwdLPTSchedulerILb0ELi128ELb1EEEEEEEEEvNT_6ParamsE)
        /*0048*/ 	.short	0x0210
        /*004a*/ 	.short	0x0288


	//----- nvinfo : EIATTR_SW_WAR
	.align		4
.L_844:
        /*004c*/ 	.byte	0x04, 0x36
        /*004e*/ 	.short	(.L_846 - .L_845)
.L_845:
        /*0050*/ 	.word	0x00000008
.L_846:


//--------------------- .nv.info._ZN7cutlass13device_kernelIN5flash19enable_sm80_to_sm89INS1_16FlashAttnBwdSm80INS1_25CollectiveMainloopBwdSm80ILi2ELi2EN4cute5tupleIJNS5_1CILi64EEENS7_ILi128EEES9_EEENS_10bfloat16_tEfNS_4arch4Sm80ELb1ELb0ELb1ELb0ELb0ELb0ELb0ELb0ELi2ELi2ELi2ELi2ELb0EEENS1_24CollectiveEpilogueBwdGQAISA_fSD_Li256ELb0ELb0EEENS1_25SingleTileBwdLPTSchedulerILb0ELi128ELb0EEEEEEEEEvNT_6ParamsE --------------------------
	.section	.nv.info._ZN7cutlass13device_kernelIN5flash19enable_sm80_to_sm89INS1_16FlashAttnBwdSm80INS1_25CollectiveMainloopBwdSm80ILi2ELi2EN4cute5tupleIJNS5_1CILi64EEENS7_ILi128EEES9_EEENS_10bfloat16_tEfNS_4arch4Sm80ELb1ELb0ELb1ELb0ELb0ELb0ELb0ELb0ELi2ELi2ELi2ELi2ELb0EEENS1_24CollectiveEpilogueBwdGQAISA_fSD_Li256ELb0ELb0EEENS1_25SingleTileBwdLPTSchedulerILb0ELi128ELb0EEEEEEEEEvNT_6ParamsE,"",@"SHT_CUDA_INFO"
	.sectionflags	@""
	.align	4


	//----- nvinfo : EIATTR_CUDA_API_VERSION
	.align		4
        /*0000*/ 	.byte	0x04, 0x37
        /*0002*/ 	.short	(.L_848 - .L_847)
.L_847:
        /*0004*/ 	.word	0x00000082


	//----- nvinfo : EIATTR_KPARAM_INFO
	.align		4
.L_848:
        /*0008*/ 	.byte	0x04, 0x17
        /*000a*/ 	.short	(.L_850 - .L_849)
.L_849:
        /*000c*/ 	.word	0x00000000
        /*0010*/ 	.short	0x0000
        /*0012*/ 	.short	0x0000
        /*0014*/ 	.byte	0x00, 0xf0, 0x41, 0x0a


	//----- nvinfo : EIATTR_SPARSE_MMA_MASK
	.align		4
.L_850:
        /*0018*/ 	.byte	0x03, 0x50
        /*001a*/ 	.short	0x0000


	//----- nvinfo : EIATTR_MAXREG_COUNT
	.align		4
        /*001c*/ 	.byte	0x03, 0x1b
        /*001e*/ 	.short	0x00ff


	//----- nvinfo : EIATTR_MERCURY_ISA_VERSION
	.align		4
        /*0020*/ 	.byte	0x03, 0x5f
        /*0022*/ 	.short	0x0101


	//----- nvinfo : EIATTR_EXIT_INSTR_OFFSETS
	.align		4
        /*0024*/ 	.byte	0x04, 0x1c
        /*0026*/ 	.short	(.L_852 - .L_851)


	//   ....[0]....
.L_851:
        /*0028*/ 	.word	0x00000010


	//----- nvinfo : EIATTR_MAX_THREADS
	.align		4
.L_852:
        /*002c*/ 	.byte	0x04, 0x05
        /*002e*/ 	.short	(.L_854 - .L_853)
.L_853:
        /*0030*/ 	.word	0x00000100
        /*0034*/ 	.word	0x00000001
        /*0038*/ 	.word	0x00000001


	//----- nvinfo : EIATTR_CBANK_PARAM_SIZE
	.align		4
.L_854:
        /*003c*/ 	.byte	0x03, 0x19
        /*003e*/ 	.short	0x0290


	//----- nvinfo : EIATTR_PARAM_CBANK
	.align		4
        /*0040*/ 	.byte	0x04, 0x0a
        /*0042*/ 	.short	(.L_856 - .L_855)
	.align		4
.L_855:
        /*0044*/ 	.word	index@(.nv.constant0._ZN7cutlass13device_kernelIN5flash19enable_sm80_to_sm89INS1_16FlashAttnBwdSm80INS1_25CollectiveMainloopBwdSm80ILi2ELi2EN4cute5tupleIJNS5_1CILi64EEENS7_ILi128EEES9_EEENS_10bfloat16_tEfNS_4arch4Sm80ELb1ELb0ELb1ELb0ELb0ELb0ELb0ELb0ELi2ELi2ELi2ELi2ELb0EEENS1_24CollectiveEpilogueBwdGQAISA_fSD_Li256ELb0ELb0EEENS1_25SingleTileBwdLPTSchedulerILb0ELi128ELb0EEEEEEEEEvNT_6ParamsE)
        /*0048*/ 	.short	0x0210
        /*004a*/ 	.short	0x0290


	//----- nvinfo : EIATTR_SW_WAR
	.align		4
.L_856:
        /*004c*/ 	.byte	0x04, 0x36
        /*004e*/ 	.short	(.L_858 - .L_857)
.L_857:
        /*0050*/ 	.word	0x00000008
.L_858:


//--------------------- .nv.info._ZN7cutlass13device_kernelIN5flash19enable_sm80_to_sm89INS1_16FlashAttnBwdSm80INS1_25CollectiveMainloopBwdSm80ILi2ELi2EN4cute5tupleIJNS5_1CILi64EEENS7_ILi128EEES9_EEENS_10bfloat16_tEfNS_4arch4Sm80ELb1ELb0ELb1ELb0ELb1ELb0ELb0ELb0ELi2ELi2ELi2ELi2ELb0EEENS1_24CollectiveEpilogueBwdGQAISA_fSD_Li256ELb0ELb1EEENS1_25SingleTileBwdLPTSchedulerILb0ELi128ELb1EEEEEEEEEvNT_6ParamsE --------------------------
	.section	.nv.info._ZN7cutlass13device_kernelIN5flash19enable_sm80_to_sm89INS1_16FlashAttnBwdSm80INS1_25CollectiveMainloopBwdSm80ILi2ELi2EN4cute5tupleIJNS5_1CILi64EEENS7_ILi128EEES9_EEENS_10bfloat16_tEfNS_4arch4Sm80ELb1ELb0ELb1ELb0ELb1ELb0ELb0ELb0ELi2ELi2ELi2ELi2ELb0EEENS1_24CollectiveEpilogueBwdGQAISA_fSD_Li256ELb0ELb1EEENS1_25SingleTileBwdLPTSchedulerILb0ELi128ELb1EEEEEEEEEvNT_6ParamsE,"",@"SHT_CUDA_INFO"
	.sectionflags	@""
	.align	4


	//----- nvinfo : EIATTR_CUDA_API_VERSION
	.align		4
        /*0000*/ 	.byte	0x04, 0x37
        /*0002*/ 	.short	(.L_860 - .L_859)
.L_859:
        /*0004*/ 	.word	0x00000082


	//----- nvinfo : EIATTR_KPARAM_INFO
	.align		4
.L_860:
        /*0008*/ 	.byte	0x04, 0x17
        /*000a*/ 	.short	(.L_862 - .L_861)
.L_861:
        /*000c*/ 	.word	0x00000000
        /*0010*/ 	.short	0x0000
        /*0012*/ 	.short	0x0000
        /*0014*/ 	.byte	0x00, 0xf0, 0x41, 0x0a


	//----- nvinfo : EIATTR_SPARSE_MMA_MASK
	.align		4
.L_862:
        /*0018*/ 	.byte	0x03, 0x50
        /*001a*/ 	.short	0x0000


	//----- nvinfo : EIATTR_MAXREG_COUNT
	.align		4
        /*001c*/ 	.byte	0x03, 0x1b
        /*001e*/ 	.short	0x00ff


	//----- nvinfo : EIATTR_MERCURY_ISA_VERSION
	.align		4
        /*0020*/ 	.byte	0x03, 0x5f
        /*0022*/ 	.short	0x0101


	//----- nvinfo : EIATTR_EXIT_INSTR_OFFSETS
	.align		4
        /*0024*/ 	.byte	0x04, 0x1c
        /*0026*/ 	.short	(.L_864 - .L_863)


	//   ....[0]....
.L_863:
        /*0028*/ 	.word	0x00000010


	//----- nvinfo : EIATTR_MAX_THREADS
	.align		4
.L_864:
        /*002c*/ 	.byte	0x04, 0x05
        /*002e*/ 	.short	(.L_866 - .L_865)
.L_865:
        /*0030*/ 	.word	0x00000100
        /*0034*/ 	.word	0x00000001
        /*0038*/ 	.word	0x00000001


	//----- nvinfo : EIATTR_CBANK_PARAM_SIZE
	.align		4
.L_866:
        /*003c*/ 	.byte	0x03, 0x19
        /*003e*/ 	.short	0x0290


	//----- nvinfo : EIATTR_PARAM_CBANK
	.align		4
        /*0040*/ 	.byte	0x04, 0x0a
        /*0042*/ 	.short	(.L_868 - .L_867)
	.align		4
.L_867:
        /*0044*/ 	.word	index@(.nv.constant0._ZN7cutlass13device_kernelIN5flash19enable_sm80_to_sm89INS1_16FlashAttnBwdSm80INS1_25CollectiveMainloopBwdSm80ILi2ELi2EN4cute5tupleIJNS5_1CILi64EEENS7_ILi128EEES9_EEENS_10bfloat16_tEfNS_4arch4Sm80ELb1ELb0ELb1ELb0ELb1ELb0ELb0ELb0ELi2ELi2ELi2ELi2ELb0EEENS1_24CollectiveEpilogueBwdGQAISA_fSD_Li256ELb0ELb1EEENS1_25SingleTileBwdLPTSchedulerILb0ELi128ELb1EEEEEEEEEvNT_6ParamsE)
        /*0048*/ 	.short	0x0210
        /*004a*/ 	.short	0x0290


	//----- nvinfo : EIATTR_SW_WAR
	.align		4
.L_868:
        /*004c*/ 	.byte	0x04, 0x36
        /*004e*/ 	.short	(.L_870 - .L_869)
.L_869:
        /*0050*/ 	.word	0x00000008
.L_870:


//--------------------- .nv.info._ZN7cutlass13device_kernelIN5flash22FlashAttnBwdPreprocessIN4cute5tupleIJNS3_1CILi64EEENS5_ILi128EEEEEENS_10bfloat16_tEfNS_4arch4Sm80ELb1ELb0EEEEEvNT_6ParamsE --------------------------
	.section	.nv.info._ZN7cutlass13device_kernelIN5flash22FlashAttnBwdPreprocessIN4cute5tupleIJNS3_1CILi64EEENS5_ILi128EEEEEENS_10bfloat16_tEfNS_4arch4Sm80ELb1ELb0EEEEEvNT_6ParamsE,"",@"SHT_CUDA_INFO"
	.sectionflags	@""
	.align	4


	//----- nvinfo : EIATTR_CUDA_API_VERSION
	.align		4
        /*0000*/ 	.byte	0x04, 0x37
        /*0002*/ 	.short	(.L_872 - .L_871)
.L_871:
        /*0004*/ 	.word	0x00000082


	//----- nvinfo : EIATTR_KPARAM_INFO
	.align		4
.L_872:
        /*0008*/ 	.byte	0x04, 0x17
        /*000a*/ 	.short	(.L_874 - .L_873)
.L_873:
        /*000c*/ 	.word	0x00000000
        /*0010*/ 	.short	0x0000
        /*0012*/ 	.short	0x0000
        /*0014*/ 	.byte	0x00, 0xf0, 0xc1, 0x03


	//----- nvinfo : EIATTR_SPARSE_MMA_MASK
	.align		4
.L_874:
        /*0018*/ 	.byte	0x03, 0x50
        /*001a*/ 	.short	0x0000


	//----- nvinfo : EIATTR_MAXREG_COUNT
	.align		4
        /*001c*/ 	.byte	0x03, 0x1b
        /*001e*/ 	.short	0x0080


	//----- nvinfo : EIATTR_MERCURY_ISA_VERSION
	.align		4
        /*0020*/ 	.byte	0x03, 0x5f
        /*0022*/ 	.short	0x0101


	//----- nvinfo : EIATTR_COOP_GROUP_MASK_REGIDS
	.align		4
        /*0024*/ 	.byte	0x04, 0x29
        /*0026*/ 	.short	(.L_876 - .L_875)


	//   ....[0]....
.L_875:
        /*0028*/ 	.word	0xffffffff


	//   ....[1]....
        /*002c*/ 	.word	0xffffffff


	//   ....[2]....
        /*0030*/ 	.word	0xffffffff


	//   ....[3]....
        /*0034*/ 	.word	0xffffffff


	//   ....[4]....
        /*0038*/ 	.word	0xffffffff


	//   ....[5]....
        /*003c*/ 	.word	0xffffffff


	//   ....[6]....
        /*0040*/ 	.word	0xffffffff


	//   ....[7]....
        /*0044*/ 	.word	0xffffffff


	//   ....[8]....
        /*0048*/ 	.word	0xffffffff


	//   ....[9]....
        /*004c*/ 	.word	0xffffffff


	//   ....[10]....
        /*0050*/ 	.word	0xffffffff


	//   ....[11]....
        /*0054*/ 	.word	0xffffffff


	//   ....[12]....
        /*0058*/ 	.word	0xffffffff


	//   ....[13]....
        /*005c*/ 	.word	0xffffffff


	//   ....[14]....
        /*0060*/ 	.word	0xffffffff


	//   ....[15]....
        /*0064*/ 	.word	0xffffffff


	//----- nvinfo : EIATTR_COOP_GROUP_INSTR_OFFSETS
	.align		4
.L_876:
        /*0068*/ 	.byte	0x04, 0x28
        /*006a*/ 	.short	(.L_878 - .L_877)


	//   ....[0]....
.L_877:
        /*006c*/ 	.word	0x00001120


	//   ....[1]....
        /*0070*/ 	.word	0x00001130


	//   ....[2]....
        /*0074*/ 	.word	0x00001140


	//   ....[3]....
        /*0078*/ 	.word	0x00001150


	//   ....[4]....
        /*007c*/ 	.word	0x000011a0


	//   ....[5]....
        /*0080*/ 	.word	0x000011b0


	//   ....[6]....
        /*0084*/ 	.word	0x000011c0


	//   ....[7]....
        /*0088*/ 	.word	0x000011d0


	//   ....[8]....
        /*008c*/ 	.word	0x00001220


	//   ....[9]....
        /*0090*/ 	.word	0x00001230


	//   ....[10]....
        /*0094*/ 	.word	0x00001240


	//   ....[11]....
        /*0098*/ 	.word	0x00001250


	//   ....[12]....
        /*009c*/ 	.word	0x000012a0


	//   ....[13]....
        /*00a0*/ 	.word	0x000012c0


	//   ....[14]....
        /*00a4*/ 	.word	0x000012d0


	//   ....[15]....
        /*00a8*/ 	.word	0x000012f0


	//----- nvinfo : EIATTR_EXIT_INSTR_OFFSETS
	.align		4
.L_878:
        /*00ac*/ 	.byte	0x04, 0x1c
        /*00ae*/ 	.short	(.L_880 - .L_879)


	//   ....[0]....
.L_879:
        /*00b0*/ 	.word	0x000018b0


	//   ....[1]....
        /*00b4*/ 	.word	0x00001930


	//----- nvinfo : EIATTR_MAX_THREADS
	.align		4
.L_880:
        /*00b8*/ 	.byte	0x04, 0x05
        /*00ba*/ 	.short	(.L_882 - .L_881)
.L_881:
        /*00bc*/ 	.word	0x00000100
        /*00c0*/ 	.word	0x00000001
        /*00c4*/ 	.word	0x00000001


	//----- nvinfo : EIATTR_CRS_STACK_SIZE
	.align		4
.L_882:
        /*00c8*/ 	.byte	0x04, 0x1e
        /*00ca*/ 	.short	(.L_884 - .L_883)
.L_883:
        /*00cc*/ 	.word	0x00000000


	//----- nvinfo : EIATTR_CBANK_PARAM_SIZE
	.align		4
.L_884:
        /*00d0*/ 	.byte	0x03, 0x19
        /*00d2*/ 	.short	0x00f0


	//----- nvinfo : EIATTR_PARAM_CBANK
	.align		4
        /*00d4*/ 	.byte	0x04, 0x0a
        /*00d6*/ 	.short	(.L_886 - .L_885)
	.align		4
.L_885:
        /*00d8*/ 	.word	index@(.nv.constant0._ZN7cutlass13device_kernelIN5flash22FlashAttnBwdPreprocessIN4cute5tupleIJNS3_1CILi64EEENS5_ILi128EEEEEENS_10bfloat16_tEfNS_4arch4Sm80ELb1ELb0EEEEEvNT_6ParamsE)
        /*00dc*/ 	.short	0x0210
        /*00de*/ 	.short	0x00f0


	//----- nvinfo : EIATTR_SW_WAR
	.align		4
.L_886:
        /*00e0*/ 	.byte	0x04, 0x36
        /*00e2*/ 	.short	(.L_888 - .L_887)
.L_887:
        /*00e4*/ 	.word	0x00000008
.L_888:


//--------------------- .nv.info._ZN7cutlass13device_kernelIN5flash19enable_sm80_to_sm89INS1_16FlashAttnBwdSm80INS1_25CollectiveMainloopBwdSm80ILi2ELi2EN4cute5tupleIJNS5_1CILi64EEENS7_ILi128EEES9_EEENS_10bfloat16_tEfNS_4arch4Sm80ELb1ELb0ELb1ELb1ELb0ELb0ELb0ELb0ELi2ELi2ELi2ELi2ELb0EEENS1_21CollectiveEpilogueBwdISA_SB_SD_Li256ELb1ELb0ELi4EEENS1_25SingleTileBwdLPTSchedulerILb1ELi128ELb0EEEEEEEEEvNT_6ParamsE --------------------------
	.section	.nv.info._ZN7cutlass13device_kernelIN5flash19enable_sm80_to_sm89INS1_16FlashAttnBwdSm80INS1_25CollectiveMainloopBwdSm80ILi2ELi2EN4cute5tupleIJNS5_1CILi64EEENS7_ILi128EEES9_EEENS_10bfloat16_tEfNS_4arch4Sm80ELb1ELb0ELb1ELb1ELb0ELb0ELb0ELb0ELi2ELi2ELi2ELi2ELb0EEENS1_21CollectiveEpilogueBwdISA_SB_SD_Li256ELb1ELb0ELi4EEENS1_25SingleTileBwdLPTSchedulerILb1ELi128ELb0EEEEEEEEEvNT_6ParamsE,"",@"SHT_CUDA_INFO"
	.sectionflags	@""
	.align	4


	//----- nvinfo : EIATTR_CUDA_API_VERSION
	.align		4
        /*0000*/ 	.byte	0x04, 0x37
        /*0002*/ 	.short	(.L_890 - .L_889)
.L_889:
        /*0004*/ 	.word	0x00000082


	//----- nvinfo : EIATTR_KPARAM_INFO
	.align		4
.L_890:
        /*0008*/ 	.byte	0x04, 0x17
        /*000a*/ 	.short	(.L_892 - .L_891)
.L_891:
        /*000c*/ 	.word	0x00000000
        /*0010*/ 	.short	0x0000
        /*0012*/ 	.short	0x0000
        /*0014*/ 	.byte	0x00, 0xf0, 0x21, 0x0a


	//----- nvinfo : EIATTR_SPARSE_MMA_MASK
	.align		4
.L_892:
        /*0018*/ 	.byte	0x03, 0x50
        /*001a*/ 	.short	0x0000


	//----- nvinfo : EIATTR_MAXREG_COUNT
	.align		4
        /*001c*/ 	.byte	0x03, 0x1b
        /*001e*/ 	.short	0x00ff


	//----- nvinfo : EIATTR_MERCURY_ISA_VERSION
	.align		4
        /*0020*/ 	.byte	0x03, 0x5f
        /*0022*/ 	.short	0x0101


	//----- nvinfo : EIATTR_EXIT_INSTR_OFFSETS
	.align		4
        /*0024*/ 	.byte	0x04, 0x1c
        /*0026*/ 	.short	(.L_894 - .L_893)


	//   ....[0]....
.L_893:
        /*0028*/ 	.word	0x00000010


	//----- nvinfo : EIATTR_MAX_THREADS
	.align		4
.L_894:
        /*002c*/ 	.byte	0x04, 0x05
        /*002e*/ 	.short	(.L_896 - .L_895)
.L_895:
        /*0030*/ 	.word	0x00000100
        /*0034*/ 	.word	0x00000001
        /*0038*/ 	.word	0x00000001


	//----- nvinfo : EIATTR_CBANK_PARAM_SIZE
	.align		4
.L_896:
        /*003c*/ 	.byte	0x03, 0x19
        /*003e*/ 	.short	0x0288


	//----- nvinfo : EIATTR_PARAM_CBANK
	.align		4
        /*0040*/ 	.byte	0x04, 0x0a
        /*0042*/ 	.short	(.L_898 - .L_897)
	.align		4
.L_897:
        /*0044*/ 	.word	index@(.nv.constant0._ZN7cutlass13device_kernelIN5flash19enable_sm80_to_sm89INS1_16FlashAttnBwdSm80INS1_25CollectiveMainloopBwdSm80ILi2ELi2EN4cute5tupleIJNS5_1CILi64EEENS7_ILi128EEES9_EEENS_10bfloat16_tEfNS_4arch4Sm80ELb1ELb0ELb1ELb1ELb0ELb0ELb0ELb0ELi2ELi2ELi2ELi2ELb0EEENS1_21CollectiveEpilogueBwdISA_SB_SD_Li256ELb1ELb0ELi4EEENS1_25SingleTileBwdLPTSchedulerILb1ELi128ELb0EEEEEEEEEvNT_6ParamsE)
        /*0048*/ 	.short	0x0210
        /*004a*/ 	.short	0x0288


	//----- nvinfo : EIATTR_SW_WAR
	.align		4
.L_898:
        /*004c*/ 	.byte	0x04, 0x36
        /*004e*/ 	.short	(.L_900 - .L_899)
.L_899:
        /*0050*/ 	.word	0x00000008
.L_900:


//--------------------- .nv.info._ZN7cutlass13device_kernelIN5flash19enable_sm80_to_sm89INS1_16FlashAttnBwdSm80INS1_25CollectiveMainloopBwdSm80ILi2ELi2EN4cute5tupleIJNS5_1CILi64EEENS7_ILi128EEES9_EEENS_10bfloat16_tEfNS_4arch4Sm80ELb1ELb0ELb1ELb1ELb1ELb0ELb0ELb0ELi2ELi2ELi2ELi2ELb0EEENS1_21CollectiveEpilogueBwdISA_SB_SD_Li256ELb1ELb0ELi4EEENS1_25SingleTileBwdLPTSchedulerILb1ELi128ELb1EEEEEEEEEvNT_6ParamsE --------------------------
	.section	.nv.info._ZN7cutlass13device_kernelIN5flash19enable_sm80_to_sm89INS1_16FlashAttnBwdSm80INS1_25CollectiveMainloopBwdSm80ILi2ELi2EN4cute5tupleIJNS5_1CILi64EEENS7_ILi128EEES9_EEENS_10bfloat16_tEfNS_4arch4Sm80ELb1ELb0ELb1ELb1ELb1ELb0ELb0ELb0ELi2ELi2ELi2ELi2ELb0EEENS1_21CollectiveEpilogueBwdISA_SB_SD_Li256ELb1ELb0ELi4EEENS1_25SingleTileBwdLPTSchedulerILb1ELi128ELb1EEEEEEEEEvNT_6ParamsE,"",@"SHT_CUDA_INFO"
	.sectionflags	@""
	.align	4


	//----- nvinfo : EIATTR_CUDA_API_VERSION
	.align		4
        /*0000*/ 	.byte	0x04, 0x37
        /*0002*/ 	.short	(.L_902 - .L_901)
.L_901:
        /*0004*/ 	.word	0x00000082


	//----- nvinfo : EIATTR_KPARAM_INFO
	.align		4
.L_902:
        /*0008*/ 	.byte	0x04, 0x17
        /*000a*/ 	.short	(.L_904 - .L_903)
.L_903:
        /*000c*/ 	.word	0x00000000
        /*0010*/ 	.short	0x0000
        /*0012*/ 	.short	0x0000
        /*0014*/ 	.byte	0x00, 0xf0, 0x21, 0x0a


	//----- nvinfo : EIATTR_SPARSE_MMA_MASK
	.align		4
.L_904:
        /*0018*/ 	.byte	0x03, 0x50
        /*001a*/ 	.short	0x0000


	//----- nvinfo : EIATTR_MAXREG_COUNT
	.align		4
        /*001c*/ 	.byte	0x03, 0x1b
        /*001e*/ 	.short	0x00ff


	//----- nvinfo : EIATTR_MERCURY_ISA_VERSION
	.align		4
        /*0020*/ 	.byte	0x03, 0x5f
        /*0022*/ 	.short	0x0101


	//----- nvinfo : EIATTR_EXIT_INSTR_OFFSETS
	.align		4
        /*0024*/ 	.byte	0x04, 0x1c
        /*0026*/ 	.short	(.L_906 - .L_905)


	//   ....[0]....
.L_905:
        /*0028*/ 	.word	0x00000010


	//----- nvinfo : EIATTR_MAX_THREADS
	.align		4
.L_906:
        /*002c*/ 	.byte	0x04, 0x05
        /*002e*/ 	.short	(.L_908 - .L_907)
.L_907:
        /*0030*/ 	.word	0x00000100
        /*0034*/ 	.word	0x00000001
        /*0038*/ 	.word	0x00000001


	//----- nvinfo : EIATTR_CBANK_PARAM_SIZE
	.align		4
.L_908:
        /*003c*/ 	.byte	0x03, 0x19
        /*003e*/ 	.short	0x0288


	//----- nvinfo : EIATTR_PARAM_CBANK
	.align		4
        /*0040*/ 	.byte	0x04, 0x0a
        /*0042*/ 	.short	(.L_910 - .L_909)
	.align		4
.L_909:
        /*0044*/ 	.word	index@(.nv.constant0._ZN7cutlass13device_kernelIN5flash19enable_sm80_to_sm89INS1_16FlashAttnBwdSm80INS1_25CollectiveMainloopBwdSm80ILi2ELi2EN4cute5tupleIJNS5_1CILi64EEENS7_ILi128EEES9_EEENS_10bfloat16_tEfNS_4arch4Sm80ELb1ELb0ELb1ELb1ELb1ELb0ELb0ELb0ELi2ELi2ELi2ELi2ELb0EEENS1_21CollectiveEpilogueBwdISA_SB_SD_Li256ELb1ELb0ELi4EEENS1_25SingleTileBwdLPTSchedulerILb1ELi128ELb1EEEEEEEEEvNT_6ParamsE)
        /*0048*/ 	.short	0x0210
        /*004a*/ 	.short	0x0288


	//----- nvinfo : EIATTR_SW_WAR
	.align		4
.L_910:
        /*004c*/ 	.byte	0x04, 0x36
        /*004e*/ 	.short	(.L_912 - .L_911)
.L_911:
        /*0050*/ 	.word	0x00000008
.L_912:


//--------------------- .nv.info._ZN7cutlass13device_kernelIN5flash19enable_sm80_to_sm89INS1_16FlashAttnBwdSm80INS1_25CollectiveMainloopBwdSm80ILi2ELi2EN4cute5tupleIJNS5_1CILi64EEENS7_ILi128EEES9_EEENS_10bfloat16_tEfNS_4arch4Sm80ELb1ELb0ELb1ELb1ELb0ELb0ELb0ELb0ELi2ELi2ELi2ELi2ELb0EEENS1_24CollectiveEpilogueBwdGQAISA_fSD_Li256ELb1ELb0EEENS1_25SingleTileBwdLPTSchedulerILb1ELi128ELb0EEEEEEEEEvNT_6ParamsE --------------------------
	.section	.nv.info._ZN7cutlass13device_kernelIN5flash19enable_sm80_to_sm89INS1_16FlashAttnBwdSm80INS1_25CollectiveMainloopBwdSm80ILi2ELi2EN4cute5tupleIJNS5_1CILi64EEENS7_ILi128EEES9_EEENS_10bfloat16_tEfNS_4arch4Sm80ELb1ELb0ELb1ELb1ELb0ELb0ELb0ELb0ELi2ELi2ELi2ELi2ELb0EEENS1_24CollectiveEpilogueBwdGQAISA_fSD_Li256ELb1ELb0EEENS1_25SingleTileBwdLPTSchedulerILb1ELi128ELb0EEEEEEEEEvNT_6ParamsE,"",@"SHT_CUDA_INFO"
	.sectionflags	@""
	.align	4


	//----- nvinfo : EIATTR_CUDA_API_VERSION
	.align		4
        /*0000*/ 	.byte	0x04, 0x37
        /*0002*/ 	.short	(.L_914 - .L_913)
.L_913:
        /*0004*/ 	.word	0x00000082


	//----- nvinfo : EIATTR_KPARAM_INFO
	.align		4
.L_914:
        /*0008*/ 	.byte	0x04, 0x17
        /*000a*/ 	.short	(.L_916 - .L_915)
.L_915:
        /*000c*/ 	.word	0x00000000
        /*0010*/ 	.short	0x0000
        /*0012*/ 	.short	0x0000
        /*0014*/ 	.byte	0x00, 0xf0, 0x41, 0x0a


	//----- nvinfo : EIATTR_SPARSE_MMA_MASK
	.align		4
.L_916:
        /*0018*/ 	.byte	0x03, 0x50
        /*001a*/ 	.short	0x0000


	//----- nvinfo : EIATTR_MAXREG_COUNT
	.align		4
        /*001c*/ 	.byte	0x03, 0x1b
        /*001e*/ 	.short	0x00ff


	//----- nvinfo : EIATTR_MERCURY_ISA_VERSION
	.align		4
        /*0020*/ 	.byte	0x03, 0x5f
        /*0022*/ 	.short	0x0101


	//----- nvinfo : EIATTR_EXIT_INSTR_OFFSETS
	.align		4
        /*0024*/ 	.byte	0x04, 0x1c
        /*0026*/ 	.short	(.L_918 - .L_917)


	//   ....[0]....
.L_917:
        /*0028*/ 	.word	0x00000010


	//----- nvinfo : EIATTR_MAX_THREADS
	.align		4
.L_918:
        /*002c*/ 	.byte	0x04, 0x05
        /*002e*/ 	.short	(.L_920 - .L_919)
.L_919:
        /*0030*/ 	.word	0x00000100
        /*0034*/ 	.word	0x00000001
        /*0038*/ 	.word	0x00000001


	//----- nvinfo : EIATTR_CBANK_PARAM_SIZE
	.align		4
.L_920:
        /*003c*/ 	.byte	0x03, 0x19
        /*003e*/ 	.short	0x0290


	//----- nvinfo : EIATTR_PARAM_CBANK
	.align		4
        /*0040*/ 	.byte	0x04, 0x0a
        /*0042*/ 	.short	(.L_922 - .L_921)
	.align		4
.L_921:
        /*0044*/ 	.word	index@(.nv.constant0._ZN7cutlass13device_kernelIN5flash19enable_sm80_to_sm89INS1_16FlashAttnBwdSm80INS1_25CollectiveMainloopBwdSm80ILi2ELi2EN4cute5tupleIJNS5_1CILi64EEENS7_ILi128EEES9_EEENS_10bfloat16_tEfNS_4arch4Sm80ELb1ELb0ELb1ELb1ELb0ELb0ELb0ELb0ELi2ELi2ELi2ELi2ELb0EEENS1_24CollectiveEpilogueBwdGQAISA_fSD_Li256ELb1ELb0EEENS1_25SingleTileBwdLPTSchedulerILb1ELi128ELb0EEEEEEEEEvNT_6ParamsE)
        /*0048*/ 	.short	0x0210
        /*004a*/ 	.short	0x0290


	//----- nvinfo : EIATTR_SW_WAR
	.align		4
.L_922:
        /*004c*/ 	.byte	0x04, 0x36
        /*004e*/ 	.short	(.L_924 - .L_923)
.L_923:
        /*0050*/ 	.word	0x00000008
.L_924:


//--------------------- .nv.info._ZN7cutlass13device_kernelIN5flash32FlashAttnBwdPostprocessConvertdQIN4cute5tupleIJNS3_1CILi128EEES6_EEENS_10bfloat16_tEfNS_4arch4Sm80ELi256ENS3_8TiledMMAINS3_8MMA_AtomIJNS3_30SM80_16x8x16_F32BF16BF16F32_TNEEEENS3_6LayoutINS4_IJNS5_ILi2EEENS5_ILi4EEENS5_ILi1EEEEEENS4_IJSI_SG_NS5_ILi0EEEEEEEENS4_IJNS5_ILi32EEENS5_ILi64EEENS5_ILi16EEEEEEEELb0EEEEEvNT_6ParamsE --------------------------
	.section	.nv.info._ZN7cutlass13device_kernelIN5flash32FlashAttnBwdPostprocessConvertdQIN4cute5tupleIJNS3_1CILi128EEES6_EEENS_10bfloat16_tEfNS_4arch4Sm80ELi256ENS3_8TiledMMAINS3_8MMA_AtomIJNS3_30SM80_16x8x16_F32BF16BF16F32_TNEEEENS3_6LayoutINS4_IJNS5_ILi2EEENS5_ILi4EEENS5_ILi1EEEEEENS4_IJSI_SG_NS5_ILi0EEEEEEEENS4_IJNS5_ILi32EEENS5_ILi64EEENS5_ILi16EEEEEEEELb0EEEEEvNT_6ParamsE,"",@"SHT_CUDA_INFO"
	.sectionflags	@""
	.align	4


	//----- nvinfo : EIATTR_CUDA_API_VERSION
	.align		4
        /*0000*/ 	.byte	0x04, 0x37
        /*0002*/ 	.short	(.L_926 - .L_925)
.L_925:
        /*0004*/ 	.word	0x00000082


	//----- nvinfo : EIATTR_KPARAM_INFO
	.align		4
.L_926:
        /*0008*/ 	.byte	0x04, 0x17
        /*000a*/ 	.short	(.L_928 - .L_927)
.L_927:
        /*000c*/ 	.word	0x00000000
        /*0010*/ 	.short	0x0000
        /*0012*/ 	.short	0x0000
        /*0014*/ 	.byte	0x00, 0xf0, 0xc1, 0x01


	//----- nvinfo : EIATTR_SPARSE_MMA_MASK
	.align		4
.L_928:
        /*0018*/ 	.byte	0x03, 0x50
        /*001a*/ 	.short	0x0000


	//----- nvinfo : EIATTR_MAXREG_COUNT
	.align		4
        /*001c*/ 	.byte	0x03, 0x1b
        /*001e*/ 	.short	0x0080


	//----- nvinfo : EIATTR_NUM_BARRIERS
	.align		4
        /*0020*/ 	.byte	0x02, 0x4c
        /*0022*/ 	.byte	0x01
	.zero		1


	//----- nvinfo : EIATTR_MERCURY_ISA_VERSION
	.align		4
        /*0024*/ 	.byte	0x03, 0x5f
        /*0026*/ 	.short	0x0101


	//----- nvinfo : EIATTR_EXIT_INSTR_OFFSETS
	.align		4
        /*0028*/ 	.byte	0x04, 0x1c
        /*002a*/ 	.short	(.L_930 - .L_929)


	//   ....[0]....
.L_929:
        /*002c*/ 	.word	0x000001b0


	//   ....[1]....
        /*0030*/ 	.word	0x00001f80


	//   ....[2]....
        /*0034*/ 	.word	0x00002060


	//----- nvinfo : EIATTR_MAX_THREADS
	.align		4
.L_930:
        /*0038*/ 	.byte	0x04, 0x05
        /*003a*/ 	.short	(.L_932 - .L_931)
.L_931:
        /*003c*/ 	.word	0x00000100
        /*0040*/ 	.word	0x00000001
        /*0044*/ 	.word	0x00000001


	//----- nvinfo : EIATTR_CRS_STACK_SIZE
	.align		4
.L_932:
        /*0048*/ 	.byte	0x04, 0x1e
        /*004a*/ 	.short	(.L_934 - .L_933)
.L_933:
        /*004c*/ 	.word	0x00000000


	//----- nvinfo : EIATTR_CBANK_PARAM_SIZE
	.align		4
.L_934:
        /*0050*/ 	.byte	0x03, 0x19
        /*0052*/ 	.short	0x0070


	//----- nvinfo : EIATTR_PARAM_CBANK
	.align		4
        /*0054*/ 	.byte	0x04, 0x0a
        /*0056*/ 	.short	(.L_936 - .L_935)
	.align		4
.L_935:
        /*0058*/ 	.word	index@(.nv.constant0._ZN7cutlass13device_kernelIN5flash32FlashAttnBwdPostprocessConvertdQIN4cute5tupleIJNS3_1CILi128EEES6_EEENS_10bfloat16_tEfNS_4arch4Sm80ELi256ENS3_8TiledMMAINS3_8MMA_AtomIJNS3_30SM80_16x8x16_F32BF16BF16F32_TNEEEENS3_6LayoutINS4_IJNS5_ILi2EEENS5_ILi4EEENS5_ILi1EEEEEENS4_IJSI_SG_NS5_ILi0EEEEEEEENS4_IJNS5_ILi32EEENS5_ILi64EEENS5_ILi16EEEEEEEELb0EEEEEvNT_6ParamsE)
        /*005c*/ 	.short	0x0210
        /*005e*/ 	.short	0x0070


	//----- nvinfo : EIATTR_SW_WAR
	.align		4
.L_936:
        /*0060*/ 	.byte	0x04, 0x36
        /*0062*/ 	.short	(.L_938 - .L_937)
.L_937:
        /*0064*/ 	.word	0x00000008
.L_938:


//--------------------- .nv.info._ZN7cutlass13device_kernelIN5flash32FlashAttnBwdPostprocessConvertdQIN4cute5tupleIJNS3_1CILi64EEENS5_ILi128EEEEEENS_10bfloat16_tEfNS_4arch4Sm80ELi256ENS3_8TiledMMAINS3_8MMA_AtomIJNS3_30SM80_16x8x16_F32BF16BF16F32_TNEEEENS3_6LayoutINS4_IJNS5_ILi2EEENS5_ILi4EEENS5_ILi1EEEEEENS4_IJSJ_SH_NS5_ILi0EEEEEEEENS4_IJNS5_ILi32EEES6_NS5_ILi16EEEEEEEELb0EEEEEvNT_6ParamsE --------------------------
	.section	.nv.info._ZN7cutlass13device_kernelIN5flash32FlashAttnBwdPostprocessConvertdQIN4cute5tupleIJNS3_1CILi64EEENS5_ILi128EEEEEENS_10bfloat16_tEfNS_4arch4Sm80ELi256ENS3_8TiledMMAINS3_8MMA_AtomIJNS3_30SM80_16x8x16_F32BF16BF16F32_TNEEEENS3_6LayoutINS4_IJNS5_ILi2EEENS5_ILi4EEENS5_ILi1EEEEEENS4_IJSJ_SH_NS5_ILi0EEEEEEEENS4_IJNS5_ILi32EEES6_NS5_ILi16EEEEEEEELb0EEEEEvNT_6ParamsE,"",@"SHT_CUDA_INFO"
	.sectionflags	@""
	.align	4


	//----- nvinfo : EIATTR_CUDA_API_VERSION
	.align		4
        /*0000*/ 	.byte	0x04, 0x37
        /*0002*/ 	.short	(.L_940 - .L_939)
.L_939:
        /*0004*/ 	.word	0x00000082


	//----- nvinfo : EIATTR_KPARAM_INFO
	.align		4
.L_940:
        /*0008*/ 	.byte	0x04, 0x17
        /*000a*/ 	.short	(.L_942 - .L_941)
.L_941:
        /*000c*/ 	.word	0x00000000
        /*0010*/ 	.short	0x0000
        /*0012*/ 	.short	0x0000
        /*0014*/ 	.byte	0x00, 0xf0, 0xc1, 0x01


	//----- nvinfo : EIATTR_SPARSE_MMA_MASK
	.align		4
.L_942:
        /*0018*/ 	.byte	0x03, 0x50
        /*001a*/ 	.short	0x0000


	//----- nvinfo : EIATTR_MAXREG_COUNT
	.align		4
        /*001c*/ 	.byte	0x03, 0x1b
        /*001e*/ 	.short	0x0080


	//----- nvinfo : EIATTR_NUM_BARRIERS
	.align		4
        /*0020*/ 	.byte	0x02, 0x4c
        /*0022*/ 	.byte	0x01
	.zero		1


	//----- nvinfo : EIATTR_MERCURY_ISA_VERSION
	.align		4
        /*0024*/ 	.byte	0x03, 0x5f
        /*0026*/ 	.short	0x0101


	//----- nvinfo : EIATTR_EXIT_INSTR_OFFSETS
	.align		4
        /*0028*/ 	.byte	0x04, 0x1c
        /*002a*/ 	.short	(.L_944 - .L_943)


	//   ....[0]....
.L_943:
        /*002c*/ 	.word	0x000001b0


	//   ....[1]....
        /*0030*/ 	.word	0x000013c0


	//   ....[2]....
        /*0034*/ 	.word	0x000014a0


	//----- nvinfo : EIATTR_MAX_THREADS
	.align		4
.L_944:
        /*0038*/ 	.byte	0x04, 0x05
        /*003a*/ 	.short	(.L_946 - .L_945)
.L_945:
        /*003c*/ 	.word	0x00000100
        /*0040*/ 	.word	0x00000001
        /*0044*/ 	.word	0x00000001


	//----- nvinfo : EIATTR_CRS_STACK_SIZE
	.align		4
.L_946:
        /*0048*/ 	.byte	0x04, 0x1e
        /*004a*/ 	.short	(.L_948 - .L_947)
.L_947:
        /*004c*/ 	.word	0x00000000


	//----- nvinfo : EIATTR_CBANK_PARAM_SIZE
	.align		4
.L_948:
        /*0050*/ 	.byte	0x03, 0x19
        /*0052*/ 	.short	0x0070


	//----- nvinfo : EIATTR_PARAM_CBANK
	.align		4
        /*0054*/ 	.byte	0x04, 0x0a
        /*0056*/ 	.short	(.L_950 - .L_949)
	.align		4
.L_949:
        /*0058*/ 	.word	index@(.nv.constant0._ZN7cutlass13device_kernelIN5flash32FlashAttnBwdPostprocessConvertdQIN4cute5tupleIJNS3_1CILi64EEENS5_ILi128EEEEEENS_10bfloat16_tEfNS_4arch4Sm80ELi256ENS3_8TiledMMAINS3_8MMA_AtomIJNS3_30SM80_16x8x16_F32BF16BF16F32_TNEEEENS3_6LayoutINS4_IJNS5_ILi2EEENS5_ILi4EEENS5_ILi1EEEEEENS4_IJSJ_SH_NS5_ILi0EEEEEEEENS4_IJNS5_ILi32EEES6_NS5_ILi16EEEEEEEELb0EEEEEvNT_6ParamsE)
        /*005c*/ 	.short	0x0210
        /*005e*/ 	.short	0x0070


	//----- nvinfo : EIATTR_SW_WAR
	.align		4
.L_950:
        /*0060*/ 	.byte	0x04, 0x36
        /*0062*/ 	.short	(.L_952 - .L_951)
.L_951:
        /*0064*/ 	.word	0x00000008
.L_952:


//--------------------- .nv.info._ZN7cutlass13device_kernelIN5flash19enable_sm80_to_sm89INS1_16FlashAttnBwdSm80INS1_25CollectiveMainloopBwdSm80ILi2ELi2EN4cute5tupleIJNS5_1CILi64EEENS7_ILi128EEES9_EEENS_10bfloat16_tEfNS_4arch4Sm80ELb1ELb0ELb1ELb1ELb1ELb0ELb0ELb0ELi2ELi2ELi2ELi2ELb0EEENS1_24CollectiveEpilogueBwdGQAISA_fSD_Li256ELb1ELb1EEENS1_25SingleTileBwdLPTSchedulerILb1ELi128ELb1EEEEEEEEEvNT_6ParamsE --------------------------
	.section	.nv.info._ZN7cutlass13device_kernelIN5flash19enable_sm80_to_sm89INS1_16FlashAttnBwdSm80INS1_25CollectiveMainloopBwdSm80ILi2ELi2EN4cute5tupleIJNS5_1CILi64EEENS7_ILi128EEES9_EEENS_10bfloat16_tEfNS_4arch4Sm80ELb1ELb0ELb1ELb1ELb1ELb0ELb0ELb0ELi2ELi2ELi2ELi2ELb0EEENS1_24CollectiveEpilogueBwdGQAISA_fSD_Li256ELb1ELb1EEENS1_25SingleTileBwdLPTSchedulerILb1ELi128ELb1EEEEEEEEEvNT_6ParamsE,"",@"SHT_CUDA_INFO"
	.sectionflags	@""
	.align	4


	//----- nvinfo : EIATTR_CUDA_API_VERSION
	.align		4
        /*0000*/ 	.byte	0x04, 0x37
        /*0002*/ 	.short	(.L_954 - .L_953)
.L_953:
        /*0004*/ 	.word	0x00000082


	//----- nvinfo : EIATTR_KPARAM_INFO
	.align		4
.L_954:
        /*0008*/ 	.byte	0x04, 0x17
        /*000a*/ 	.short	(.L_956 - .L_955)
.L_955:
        /*000c*/ 	.word	0x00000000
        /*0010*/ 	.short	0x0000
        /*0012*/ 	.short	0x0000
        /*0014*/ 	.byte	0x00, 0xf0, 0x41, 0x0a


	//----- nvinfo : EIATTR_SPARSE_MMA_MASK
	.align		4
.L_956:
        /*0018*/ 	.byte	0x03, 0x50
        /*001a*/ 	.short	0x0000


	//----- nvinfo : EIATTR_MAXREG_COUNT
	.align		4
        /*001c*/ 	.byte	0x03, 0x1b
        /*001e*/ 	.short	0x00ff


	//----- nvinfo : EIATTR_MERCURY_ISA_VERSION
	.align		4
        /*0020*/ 	.byte	0x03, 0x5f
        /*0022*/ 	.short	0x0101


	//----- nvinfo : EIATTR_EXIT_INSTR_OFFSETS
	.align		4
        /*0024*/ 	.byte	0x04, 0x1c
        /*0026*/ 	.short	(.L_958 - .L_957)


	//   ....[0]....
.L_957:
        /*0028*/ 	.word	0x00000010


	//----- nvinfo : EIATTR_MAX_THREADS
	.align		4
.L_958:
        /*002c*/ 	.byte	0x04, 0x05
        /*002e*/ 	.short	(.L_960 - .L_959)
.L_959:
        /*0030*/ 	.word	0x00000100
        /*0034*/ 	.word	0x00000001
        /*0038*/ 	.word	0x00000001


	//----- nvinfo : EIATTR_CBANK_PARAM_SIZE
	.align		4
.L_960:
        /*003c*/ 	.byte	0x03, 0x19
        /*003e*/ 	.short	0x0290


	//----- nvinfo : EIATTR_PARAM_CBANK
	.align		4
        /*0040*/ 	.byte	0x04, 0x0a
        /*0042*/ 	.short	(.L_962 - .L_961)
	.align		4
.L_961:
        /*0044*/ 	.word	index@(.nv.constant0._ZN7cutlass13device_kernelIN5flash19enable_sm80_to_sm89INS1_16FlashAttnBwdSm80INS1_25CollectiveMainloopBwdSm80ILi2ELi2EN4cute5tupleIJNS5_1CILi64EEENS7_ILi128EEES9_EEENS_10bfloat16_tEfNS_4arch4Sm80ELb1ELb0ELb1ELb1ELb1ELb0ELb0ELb0ELi2ELi2ELi2ELi2ELb0EEENS1_24CollectiveEpilogueBwdGQAISA_fSD_Li256ELb1ELb1EEENS1_25SingleTileBwdLPTSchedulerILb1ELi128ELb1EEEEEEEEEvNT_6ParamsE)
        /*0048*/ 	.short	0x0210
        /*004a*/ 	.short	0x0290


	//----- nvinfo : EIATTR_SW_WAR
	.align		4
.L_962:
        /*004c*/ 	.byte	0x04, 0x36
        /*004e*/ 	.short	(.L_964 - .L_963)
.L_963:
        /*0050*/ 	.word	0x00000008
.L_964:


//--------------------- .nv.info._ZN7cutlass13device_kernelIN5flash22FlashAttnBwdPreprocessIN4cute5tupleIJNS3_1CILi64EEENS5_ILi128EEEEEENS_10bfloat16_tEfNS_4arch4Sm80ELb1ELb1EEEEEvNT_6ParamsE --------------------------
	.section	.nv.info._ZN7cutlass13device_kernelIN5flash22FlashAttnBwdPreprocessIN4cute5tupleIJNS3_1CILi64EEENS5_ILi128EEEEEENS_10bfloat16_tEfNS_4arch4Sm80ELb1ELb1EEEEEvNT_6ParamsE,"",@"SHT_CUDA_INFO"
	.sectionflags	@""
	.align	4


	//----- nvinfo : EIATTR_CUDA_API_VERSION
	.align		4
        /*0000*/ 	.byte	0x04, 0x37
        /*0002*/ 	.short	(.L_966 - .L_965)
.L_965:
        /*0004*/ 	.word	0x00000082


	//----- nvinfo : EIATTR_KPARAM_INFO
	.align		4
.L_966:
        /*0008*/ 	.byte	0x04, 0x17
        /*000a*/ 	.short	(.L_968 - .L_967)
.L_967:
        /*000c*/ 	.word	0x00000000
        /*0010*/ 	.short	0x0000
        /*0012*/ 	.short	0x0000
        /*0014*/ 	.byte	0x00, 0xf0, 0xc1, 0x03


	//----- nvinfo : EIATTR_SPARSE_MMA_MASK
	.align		4
.L_968:
        /*0018*/ 	.byte	0x03, 0x50
        /*001a*/ 	.short	0x0000


	//----- nvinfo : EIATTR_MAXREG_COUNT
	.align		4
        /*001c*/ 	.byte	0x03, 0x1b
        /*001e*/ 	.short	0x0080


	//----- nvinfo : EIATTR_MERCURY_ISA_VERSION
	.align		4
        /*0020*/ 	.byte	0x03, 0x5f
        /*0022*/ 	.short	0x0101


	//----- nvinfo : EIATTR_COOP_GROUP_MASK_REGIDS
	.align		4
        /*0024*/ 	.byte	0x04, 0x29
        /*0026*/ 	.short	(.L_970 - .L_969)


	//   ....[0]....
.L_969:
        /*0028*/ 	.word	0xffffffff


	//   ....[1]....
        /*002c*/ 	.word	0xffffffff


	//   ....[2]....
        /*0030*/ 	.word	0xffffffff


	//   ....[3]....
        /*0034*/ 	.word	0xffffffff


	//   ....[4]....
        /*0038*/ 	.word	0xffffffff


	//   ....[5]....
        /*003c*/ 	.word	0xffffffff


	//   ....[6]....
        /*0040*/ 	.word	0xffffffff


	//   ....[7]....
        /*0044*/ 	.word	0xffffffff


	//   ....[8]....
        /*0048*/ 	.word	0xffffffff


	//   ....[9]....
        /*004c*/ 	.word	0xffffffff


	//   ....[10]....
        /*0050*/ 	.word	0xffffffff


	//   ....[11]....
        /*0054*/ 	.word	0xffffffff


	//   ....[12]....
        /*0058*/ 	.word	0xffffffff


	//   ....[13]....
        /*005c*/ 	.word	0xffffffff


	//   ....[14]....
        /*0060*/ 	.word	0xffffffff


	//   ....[15]....
        /*0064*/ 	.word	0xffffffff


	//----- nvinfo : EIATTR_COOP_GROUP_INSTR_OFFSETS
	.align		4
.L_970:
        /*0068*/ 	.byte	0x04, 0x28
        /*006a*/ 	.short	(.L_972 - .L_971)


	//   ....[0]....
.L_971:
        /*006c*/ 	.word	0x000013a0


	//   ....[1]....
        /*0070*/ 	.word	0x000013b0


	//   ....[2]....
        /*0074*/ 	.word	0x000013c0


	//   ....[3]....
        /*0078*/ 	.word	0x000013d0


	//   ....[4]....
        /*007c*/ 	.word	0x00001420


	//   ....[5]....
        /*0080*/ 	.word	0x00001430


	//   ....[6]....
        /*0084*/ 	.word	0x00001440


	//   ....[7]....
        /*0088*/ 	.word	0x00001450


	//   ....[8]....
        /*008c*/ 	.word	0x000014a0


	//   ....[9]....
        /*0090*/ 	.word	0x000014b0


	//   ....[10]....
        /*0094*/ 	.word	0x000014c0


	//   ....[11]....
        /*0098*/ 	.word	0x000014d0


	//   ....[12]....
        /*009c*/ 	.word	0x00001520


	//   ....[13]....
        /*00a0*/ 	.word	0x00001540


	//   ....[14]....
        /*00a4*/ 	.word	0x00001550


	//   ....[15]....
        /*00a8*/ 	.word	0x00001560


	//----- nvinfo : EIATTR_EXIT_INSTR_OFFSETS
	.align		4
.L_972:
        /*00ac*/ 	.byte	0x04, 0x1c
        /*00ae*/ 	.short	(.L_974 - .L_973)


	//   ....[0]....
.L_973:
        /*00b0*/ 	.word	0x000001c0


	//   ....[1]....
        /*00b4*/ 	.word	0x00001bb0


	//   ....[2]....
        /*00b8*/ 	.word	0x00001c30


	//----- nvinfo : EIATTR_MAX_THREADS
	.align		4
.L_974:
        /*00bc*/ 	.byte	0x04, 0x05
        /*00be*/ 	.short	(.L_976 - .L_975)
.L_975:
        /*00c0*/ 	.word	0x00000100
        /*00c4*/ 	.word	0x00000001
        /*00c8*/ 	.word	0x00000001


	//----- nvinfo : EIATTR_CRS_STACK_SIZE
	.align		4
.L_976:
        /*00cc*/ 	.byte	0x04, 0x1e
        /*00ce*/ 	.short	(.L_978 - .L_977)
.L_977:
        /*00d0*/ 	.word	0x00000000


	//----- nvinfo : EIATTR_CBANK_PARAM_SIZE
	.align		4
.L_978:
        /*00d4*/ 	.byte	0x03, 0x19
        /*00d6*/ 	.short	0x00f0


	//----- nvinfo : EIATTR_PARAM_CBANK
	.align		4
        /*00d8*/ 	.byte	0x04, 0x0a
        /*00da*/ 	.short	(.L_980 - .L_979)
	.align		4
.L_979:
        /*00dc*/ 	.word	index@(.nv.constant0._ZN7cutlass13device_kernelIN5flash22FlashAttnBwdPreprocessIN4cute5tupleIJNS3_1CILi64EEENS5_ILi128EEEEEENS_10bfloat16_tEfNS_4arch4Sm80ELb1ELb1EEEEEvNT_6ParamsE)
        /*00e0*/ 	.short	0x0210
        /*00e2*/ 	.short	0x00f0


	//----- nvinfo : EIATTR_SW_WAR
	.align		4
.L_980:
        /*00e4*/ 	.byte	0x04, 0x36
        /*00e6*/ 	.short	(.L_982 - .L_981)
.L_981:
        /*00e8*/ 	.word	0x00000008
.L_982:


//--------------------- .nv.callgraph             --------------------------
	.section	.nv.callgraph,"",@"SHT_CUDA_CALLGRAPH"
	.align	4
	.sectionentsize	8
	.align		4
        /*0000*/ 	.word	0x00000000
	.align		4
        /*0004*/ 	.word	0xffffffff
	.align		4
        /*0008*/ 	.word	0x00000000
	.align		4
        /*000c*/ 	.word	0xfffffffe
	.align		4
        /*0010*/ 	.word	0x00000000
	.align		4
        /*0014*/ 	.word	0xfffffffd
	.align		4
        /*0018*/ 	.word	0x00000000
	.align		4
        /*001c*/ 	.word	0xfffffffc


//--------------------- .nv.constant4             --------------------------
	.section	.nv.constant4,"a",@progbits
	.align	8
	.align		8
.nv.constant4:
        /*0000*/ 	.dword	_ZN74_INTERNAL_62b18e08_38_flash_bwd_hdim128_bf16_softcap_sm80_cu_4cb42ef5_28224cuda3std3__45__cpo5beginE
	.align		8
        /*0008*/ 	.dword	_ZN74_INTERNAL_62b18e08_38_flash_bwd_hdim128_bf16_softcap_sm80_cu_4cb42ef5_28224cuda3std3__45__cpo3endE
	.align		8
        /*0010*/ 	.dword	_ZN74_INTERNAL_62b18e08_38_flash_bwd_hdim128_bf16_softcap_sm80_cu_4cb42ef5_28224cuda3std3__45__cpo6cbeginE
	.align		8
        /*0018*/ 	.dword	_ZN74_INTERNAL_62b18e08_38_flash_bwd_hdim128_bf16_softcap_sm80_cu_4cb42ef5_28224cuda3std3__45__cpo4cendE
	.align		8
        /*0020*/ 	.dword	_ZN74_INTERNAL_62b18e08_38_flash_bwd_hdim128_bf16_softcap_sm80_cu_4cb42ef5_28224cuda3std3__476_GLOBAL__N__62b18e08_38_flash_bwd_hdim128_bf16_softcap_sm80_cu_4cb42ef5_28226ignoreE
	.align		8
        /*0028*/ 	.dword	_ZN74_INTERNAL_62b18e08_38_flash_bwd_hdim128_bf16_softcap_sm80_cu_4cb42ef5_28224cuda3std3__419piecewise_constructE
	.align		8
        /*0030*/ 	.dword	_ZN74_INTERNAL_62b18e08_38_flash_bwd_hdim128_bf16_softcap_sm80_cu_4cb42ef5_28224cuda3std3__48in_placeE
	.align		8
        /*0038*/ 	.dword	_ZN74_INTERNAL_62b18e08_38_flash_bwd_hdim128_bf16_softcap_sm80_cu_4cb42ef5_28224cuda3std6ranges3__45__cpo4swapE
	.align		8
        /*0040*/ 	.dword	_ZN74_INTERNAL_62b18e08_38_flash_bwd_hdim128_bf16_softcap_sm80_cu_4cb42ef5_28224cuda3std6ranges3__45__cpo9iter_moveE
	.align		8
        /*0048*/ 	.dword	_ZN74_INTERNAL_62b18e08_38_flash_bwd_hdim128_bf16_softcap_sm80_cu_4cb42ef5_28224cute7productE
	.align		8
        /*0050*/ 	.dword	_ZN74_INTERNAL_62b18e08_38_flash_bwd_hdim128_bf16_softcap_sm80_cu_4cb42ef5_28224cute1_E


//--------------------- .text._ZN7cutlass13device_kernelIN5flash19enable_sm80_to_sm89INS1_16FlashAttnBwdSm80INS1_25CollectiveMainloopBwdSm80ILi2ELi1EN4cute5tupleIJNS5_1CILi64EEENS7_ILi96EEENS7_ILi128EEEEEENS_10bfloat16_tEfNS_4arch4Sm80ELb0ELb0ELb1ELb0ELb0ELb0ELb0ELb0ELi2ELi2ELi2ELi2ELb1EEENS1_21CollectiveEpilogueBwdISB_SC_SE_Li256ELb0ELb0ELi4EEENS1_19SingleTileSchedulerILb0ELb0ELb0ELi96EEEEEEEEEvNT_6ParamsE --------------------------
	.section	.text._ZN7cutlass13device_kernelIN5flash19enable_sm80_to_sm89INS1_16FlashAttnBwdSm80INS1_25CollectiveMainloopBwdSm80ILi2ELi1EN4cute5tupleIJNS5_1CILi64EEENS7_ILi96EEENS7_ILi128EEEEEENS_10bfloat16_tEfNS_4arch4Sm80ELb0ELb0ELb1ELb0ELb0ELb0ELb0ELb0ELi2ELi2ELi2ELi2ELb1EEENS1_21CollectiveEpilogueBwdISB_SC_SE_Li256ELb0ELb0ELi4EEENS1_19SingleTileSchedulerILb0ELb0ELb0ELi96EEEEEEEEEvNT_6ParamsE,"ax",@progbits
	.align	128
.text._ZN7cutlass13device_kernelIN5flash19enable_sm80_to_sm89INS1_16FlashAttnBwdSm80INS1_25CollectiveMainloopBwdSm80ILi2ELi1EN4cute5tupleIJNS5_1CILi64EEENS7_ILi96EEENS7_ILi128EEEEEENS_10bfloat16_tEfNS_4arch4Sm80ELb0ELb0ELb1ELb0ELb0ELb0ELb0ELb0ELi2ELi2ELi2ELi2ELb1EEENS1_21CollectiveEpilogueBwdISB_SC_SE_Li256ELb0ELb0ELi4EEENS1_19SingleTileSchedulerILb0ELb0ELb0ELi96EEEEEEEEEvNT_6ParamsE:
        .type           _ZN7cutlass13device_kernelIN5flash19enable_sm80_to_sm89INS1_16FlashAttnBwdSm80INS1_25CollectiveMainloopBwdSm80ILi2ELi1EN4cute5tupleIJNS5_1CILi64EEENS7_ILi96EEENS7_ILi128EEEEEENS_10bfloat16_tEfNS_4arch4Sm80ELb0ELb0ELb1ELb0ELb0ELb0ELb0ELb0ELi2ELi2ELi2ELi2ELb1EEENS1_21CollectiveEpilogueBwdISB_SC_SE_Li256ELb0ELb0ELi4EEENS1_19SingleTileSchedulerILb0ELb0ELb0ELi96EEEEEEEEEvNT_6ParamsE,@function
        .size           _ZN7cutlass13device_kernelIN5flash19enable_sm80_to_sm89INS1_16FlashAttnBwdSm80INS1_25CollectiveMainloopBwdSm80ILi2ELi1EN4cute5tupleIJNS5_1CILi64EEENS7_ILi96EEENS7_ILi128EEEEEENS_10bfloat16_tEfNS_4arch4Sm80ELb0ELb0ELb1ELb0ELb0ELb0ELb0ELb0ELi2ELi2ELi2ELi2ELb1EEENS1_21CollectiveEpilogueBwdISB_SC_SE_Li256ELb0ELb0ELi4EEENS1_19SingleTileSchedulerILb0ELb0ELb0ELi96EEEEEEEEEvNT_6ParamsE,(.L_x_97 - _ZN7cutlass13device_kernelIN5flash19enable_sm80_to_sm89INS1_16FlashAttnBwdSm80INS1_25CollectiveMainloopBwdSm80ILi2ELi1EN4cute5tupleIJNS5_1CILi64EEENS7_ILi96EEENS7_ILi128EEEEEENS_10bfloat16_tEfNS_4arch4Sm80ELb0ELb0ELb1ELb0ELb0ELb0ELb0ELb0ELi2ELi2ELi2ELi2ELb1EEENS1_21CollectiveEpilogueBwdISB_SC_SE_Li256ELb0ELb0ELi4EEENS1_19SingleTileSchedulerILb0ELb0ELb0ELi96EEEEEEEEEvNT_6ParamsE)
        .other          _ZN7cutlass13device_kernelIN5flash19enable_sm80_to_sm89INS1_16FlashAttnBwdSm80INS1_25CollectiveMainloopBwdSm80ILi2ELi1EN4cute5tupleIJNS5_1CILi64EEENS7_ILi96EEENS7_ILi128EEEEEENS_10bfloat16_tEfNS_4arch4Sm80ELb0ELb0ELb1ELb0ELb0ELb0ELb0ELb0ELi2ELi2ELi2ELi2ELb1EEENS1_21CollectiveEpilogueBwdISB_SC_SE_Li256ELb0ELb0ELi4EEENS1_19SingleTileSchedulerILb0ELb0ELb0ELi96EEEEEEEEEvNT_6ParamsE,@"STO_CUDA_ENTRY STV_DEFAULT"
_ZN7cutlass13device_kernelIN5flash19enable_sm80_to_sm89INS1_16FlashAttnBwdSm80INS1_25CollectiveMainloopBwdSm80ILi2ELi1EN4cute5tupleIJNS5_1CILi64EEENS7_ILi96EEENS7_ILi128EEEEEENS_10bfloat16_tEfNS_4arch4Sm80ELb0ELb0ELb1ELb0ELb0ELb0ELb0ELb0ELi2ELi2ELi2ELi2ELb1EEENS1_21CollectiveEpilogueBwdISB_SC_SE_Li256ELb0ELb0ELi4EEENS1_19SingleTileSchedulerILb0ELb0ELb0ELi96EEEEEEEEEvNT_6ParamsE:
[----:B------:R-:W-:Y:S01]  /*0000*/  LDC R1, c[0x0][0x28] ;  /* 0x00000a00ff017b82 */ /* 0x000fe20000000800 */
[----:B------:R-:W-:Y:S05]  /*0010*/  EXIT ;  /* 0x000000000000794d */ /* 0x000fea0003800000 */
.L_x_0:
[----:B------:R-:W-:-:S00]  /*0020*/  BRA `(.L_x_0) ;  /* 0xfffffffc00fc7947 */ /* 0x000fc0000383ffff */
[----:B------:R-:W-:-:S00]  /*0030*/  NOP ;  /* 0x0000000000007918 */ /* 0x000fc00000000000 */
        /* <DEDUP_REMOVED lines=12> */
.L_x_97:


//--------------------- .text._ZN7cutlass13device_kernelIN5flash19enable_sm80_to_sm89INS1_16FlashAttnBwdSm80INS1_25CollectiveMainloopBwdSm80ILi2ELi1EN4cute5tupleIJNS5_1CILi64EEENS7_ILi96EEENS7_ILi128EEEEEENS_10bfloat16_tEfNS_4arch4Sm80ELb0ELb0ELb1ELb0ELb1ELb0ELb0ELb0ELi2ELi2ELi2ELi2ELb1EEENS1_21CollectiveEpilogueBwdISB_SC_SE_Li256ELb0ELb0ELi4EEENS1_19SingleTileSchedulerILb0ELb0ELb0ELi96EEEEEEEEEvNT_6ParamsE --------------------------
	.section	.text._ZN7cutlass13device_kernelIN5flash19enable_sm80_to_sm89INS1_16FlashAttnBwdSm80INS1_25CollectiveMainloopBwdSm80ILi2ELi1EN4cute5tupleIJNS5_1CILi64EEENS7_ILi96EEENS7_ILi128EEEEEENS_10bfloat16_tEfNS_4arch4Sm80ELb0ELb0ELb1ELb0ELb1ELb0ELb0ELb0ELi2ELi2ELi2ELi2ELb1EEENS1_21CollectiveEpilogueBwdISB_SC_SE_Li256ELb0ELb0ELi4EEENS1_19SingleTileSchedulerILb0ELb0ELb0ELi96EEEEEEEEEvNT_6ParamsE,"ax",@progbits
	.align	128
.text._ZN7cutlass13device_kernelIN5flash19enable_sm80_to_sm89INS1_16FlashAttnBwdSm80INS1_25CollectiveMainloopBwdSm80ILi2ELi1EN4cute5tupleIJNS5_1CILi64EEENS7_ILi96EEENS7_ILi128EEEEEENS_10bfloat16_tEfNS_4arch4Sm80ELb0ELb0ELb1ELb0ELb1ELb0ELb0ELb0ELi2ELi2ELi2ELi2ELb1EEENS1_21CollectiveEpilogueBwdISB_SC_SE_Li256ELb0ELb0ELi4EEENS1_19SingleTileSchedulerILb0ELb0ELb0ELi96EEEEEEEEEvNT_6ParamsE:
        .type           _ZN7cutlass13device_kernelIN5flash19enable_sm80_to_sm89INS1_16FlashAttnBwdSm80INS1_25CollectiveMainloopBwdSm80ILi2ELi1EN4cute5tupleIJNS5_1CILi64EEENS7_ILi96EEENS7_ILi128EEEEEENS_10bfloat16_tEfNS_4arch4Sm80ELb0ELb0ELb1ELb0ELb1ELb0ELb0ELb0ELi2ELi2ELi2ELi2ELb1EEENS1_21CollectiveEpilogueBwdISB_SC_SE_Li256ELb0ELb0ELi4EEENS1_19SingleTileSchedulerILb0ELb0ELb0ELi96EEEEEEEEEvNT_6ParamsE,@function
        .size           _ZN7cutlass13device_kernelIN5flash19enable_sm80_to_sm89INS1_16FlashAttnBwdSm80INS1_25CollectiveMainloopBwdSm80ILi2ELi1EN4cute5tupleIJNS5_1CILi64EEENS7_ILi96EEENS7_ILi128EEEEEENS_10bfloat16_tEfNS_4arch4Sm80ELb0ELb0ELb1ELb0ELb1ELb0ELb0ELb0ELi2ELi2ELi2ELi2ELb1EEENS1_21CollectiveEpilogueBwdISB_SC_SE_Li256ELb0ELb0ELi4EEENS1_19SingleTileSchedulerILb0ELb0ELb0ELi96EEEEEEEEEvNT_6ParamsE,(.L_x_98 - _ZN7cutlass13device_kernelIN5flash19enable_sm80_to_sm89INS1_16FlashAttnBwdSm80INS1_25CollectiveMainloopBwdSm80ILi2ELi1EN4cute5tupleIJNS5_1CILi64EEENS7_ILi96EEENS7_ILi128EEEEEENS_10bfloat16_tEfNS_4arch4Sm80ELb0ELb0ELb1ELb0ELb1ELb0ELb0ELb0ELi2ELi2ELi2ELi2ELb1EEENS1_21CollectiveEpilogueBwdISB_SC_SE_Li256ELb0ELb0ELi4EEENS1_19SingleTileSchedulerILb0ELb0ELb0ELi96EEEEEEEEEvNT_6ParamsE)
        .other          _ZN7cutlass13device_kernelIN5flash19enable_sm80_to_sm89INS1_16FlashAttnBwdSm80INS1_25CollectiveMainloopBwdSm80ILi2ELi1EN4cute5tupleIJNS5_1CILi64EEENS7_ILi96EEENS7_ILi128EEEEEENS_10bfloat16_tEfNS_4arch4Sm80ELb0ELb0ELb1ELb0ELb1ELb0ELb0ELb0ELi2ELi2ELi2ELi2ELb1EEENS1_21CollectiveEpilogueBwdISB_SC_SE_Li256ELb0ELb0ELi4EEENS1_19SingleTileSchedulerILb0ELb0ELb0ELi96EEEEEEEEEvNT_6ParamsE,@"STO_CUDA_ENTRY STV_DEFAULT"
_ZN7cutlass13device_kernelIN5flash19enable_sm80_to_sm89INS1_16FlashAttnBwdSm80INS1_25CollectiveMainloopBwdSm80ILi2ELi1EN4cute5tupleIJNS5_1CILi64EEENS7_ILi96EEENS7_ILi128EEEEEENS_10bfloat16_tEfNS_4arch4Sm80ELb0ELb0ELb1ELb0ELb1ELb0ELb0ELb0ELi2ELi2ELi2ELi2ELb1EEENS1_21CollectiveEpilogueBwdISB_SC_SE_Li256ELb0ELb0ELi4EEENS1_19SingleTileSchedulerILb0ELb0ELb0ELi96EEEEEEEEEvNT_6ParamsE:
[----:B------:R-:W-:Y:S01]  /*0000*/  LDC R1, c[0x0][0x28] ;  /* 0x00000a00ff017b82 */ /* 0x000fe20000000800 */
[----:B------:R-:W-:Y:S05]  /*0010*/  EXIT ;  /* 0x000000000000794d */ /* 0x000fea0003800000 */
.L_x_1:
        /* <DEDUP_REMOVED lines=14> */
.L_x_98:


//--------------------- .text._ZN7cutlass13device_kernelIN5flash19enable_sm80_to_sm89INS1_16FlashAttnBwdSm80INS1_25CollectiveMainloopBwdSm80ILi2ELi1EN4cute5tupleIJNS5_1CILi64EEENS7_ILi96EEENS7_ILi128EEEEEENS_10bfloat16_tEfNS_4arch4Sm80ELb0ELb0ELb1ELb0ELb0ELb0ELb0ELb0ELi2ELi2ELi2ELi2ELb1EEENS1_24CollectiveEpilogueBwdGQAISB_fSE_Li256ELb0ELb0EEENS1_19SingleTileSchedulerILb0ELb0ELb0ELi96EEEEEEEEEvNT_6ParamsE --------------------------
	.section	.text._ZN7cutlass13device_kernelIN5flash19enable_sm80_to_sm89INS1_16FlashAttnBwdSm80INS1_25CollectiveMainloopBwdSm80ILi2ELi1EN4cute5tupleIJNS5_1CILi64EEENS7_ILi96EEENS7_ILi128EEEEEENS_10bfloat16_tEfNS_4arch4Sm80ELb0ELb0ELb1ELb0ELb0ELb0ELb0ELb0ELi2ELi2ELi2ELi2ELb1EEENS1_24CollectiveEpilogueBwdGQAISB_fSE_Li256ELb0ELb0EEENS1_19SingleTileSchedulerILb0ELb0ELb0ELi96EEEEEEEEEvNT_6ParamsE,"ax",@progbits
	.align	128
.text._ZN7cutlass13device_kernelIN5flash19enable_sm80_to_sm89INS1_16FlashAttnBwdSm80INS1_25CollectiveMainloopBwdSm80ILi2ELi1EN4cute5tupleIJNS5_1CILi64EEENS7_ILi96EEENS7_ILi128EEEEEENS_10bfloat16_tEfNS_4arch4Sm80ELb0ELb0ELb1ELb0ELb0ELb0ELb0ELb0ELi2ELi2ELi2ELi2ELb1EEENS1_24CollectiveEpilogueBwdGQAISB_fSE_Li256ELb0ELb0EEENS1_19SingleTileSchedulerILb0ELb0ELb0ELi96EEEEEEEEEvNT_6ParamsE:
        .type           _ZN7cutlass13device_kernelIN5flash19enable_sm80_to_sm89INS1_16FlashAttnBwdSm80INS1_25CollectiveMainloopBwdSm80ILi2ELi1EN4cute5tupleIJNS5_1CILi64EEENS7_ILi96EEENS7_ILi128EEEEEENS_10bfloat16_tEfNS_4arch4Sm80ELb0ELb0ELb1ELb0ELb0ELb0ELb0ELb0ELi2ELi2ELi2ELi2ELb1EEENS1_24CollectiveEpilogueBwdGQAISB_fSE_Li256ELb0ELb0EEENS1_19SingleTileSchedulerILb0ELb0ELb0ELi96EEEEEEEEEvNT_6ParamsE,@function
        .size           _ZN7cutlass13device_kernelIN5flash19enable_sm80_to_sm89INS1_16FlashAttnBwdSm80INS1_25CollectiveMainloopBwdSm80ILi2ELi1EN4cute5tupleIJNS5_1CILi64EEENS7_ILi96EEENS7_ILi128EEEEEENS_10bfloat16_tEfNS_4arch4Sm80ELb0ELb0ELb1ELb0ELb0ELb0ELb0ELb0ELi2ELi2ELi2ELi2ELb1EEENS1_24CollectiveEpilogueBwdGQAISB_fSE_Li256ELb0ELb0EEENS1_19SingleTileSchedulerILb0ELb0ELb0ELi96EEEEEEEEEvNT_6ParamsE,(.L_x_99 - _ZN7cutlass13device_kernelIN5flash19enable_sm80_to_sm89INS1_16FlashAttnBwdSm80INS1_25CollectiveMainloopBwdSm80ILi2ELi1EN4cute5tupleIJNS5_1CILi64EEENS7_ILi96EEENS7_ILi128EEEEEENS_10bfloat16_tEfNS_4arch4Sm80ELb0ELb0ELb1ELb0ELb0ELb0ELb0ELb0ELi2ELi2ELi2ELi2ELb1EEENS1_24CollectiveEpilogueBwdGQAISB_fSE_Li256ELb0ELb0EEENS1_19SingleTileSchedulerILb0ELb0ELb0ELi96EEEEEEEEEvNT_6ParamsE)
        .other          _ZN7cutlass13device_kernelIN5flash19enable_sm80_to_sm89INS1_16FlashAttnBwdSm80INS1_25CollectiveMainloopBwdSm80ILi2ELi1EN4cute5tupleIJNS5_1CILi64EEENS7_ILi96EEENS7_ILi128EEEEEENS_10bfloat16_tEfNS_4arch4Sm80ELb0ELb0ELb1ELb0ELb0ELb0ELb0ELb0ELi2ELi2ELi2ELi2ELb1EEENS1_24CollectiveEpilogueBwdGQAISB_fSE_Li256ELb0ELb0EEENS1_19SingleTileSchedulerILb0ELb0ELb0ELi96EEEEEEEEEvNT_6ParamsE,@"STO_CUDA_ENTRY STV_DEFAULT"
_ZN7cutlass13device_kernelIN5flash19enable_sm80_to_sm89INS1_16FlashAttnBwdSm80INS1_25CollectiveMainloopBwdSm80ILi2ELi1EN4cute5tupleIJNS5_1CILi64EEENS7_ILi96EEENS7_ILi128EEEEEENS_10bfloat16_tEfNS_4arch4Sm80ELb0ELb0ELb1ELb0ELb0ELb0ELb0ELb0ELi2ELi2ELi2ELi2ELb1EEENS1_24CollectiveEpilogueBwdGQAISB_fSE_Li256ELb0ELb0EEENS1_19SingleTileSchedulerILb0ELb0ELb0ELi96EEEEEEEEEvNT_6ParamsE:
[----:B------:R-:W-:Y:S01]  /*0000*/  LDC R1, c[0x0][0x28] ;  /* 0x00000a00ff017b82 */ /* 0x000fe20000000800 */
[----:B------:R-:W-:Y:S05]  /*0010*/  EXIT ;  /* 0x000000000000794d */ /* 0x000fea0003800000 */
.L_x_2:
        /* <DEDUP_REMOVED lines=14> */
.L_x_99:


//--------------------- .text._ZN7cutlass13device_kernelIN5flash19enable_sm80_to_sm89INS1_16FlashAttnBwdSm80INS1_25CollectiveMainloopBwdSm80ILi2ELi1EN4cute5tupleIJNS5_1CILi64EEENS7_ILi96EEENS7_ILi128EEEEEENS_10bfloat16_tEfNS_4arch4Sm80ELb0ELb0ELb1ELb0ELb1ELb0ELb0ELb0ELi2ELi2ELi2ELi2ELb1EEENS1_24CollectiveEpilogueBwdGQAISB_fSE_Li256ELb0ELb1EEENS1_19SingleTileSchedulerILb0ELb0ELb0ELi96EEEEEEEEEvNT_6ParamsE --------------------------
	.section	.text._ZN7cutlass13device_kernelIN5flash19enable_sm80_to_sm89INS1_16FlashAttnBwdSm80INS1_25CollectiveMainloopBwdSm80ILi2ELi1EN4cute5tupleIJNS5_1CILi64EEENS7_ILi96EEENS7_ILi128EEEEEENS_10bfloat16_tEfNS_4arch4Sm80ELb0ELb0ELb1ELb0ELb1ELb0ELb0ELb0ELi2ELi2ELi2ELi2ELb1EEENS1_24CollectiveEpilogueBwdGQAISB_fSE_Li256ELb0ELb1EEENS1_19SingleTileSchedulerILb0ELb0ELb0ELi96EEEEEEEEEvNT_6ParamsE,"ax",@progbits
	.align	128
.text._ZN7cutlass13device_kernelIN5flash19enable_sm80_to_sm89INS1_16FlashAttnBwdSm80INS1_25CollectiveMainloopBwdSm80ILi2ELi1EN4cute5tupleIJNS5_1CILi64EEENS7_ILi96EEENS7_ILi128EEEEEENS_10bfloat16_tEfNS_4arch4Sm80ELb0ELb0ELb1ELb0ELb1ELb0ELb0ELb0ELi2ELi2ELi2ELi2ELb1EEENS1_24CollectiveEpilogueBwdGQAISB_fSE_Li256ELb0ELb1EEENS1_19SingleTileSchedulerILb0ELb0ELb0ELi96EEEEEEEEEvNT_6ParamsE:
        .type           _ZN7cutlass13device_kernelIN5flash19enable_sm80_to_sm89INS1_16FlashAttnBwdSm80INS1_25CollectiveMainloopBwdSm80ILi2ELi1EN4cute5tupleIJNS5_1CILi64EEENS7_ILi96EEENS7_ILi128EEEEEENS_10bfloat16_tEfNS_4arch4Sm80ELb0ELb0ELb1ELb0ELb1ELb0ELb0ELb0ELi2ELi2ELi2ELi2ELb1EEENS1_24CollectiveEpilogueBwdGQAISB_fSE_Li256ELb0ELb1EEENS1_19SingleTileSchedulerILb0ELb0ELb0ELi96EEEEEEEEEvNT_6ParamsE,@function
        .size           _ZN7cutlass13device_kernelIN5flash19enable_sm80_to_sm89INS1_16FlashAttnBwdSm80INS1_25CollectiveMainloopBwdSm80ILi2ELi1EN4cute5tupleIJNS5_1CILi64EEENS7_ILi96EEENS7_ILi128EEEEEENS_10bfloat16_tEfNS_4arch4Sm80ELb0ELb0ELb1ELb0ELb1ELb0ELb0ELb0ELi2ELi2ELi2ELi2ELb1EEENS1_24CollectiveEpilogueBwdGQAISB_fSE_Li256ELb0ELb1EEENS1_19SingleTileSchedulerILb0ELb0ELb0ELi96EEEEEEEEEvNT_6ParamsE,(.L_x_100 - _ZN7cutlass13device_kernelIN5flash19enable_sm80_to_sm89INS1_16FlashAttnBwdSm80INS1_25CollectiveMainloopBwdSm80ILi2ELi1EN4cute5tupleIJNS5_1CILi64EEENS7_ILi96EEENS7_ILi128EEEEEENS_10bfloat16_tEfNS_4arch4Sm80ELb0ELb0ELb1ELb0ELb1ELb0ELb0ELb0ELi2ELi2ELi2ELi2ELb1EEENS1_24CollectiveEpilogueBwdGQAISB_fSE_Li256ELb0ELb1EEENS1_19SingleTileSchedulerILb0ELb0ELb0ELi96EEEEEEEEEvNT_6ParamsE)
        .other          _ZN7cutlass13device_kernelIN5flash19enable_sm80_to_sm89INS1_16FlashAttnBwdSm80INS1_25CollectiveMainloopBwdSm80ILi2ELi1EN4cute5tupleIJNS5_1CILi64EEENS7_ILi96EEENS7_ILi128EEEEEENS_10bfloat16_tEfNS_4arch4Sm80ELb0ELb0ELb1ELb0ELb1ELb0ELb0ELb0ELi2ELi2ELi2ELi2ELb1EEENS1_24CollectiveEpilogueBwdGQAISB_fSE_Li256ELb0ELb1EEENS1_19SingleTileSchedulerILb0ELb0ELb0ELi96EEEEEEEEEvNT_6ParamsE,@"STO_CUDA_ENTRY STV_DEFAULT"
_ZN7cutlass13device_kernelIN5flash19enable_sm80_to_sm89INS1_16FlashAttnBwdSm80INS1_25CollectiveMainloopBwdSm80ILi2ELi1EN4cute5tupleIJNS5_1CILi64EEENS7_ILi96EEENS7_ILi128EEEEEENS_10bfloat16_tEfNS_4arch4Sm80ELb0ELb0ELb1ELb0ELb1ELb0ELb0ELb0ELi2ELi2ELi2ELi2ELb1EEENS1_24CollectiveEpilogueBwdGQAISB_fSE_Li256ELb0ELb1EEENS1_19SingleTileSchedulerILb0ELb0ELb0ELi96EEEEEEEEEvNT_6ParamsE:
[----:B------:R-:W-:Y:S01]  /*0000*/  LDC R1, c[0x0][0x28] ;  /* 0x00000a00ff017b82 */ /* 0x000fe20000000800 */
[----:B------:R-:W-:Y:S05]  /*0010*/  EXIT ;  /* 0x000000000000794d */ /* 0x000fea0003800000 */
.L_x_3:
        /* <DEDUP_REMOVED lines=14> */
.L_x_100:


//--------------------- .text._ZN7cutlass13device_kernelIN5flash19enable_sm80_to_sm89INS1_16FlashAttnBwdSm80INS1_25CollectiveMainloopBwdSm80ILi2ELi1EN4cute5tupleIJNS5_1CILi64EEENS7_ILi96EEENS7_ILi128EEEEEENS_10bfloat16_tEfNS_4arch4Sm80ELb0ELb0ELb1ELb1ELb0ELb0ELb0ELb0ELi2ELi2ELi2ELi2ELb1EEENS1_21CollectiveEpilogueBwdISB_SC_SE_Li256ELb1ELb0ELi4EEENS1_19SingleTileSchedulerILb1ELb0ELb0ELi96EEEEEEEEEvNT_6ParamsE --------------------------
	.section	.text._ZN7cutlass13device_kernelIN5flash19enable_sm80_to_sm89INS1_16FlashAttnBwdSm80INS1_25CollectiveMainloopBwdSm80ILi2ELi1EN4cute5tupleIJNS5_1CILi64EEENS7_ILi96EEENS7_ILi128EEEEEENS_10bfloat16_tEfNS_4arch4Sm80ELb0ELb0ELb1ELb1ELb0ELb0ELb0ELb0ELi2ELi2ELi2ELi2ELb1EEENS1_21CollectiveEpilogueBwdISB_SC_SE_Li256ELb1ELb0ELi4EEENS1_19SingleTileSchedulerILb1ELb0ELb0ELi96EEEEEEEEEvNT_6ParamsE,"ax",@progbits
	.align	128
.text._ZN7cutlass13device_kernelIN5flash19enable_sm80_to_sm89INS1_16FlashAttnBwdSm80INS1_25CollectiveMainloopBwdSm80ILi2ELi1EN4cute5tupleIJNS5_1CILi64EEENS7_ILi96EEENS7_ILi128EEEEEENS_10bfloat16_tEfNS_4arch4Sm80ELb0ELb0ELb1ELb1ELb0ELb0ELb0ELb0ELi2ELi2ELi2ELi2ELb1EEENS1_21CollectiveEpilogueBwdISB_SC_SE_Li256ELb1ELb0ELi4EEENS1_19SingleTileSchedulerILb1ELb0ELb0ELi96EEEEEEEEEvNT_6ParamsE:
        .type           _ZN7cutlass13device_kernelIN5flash19enable_sm80_to_sm89INS1_16FlashAttnBwdSm80INS1_25CollectiveMainloopBwdSm80ILi2ELi1EN4cute5tupleIJNS5_1CILi64EEENS7_ILi96EEENS7_ILi128EEEEEENS_10bfloat16_tEfNS_4arch4Sm80ELb0ELb0ELb1ELb1ELb0ELb0ELb0ELb0ELi2ELi2ELi2ELi2ELb1EEENS1_21CollectiveEpilogueBwdISB_SC_SE_Li256ELb1ELb0ELi4EEENS1_19SingleTileSchedulerILb1ELb0ELb0ELi96EEEEEEEEEvNT_6ParamsE,@function
        .size           _ZN7cutlass13device_kernelIN5flash19enable_sm80_to_sm89INS1_16FlashAttnBwdSm80INS1_25CollectiveMainloopBwdSm80ILi2ELi1EN4cute5tupleIJNS5_1CILi64EEENS7_ILi96EEENS7_ILi128EEEEEENS_10bfloat16_tEfNS_4arch4Sm80ELb0ELb0ELb1ELb1ELb0ELb0ELb0ELb0ELi2ELi2ELi2ELi2ELb1EEENS1_21CollectiveEpilogueBwdISB_SC_SE_Li256ELb1ELb0ELi4EEENS1_19SingleTileSchedulerILb1ELb0ELb0ELi96EEEEEEEEEvNT_6ParamsE,(.L_x_101 - _ZN7cutlass13device_kernelIN5flash19enable_sm80_to_sm89INS1_16FlashAttnBwdSm80INS1_25CollectiveMainloopBwdSm80ILi2ELi1EN4cute5tupleIJNS5_1CILi64EEENS7_ILi96EEENS7_ILi128EEEEEENS_10bfloat16_tEfNS_4arch4Sm80ELb0ELb0ELb1ELb1ELb0ELb0ELb0ELb0ELi2ELi2ELi2ELi2ELb1EEENS1_21CollectiveEpilogueBwdISB_SC_SE_Li256ELb1ELb0ELi4EEENS1_19SingleTileSchedulerILb1ELb0ELb0ELi96EEEEEEEEEvNT_6ParamsE)
        .other          _ZN7cutlass13device_kernelIN5flash19enable_sm80_to_sm89INS1_16FlashAttnBwdSm80INS1_25CollectiveMainloopBwdSm80ILi2ELi1EN4cute5tupleIJNS5_1CILi64EEENS7_ILi96EEENS7_ILi128EEEEEENS_10bfloat16_tEfNS_4arch4Sm80ELb0ELb0ELb1ELb1ELb0ELb0ELb0ELb0ELi2ELi2ELi2ELi2ELb1EEENS1_21CollectiveEpilogueBwdISB_SC_SE_Li256ELb1ELb0ELi4EEENS1_19SingleTileSchedulerILb1ELb0ELb0ELi96EEEEEEEEEvNT_6ParamsE,@"STO_CUDA_ENTRY STV_DEFAULT"
_ZN7cutlass13device_kernelIN5flash19enable_sm80_to_sm89INS1_16FlashAttnBwdSm80INS1_25CollectiveMainloopBwdSm80ILi2ELi1EN4cute5tupleIJNS5_1CILi64EEENS7_ILi96EEENS7_ILi128EEEEEENS_10bfloat16_tEfNS_4arch4Sm80ELb0ELb0ELb1ELb1ELb0ELb0ELb0ELb0ELi2ELi2ELi2ELi2ELb1EEENS1_21CollectiveEpilogueBwdISB_SC_SE_Li256ELb1ELb0ELi4EEENS1_19SingleTileSchedulerILb1ELb0ELb0ELi96EEEEEEEEEvNT_6ParamsE:
[----:B------:R-:W-:Y:S01]  /*0000*/  LDC R1, c[0x0][0x28] ;  /* 0x00000a00ff017b82 */ /* 0x000fe20000000800 */
[----:B------:R-:W-:Y:S05]  /*0010*/  EXIT ;  /* 0x000000000000794d */ /* 0x000fea0003800000 */
.L_x_4:
        /* <DEDUP_REMOVED lines=14> */
.L_x_101:


//--------------------- .text._ZN7cutlass13device_kernelIN5flash19enable_sm80_to_sm89INS1_16FlashAttnBwdSm80INS1_25CollectiveMainloopBwdSm80ILi2ELi1EN4cute5tupleIJNS5_1CILi64EEENS7_ILi96EEENS7_ILi128EEEEEENS_10bfloat16_tEfNS_4arch4Sm80ELb0ELb0ELb1ELb1ELb1ELb0ELb0ELb0ELi2ELi2ELi2ELi2ELb1EEENS1_21CollectiveEpilogueBwdISB_SC_SE_Li256ELb1ELb0ELi4EEENS1_19SingleTileSchedulerILb1ELb0ELb0ELi96EEEEEEEEEvNT_6ParamsE --------------------------
	.section	.text._ZN7cutlass13device_kernelIN5flash19enable_sm80_to_sm89INS1_16FlashAttnBwdSm80INS1_25CollectiveMainloopBwdSm80ILi2ELi1EN4cute5tupleIJNS5_1CILi64EEENS7_ILi96EEENS7_ILi128EEEEEENS_10bfloat16_tEfNS_4arch4Sm80ELb0ELb0ELb1ELb1ELb1ELb0ELb0ELb0ELi2ELi2ELi2ELi2ELb1EEENS1_21CollectiveEpilogueBwdISB_SC_SE_Li256ELb1ELb0ELi4EEENS1_19SingleTileSchedulerILb1ELb0ELb0ELi96EEEEEEEEEvNT_6ParamsE,"ax",@progbits
	.align	128
.text._ZN7cutlass13device_kernelIN5flash19enable_sm80_to_sm89INS1_16FlashAttnBwdSm80INS1_25CollectiveMainloopBwdSm80ILi2ELi1EN4cute5tupleIJNS5_1CILi64EEENS7_ILi96EEENS7_ILi128EEEEEENS_10bfloat16_tEfNS_4arch4Sm80ELb0ELb0ELb1ELb1ELb1ELb0ELb0ELb0ELi2ELi2ELi2ELi2ELb1EEENS1_21CollectiveEpilogueBwdISB_SC_SE_Li256ELb1ELb0ELi4EEENS1_19SingleTileSchedulerILb1ELb0ELb0ELi96EEEEEEEEEvNT_6ParamsE:
        .type           _ZN7cutlass13device_kernelIN5flash19enable_sm80_to_sm89INS1_16FlashAttnBwdSm80INS1_25CollectiveMainloopBwdSm80ILi2ELi1EN4cute5tupleIJNS5_1CILi64EEENS7_ILi96EEENS7_ILi128EEEEEENS_10bfloat16_tEfNS_4arch4Sm80ELb0ELb0ELb1ELb1ELb1ELb0ELb0ELb0ELi2ELi2ELi2ELi2ELb1EEENS1_21CollectiveEpilogueBwdISB_SC_SE_Li256ELb1ELb0ELi4EEENS1_19SingleTileSchedulerILb1ELb0ELb0ELi96EEEEEEEEEvNT_6ParamsE,@function
        .size           _ZN7cutlass13device_kernelIN5flash19enable_sm80_to_sm89INS1_16FlashAttnBwdSm80INS1_25CollectiveMainloopBwdSm80ILi2ELi1EN4cute5tupleIJNS5_1CILi64EEENS7_ILi96EEENS7_ILi128EEEEEENS_10bfloat16_tEfNS_4arch4Sm80ELb0ELb0ELb1ELb1ELb1ELb0ELb0ELb0ELi2ELi2ELi2ELi2ELb1EEENS1_21CollectiveEpilogueBwdISB_SC_SE_Li256ELb1ELb0ELi4EEENS1_19SingleTileSchedulerILb1ELb0ELb0ELi96EEEEEEEEEvNT_6ParamsE,(.L_x_102 - _ZN7cutlass13device_kernelIN5flash19enable_sm80_to_sm89INS1_16FlashAttnBwdSm80INS1_25CollectiveMainloopBwdSm80ILi2ELi1EN4cute5tupleIJNS5_1CILi64EEENS7_ILi96EEENS7_ILi128EEEEEENS_10bfloat16_tEfNS_4arch4Sm80ELb0ELb0ELb1ELb1ELb1ELb0ELb0ELb0ELi2ELi2ELi2ELi2ELb1EEENS1_21CollectiveEpilogueBwdISB_SC_SE_Li256ELb1ELb0ELi4EEENS1_19SingleTileSchedulerILb1ELb0ELb0ELi96EEEEEEEEEvNT_6ParamsE)
        .other          _ZN7cutlass13device_kernelIN5flash19enable_sm80_to_sm89INS1_16FlashAttnBwdSm80INS1_25CollectiveMainloopBwdSm80ILi2ELi1EN4cute5tupleIJNS5_1CILi64EEENS7_ILi96EEENS7_ILi128EEEEEENS_10bfloat16_tEfNS_4arch4Sm80ELb0ELb0ELb1ELb1ELb1ELb0ELb0ELb0ELi2ELi2ELi2ELi2ELb1EEENS1_21CollectiveEpilogueBwdISB_SC_SE_Li256ELb1ELb0ELi4EEENS1_19SingleTileSchedulerILb1ELb0ELb0ELi96EEEEEEEEEvNT_6ParamsE,@"STO_CUDA_ENTRY STV_DEFAULT"
_ZN7cutlass13device_kernelIN5flash19enable_sm80_to_sm89INS1_16FlashAttnBwdSm80INS1_25CollectiveMainloopBwdSm80ILi2ELi1EN4cute5tupleIJNS5_1CILi64EEENS7_ILi96EEENS7_ILi128EEEEEENS_10bfloat16_tEfNS_4arch4Sm80ELb0ELb0ELb1ELb1ELb1ELb0ELb0ELb0ELi2ELi2ELi2ELi2ELb1EEENS1_21CollectiveEpilogueBwdISB_SC_SE_Li256ELb1ELb0ELi4EEENS1_19SingleTileSchedulerILb1ELb0ELb0ELi96EEEEEEEEEvNT_6ParamsE:
[----:B------:R-:W-:Y:S01]  /*0000*/  LDC R1, c[0x0][0x28] ;  /* 0x00000a00ff017b82 */ /* 0x000fe20000000800 */
[----:B------:R-:W-:Y:S05]  /*0010*/  EXIT ;  /* 0x000000000000794d */ /* 0x000fea0003800000 */
.L_x_5:
        /* <DEDUP_REMOVED lines=14> */
.L_x_102:


//--------------------- .text._ZN7cutlass13device_kernelIN5flash19enable_sm80_to_sm89INS1_16FlashAttnBwdSm80INS1_25CollectiveMainloopBwdSm80ILi2ELi1EN4cute5tupleIJNS5_1CILi64EEENS7_ILi96EEENS7_ILi128EEEEEENS_10bfloat16_tEfNS_4arch4Sm80ELb0ELb0ELb1ELb1ELb0ELb0ELb0ELb0ELi2ELi2ELi2ELi2ELb1EEENS1_24CollectiveEpilogueBwdGQAISB_fSE_Li256ELb1ELb0EEENS1_19SingleTileSchedulerILb1ELb0ELb0ELi96EEEEEEEEEvNT_6ParamsE --------------------------
	.section	.text._ZN7cutlass13device_kernelIN5flash19enable_sm80_to_sm89INS1_16FlashAttnBwdSm80INS1_25CollectiveMainloopBwdSm80ILi2ELi1EN4cute5tupleIJNS5_1CILi64EEENS7_ILi96EEENS7_ILi128EEEEEENS_10bfloat16_tEfNS_4arch4Sm80ELb0ELb0ELb1ELb1ELb0ELb0ELb0ELb0ELi2ELi2ELi2ELi2ELb1EEENS1_24CollectiveEpilogueBwdGQAISB_fSE_Li256ELb1ELb0EEENS1_19SingleTileSchedulerILb1ELb0ELb0ELi96EEEEEEEEEvNT_6ParamsE,"ax",@progbits
	.align	128
.text._ZN7cutlass13device_kernelIN5flash19enable_sm80_to_sm89INS1_16FlashAttnBwdSm80INS1_25CollectiveMainloopBwdSm80ILi2ELi1EN4cute5tupleIJNS5_1CILi64EEENS7_ILi96EEENS7_ILi128EEEEEENS_10bfloat16_tEfNS_4arch4Sm80ELb0ELb0ELb1ELb1ELb0ELb0ELb0ELb0ELi2ELi2ELi2ELi2ELb1EEENS1_24CollectiveEpilogueBwdGQAISB_fSE_Li256ELb1ELb0EEENS1_19SingleTileSchedulerILb1ELb0ELb0ELi96EEEEEEEEEvNT_6ParamsE:
        .type           _ZN7cutlass13device_kernelIN5flash19enable_sm80_to_sm89INS1_16FlashAttnBwdSm80INS1_25CollectiveMainloopBwdSm80ILi2ELi1EN4cute5tupleIJNS5_1CILi64EEENS7_ILi96EEENS7_ILi128EEEEEENS_10bfloat16_tEfNS_4arch4Sm80ELb0ELb0ELb1ELb1ELb0ELb0ELb0ELb0ELi2ELi2ELi2ELi2ELb1EEENS1_24CollectiveEpilogueBwdGQAISB_fSE_Li256ELb1ELb0EEENS1_19SingleTileSchedulerILb1ELb0ELb0ELi96EEEEEEEEEvNT_6ParamsE,@function
        .size           _ZN7cutlass13device_kernelIN5flash19enable_sm80_to_sm89INS1_16FlashAttnBwdSm80INS1_25CollectiveMainloopBwdSm80ILi2ELi1EN4cute5tupleIJNS5_1CILi64EEENS7_ILi96EEENS7_ILi128EEEEEENS_10bfloat16_tEfNS_4arch4Sm80ELb0ELb0ELb1ELb1ELb0ELb0ELb0ELb0ELi2ELi2ELi2ELi2ELb1EEENS1_24CollectiveEpilogueBwdGQAISB_fSE_Li256ELb1ELb0EEENS1_19SingleTileSchedulerILb1ELb0ELb0ELi96EEEEEEEEEvNT_6ParamsE,(.L_x_103 - _ZN7cutlass13device_kernelIN5flash19enable_sm80_to_sm89INS1_16FlashAttnBwdSm80INS1_25CollectiveMainloopBwdSm80ILi2ELi1EN4cute5tupleIJNS5_1CILi64EEENS7_ILi96EEENS7_ILi128EEEEEENS_10bfloat16_tEfNS_4arch4Sm80ELb0ELb0ELb1ELb1ELb0ELb0ELb0ELb0ELi2ELi2ELi2ELi2ELb1EEENS1_24CollectiveEpilogueBwdGQAISB_fSE_Li256ELb1ELb0EEENS1_19SingleTileSchedulerILb1ELb0ELb0ELi96EEEEEEEEEvNT_6ParamsE)
        .other          _ZN7cutlass13device_kernelIN5flash19enable_sm80_to_sm89INS1_16FlashAttnBwdSm80INS1_25CollectiveMainloopBwdSm80ILi2ELi1EN4cute5tupleIJNS5_1CILi64EEENS7_ILi96EEENS7_ILi128EEEEEENS_10bfloat16_tEfNS_4arch4Sm80ELb0ELb0ELb1ELb1ELb0ELb0ELb0ELb0ELi2ELi2ELi2ELi2ELb1EEENS1_24CollectiveEpilogueBwdGQAISB_fSE_Li256ELb1ELb0EEENS1_19SingleTileSchedulerILb1ELb0ELb0ELi96EEEEEEEEEvNT_6ParamsE,@"STO_CUDA_ENTRY STV_DEFAULT"
_ZN7cutlass13device_kernelIN5flash19enable_sm80_to_sm89INS1_16FlashAttnBwdSm80INS1_25CollectiveMainloopBwdSm80ILi2ELi1EN4cute5tupleIJNS5_1CILi64EEENS7_ILi96EEENS7_ILi128EEEEEENS_10bfloat16_tEfNS_4arch4Sm80ELb0ELb0ELb1ELb1ELb0ELb0ELb0ELb0ELi2ELi2ELi2ELi2ELb1EEENS1_24CollectiveEpilogueBwdGQAISB_fSE_Li256ELb1ELb0EEENS1_19SingleTileSchedulerILb1ELb0ELb0ELi96EEEEEEEEEvNT_6ParamsE:
[----:B------:R-:W-:Y:S01]  /*0000*/  LDC R1, c[0x0][0x28] ;  /* 0x00000a00ff017b82 */ /* 0x000fe20000000800 */
[----:B------:R-:W-:Y:S05]  /*0010*/  EXIT ;  /* 0x000000000000794d */ /* 0x000fea0003800000 */
.L_x_6:
        /* <DEDUP_REMOVED lines=14> */
.L_x_103:


//--------------------- .text._ZN7cutlass13device_kernelIN5flash19enable_sm80_to_sm89INS1_16FlashAttnBwdSm80INS1_25CollectiveMainloopBwdSm80ILi2ELi1EN4cute5tupleIJNS5_1CILi64EEENS7_ILi96EEENS7_ILi128EEEEEENS_10bfloat16_tEfNS_4arch4Sm80ELb0ELb0ELb1ELb1ELb1ELb0ELb0ELb0ELi2ELi2ELi2ELi2ELb1EEENS1_24CollectiveEpilogueBwdGQAISB_fSE_Li256ELb1ELb1EEENS1_19SingleTileSchedulerILb1ELb0ELb0ELi96EEEEEEEEEvNT_6ParamsE --------------------------
	.section	.text._ZN7cutlass13device_kernelIN5flash19enable_sm80_to_sm89INS1_16FlashAttnBwdSm80INS1_25CollectiveMainloopBwdSm80ILi2ELi1EN4cute5tupleIJNS5_1CILi64EEENS7_ILi96EEENS7_ILi128EEEEEENS_10bfloat16_tEfNS_4arch4Sm80ELb0ELb0ELb1ELb1ELb1ELb0ELb0ELb0ELi2ELi2ELi2ELi2ELb1EEENS1_24CollectiveEpilogueBwdGQAISB_fSE_Li256ELb1ELb1EEENS1_19SingleTileSchedulerILb1ELb0ELb0ELi96EEEEEEEEEvNT_6ParamsE,"ax",@progbits
	.align	128
.text._ZN7cutlass13device_kernelIN5flash19enable_sm80_to_sm89INS1_16FlashAttnBwdSm80INS1_25CollectiveMainloopBwdSm80ILi2ELi1EN4cute5tupleIJNS5_1CILi64EEENS7_ILi96EEENS7_ILi128EEEEEENS_10bfloat16_tEfNS_4arch4Sm80ELb0ELb0ELb1ELb1ELb1ELb0ELb0ELb0ELi2ELi2ELi2ELi2ELb1EEENS1_24CollectiveEpilogueBwdGQAISB_fSE_Li256ELb1ELb1EEENS1_19SingleTileSchedulerILb1ELb0ELb0ELi96EEEEEEEEEvNT_6ParamsE:
        .type           _ZN7cutlass13device_kernelIN5flash19enable_sm80_to_sm89INS1_16FlashAttnBwdSm80INS1_25CollectiveMainloopBwdSm80ILi2ELi1EN4cute5tupleIJNS5_1CILi64EEENS7_ILi96EEENS7_ILi128EEEEEENS_10bfloat16_tEfNS_4arch4Sm80ELb0ELb0ELb1ELb1ELb1ELb0ELb0ELb0ELi2ELi2ELi2ELi2ELb1EEENS1_24CollectiveEpilogueBwdGQAISB_fSE_Li256ELb1ELb1EEENS1_19SingleTileSchedulerILb1ELb0ELb0ELi96EEEEEEEEEvNT_6ParamsE,@function
        .size           _ZN7cutlass13device_kernelIN5flash19enable_sm80_to_sm89INS1_16FlashAttnBwdSm80INS1_25CollectiveMainloopBwdSm80ILi2ELi1EN4cute5tupleIJNS5_1CILi64EEENS7_ILi96EEENS7_ILi128EEEEEENS_10bfloat16_tEfNS_4arch4Sm80ELb0ELb0ELb1ELb1ELb1ELb0ELb0ELb0ELi2ELi2ELi2ELi2ELb1EEENS1_24CollectiveEpilogueBwdGQAISB_fSE_Li256ELb1ELb1EEENS1_19SingleTileSchedulerILb1ELb0ELb0ELi96EEEEEEEEEvNT_6ParamsE,(.L_x_104 - _ZN7cutlass13device_kernelIN5flash19enable_sm80_to_sm89INS1_16FlashAttnBwdSm80INS1_25CollectiveMainloopBwdSm80ILi2ELi1EN4cute5tupleIJNS5_1CILi64EEENS7_ILi96EEENS7_ILi128EEEEEENS_10bfloat16_tEfNS_4arch4Sm80ELb0ELb0ELb1ELb1ELb1ELb0ELb0ELb0ELi2ELi2ELi2ELi2ELb1EEENS1_24CollectiveEpilogueBwdGQAISB_fSE_Li256ELb1ELb1EEENS1_19SingleTileSchedulerILb1ELb0ELb0ELi96EEEEEEEEEvNT_6ParamsE)
        .other          _ZN7cutlass13device_kernelIN5flash19enable_sm80_to_sm89INS1_16FlashAttnBwdSm80INS1_25CollectiveMainloopBwdSm80ILi2ELi1EN4cute5tupleIJNS5_1CILi64EEENS7_ILi96EEENS7_ILi128EEEEEENS_10bfloat16_tEfNS_4arch4Sm80ELb0ELb0ELb1ELb1ELb1ELb0ELb0ELb0ELi2ELi2ELi2ELi2ELb1EEENS1_24CollectiveEpilogueBwdGQAISB_fSE_Li256ELb1ELb1EEENS1_19SingleTileSchedulerILb1ELb0ELb0ELi96EEEEEEEEEvNT_6ParamsE,@"STO_CUDA_ENTRY STV_DEFAULT"
_ZN7cutlass13device_kernelIN5flash19enable_sm80_to_sm89INS1_16FlashAttnBwdSm80INS1_25CollectiveMainloopBwdSm80ILi2ELi1EN4cute5tupleIJNS5_1CILi64EEENS7_ILi96EEENS7_ILi128EEEEEENS_10bfloat16_tEfNS_4arch4Sm80ELb0ELb0ELb1ELb1ELb1ELb0ELb0ELb0ELi2ELi2ELi2ELi2ELb1EEENS1_24CollectiveEpilogueBwdGQAISB_fSE_Li256ELb1ELb1EEENS1_19SingleTileSchedulerILb1ELb0ELb0ELi96EEEEEEEEEvNT_6ParamsE:
[----:B------:R-:W-:Y:S01]  /*0000*/  LDC R1, c[0x0][0x28] ;  /* 0x00000a00ff017b82 */ /* 0x000fe20000000800 */
[----:B------:R-:W-:Y:S05]  /*0010*/  EXIT ;  /* 0x000000000000794d */ /* 0x000fea0003800000 */
.L_x_7:
        /* <DEDUP_REMOVED lines=14> */
.L_x_104:


//--------------------- .text._ZN7cutlass13device_kernelIN5flash19enable_sm80_to_sm89INS1_16FlashAttnBwdSm80INS1_25CollectiveMainloopBwdSm80ILi2ELi1EN4cute5tupleIJNS5_1CILi64EEENS7_ILi96EEENS7_ILi128EEEEEENS_10bfloat16_tEfNS_4arch4Sm80ELb0ELb1ELb1ELb0ELb0ELb0ELb0ELb0ELi2ELi2ELi2ELi2ELb1EEENS1_21CollectiveEpilogueBwdISB_SC_SE_Li256ELb0ELb0ELi4EEENS1_19SingleTileSchedulerILb0ELb0ELb0ELi96EEEEEEEEEvNT_6ParamsE --------------------------
	.section	.text._ZN7cutlass13device_kernelIN5flash19enable_sm80_to_sm89INS1_16FlashAttnBwdSm80INS1_25CollectiveMainloopBwdSm80ILi2ELi1EN4cute5tupleIJNS5_1CILi64EEENS7_ILi96EEENS7_ILi128EEEEEENS_10bfloat16_tEfNS_4arch4Sm80ELb0ELb1ELb1ELb0ELb0ELb0ELb0ELb0ELi2ELi2ELi2ELi2ELb1EEENS1_21CollectiveEpilogueBwdISB_SC_SE_Li256ELb0ELb0ELi4EEENS1_19SingleTileSchedulerILb0ELb0ELb0ELi96EEEEEEEEEvNT_6ParamsE,"ax",@progbits
	.align	128
.text._ZN7cutlass13device_kernelIN5flash19enable_sm80_to_sm89INS1_16FlashAttnBwdSm80INS1_25CollectiveMainloopBwdSm80ILi2ELi1EN4cute5tupleIJNS5_1CILi64EEENS7_ILi96EEENS7_ILi128EEEEEENS_10bfloat16_tEfNS_4arch4Sm80ELb0ELb1ELb1ELb0ELb0ELb0ELb0ELb0ELi2ELi2ELi2ELi2ELb1EEENS1_21CollectiveEpilogueBwdISB_SC_SE_Li256ELb0ELb0ELi4EEENS1_19SingleTileSchedulerILb0ELb0ELb0ELi96EEEEEEEEEvNT_6ParamsE:
        .type           _ZN7cutlass13device_kernelIN5flash19enable_sm80_to_sm89INS1_16FlashAttnBwdSm80INS1_25CollectiveMainloopBwdSm80ILi2ELi1EN4cute5tupleIJNS5_1CILi64EEENS7_ILi96EEENS7_ILi128EEEEEENS_10bfloat16_tEfNS_4arch4Sm80ELb0ELb1ELb1ELb0ELb0ELb0ELb0ELb0ELi2ELi2ELi2ELi2ELb1EEENS1_21CollectiveEpilogueBwdISB_SC_SE_Li256ELb0ELb0ELi4EEENS1_19SingleTileSchedulerILb0ELb0ELb0ELi96EEEEEEEEEvNT_6ParamsE,@function
        .size           _ZN7cutlass13device_kernelIN5flash19enable_sm80_to_sm89INS1_16FlashAttnBwdSm80INS1_25CollectiveMainloopBwdSm80ILi2ELi1EN4cute5tupleIJNS5_1CILi64EEENS7_ILi96EEENS7_ILi128EEEEEENS_10bfloat16_tEfNS_4arch4Sm80ELb0ELb1ELb1ELb0ELb0ELb0ELb0ELb0ELi2ELi2ELi2ELi2ELb1EEENS1_21CollectiveEpilogueBwdISB_SC_SE_Li256ELb0ELb0ELi4EEENS1_19SingleTileSchedulerILb0ELb0ELb0ELi96EEEEEEEEEvNT_6ParamsE,(.L_x_105 - _ZN7cutlass13device_kernelIN5flash19enable_sm80_to_sm89INS1_16FlashAttnBwdSm80INS1_25CollectiveMainloopBwdSm80ILi2ELi1EN4cute5tupleIJNS5_1CILi64EEENS7_ILi96EEENS7_ILi128EEEEEENS_10bfloat16_tEfNS_4arch4Sm80ELb0ELb1ELb1ELb0ELb0ELb0ELb0ELb0ELi2ELi2ELi2ELi2ELb1EEENS1_21CollectiveEpilogueBwdISB_SC_SE_Li256ELb0ELb0ELi4EEENS1_19SingleTileSchedulerILb0ELb0ELb0ELi96EEEEEEEEEvNT_6ParamsE)
        .other          _ZN7cutlass13device_kernelIN5flash19enable_sm80_to_sm89INS1_16FlashAttnBwdSm80INS1_25CollectiveMainloopBwdSm80ILi2ELi1EN4cute5tupleIJNS5_1CILi64EEENS7_ILi96EEENS7_ILi128EEEEEENS_10bfloat16_tEfNS_4arch4Sm80ELb0ELb1ELb1ELb0ELb0ELb0ELb0ELb0ELi2ELi2ELi2ELi2ELb1EEENS1_21CollectiveEpilogueBwdISB_SC_SE_Li256ELb0ELb0ELi4EEENS1_19SingleTileSchedulerILb0ELb0ELb0ELi96EEEEEEEEEvNT_6ParamsE,@"STO_CUDA_ENTRY STV_DEFAULT"
_ZN7cutlass13device_kernelIN5flash19enable_sm80_to_sm89INS1_16FlashAttnBwdSm80INS1_25CollectiveMainloopBwdSm80ILi2ELi1EN4cute5tupleIJNS5_1CILi64EEENS7_ILi96EEENS7_ILi128EEEEEENS_10bfloat16_tEfNS_4arch4Sm80ELb0ELb1ELb1ELb0ELb0ELb0ELb0ELb0ELi2ELi2ELi2ELi2ELb1EEENS1_21CollectiveEpilogueBwdISB_SC_SE_Li256ELb0ELb0ELi4EEENS1_19SingleTileSchedulerILb0ELb0ELb0ELi96EEEEEEEEEvNT_6ParamsE:
[----:B------:R-:W-:Y:S01]  /*0000*/  LDC R1, c[0x0][0x28] ;  /* 0x00000a00ff017b82 */ /* 0x000fe20000000800 */
[----:B------:R-:W-:Y:S05]  /*0010*/  EXIT ;  /* 0x000000000000794d */ /* 0x000fea0003800000 */
.L_x_8:
        /* <DEDUP_REMOVED lines=14> */
.L_x_105:


//--------------------- .text._ZN7cutlass13device_kernelIN5flash19enable_sm80_to_sm89INS1_16FlashAttnBwdSm80INS1_25CollectiveMainloopBwdSm80ILi2ELi1EN4cute5tupleIJNS5_1CILi64EEENS7_ILi96EEENS7_ILi128EEEEEENS_10bfloat16_tEfNS_4arch4Sm80ELb0ELb1ELb1ELb0ELb1ELb0ELb0ELb0ELi2ELi2ELi2ELi2ELb1EEENS1_21CollectiveEpilogueBwdISB_SC_SE_Li256ELb0ELb0ELi4EEENS1_19SingleTileSchedulerILb0ELb0ELb0ELi96EEEEEEEEEvNT_6ParamsE --------------------------
	.section	.text._ZN7cutlass13device_kernelIN5flash19enable_sm80_to_sm89INS1_16FlashAttnBwdSm80INS1_25CollectiveMainloopBwdSm80ILi2ELi1EN4cute5tupleIJNS5_1CILi64EEENS7_ILi96EEENS7_ILi128EEEEEENS_10bfloat16_tEfNS_4arch4Sm80ELb0ELb1ELb1ELb0ELb1ELb0ELb0ELb0ELi2ELi2ELi2ELi2ELb1EEENS1_21CollectiveEpilogueBwdISB_SC_SE_Li256ELb0ELb0ELi4EEENS1_19SingleTileSchedulerILb0ELb0ELb0ELi96EEEEEEEEEvNT_6ParamsE,"ax",@progbits
	.align	128
.text._ZN7cutlass13device_kernelIN5flash19enable_sm80_to_sm89INS1_16FlashAttnBwdSm80INS1_25CollectiveMainloopBwdSm80ILi2ELi1EN4cute5tupleIJNS5_1CILi64EEENS7_ILi96EEENS7_ILi128EEEEEENS_10bfloat16_tEfNS_4arch4Sm80ELb0ELb1ELb1ELb0ELb1ELb0ELb0ELb0ELi2ELi2ELi2ELi2ELb1EEENS1_21CollectiveEpilogueBwdISB_SC_SE_Li256ELb0ELb0ELi4EEENS1_19SingleTileSchedulerILb0ELb0ELb0ELi96EEEEEEEEEvNT_6ParamsE:
        .type           _ZN7cutlass13device_kernelIN5flash19enable_sm80_to_sm89INS1_16FlashAttnBwdSm80INS1_25CollectiveMainloopBwdSm80ILi2ELi1EN4cute5tupleIJNS5_1CILi64EEENS7_ILi96EEENS7_ILi128EEEEEENS_10bfloat16_tEfNS_4arch4Sm80ELb0ELb1ELb1ELb0ELb1ELb0ELb0ELb0ELi2ELi2ELi2ELi2ELb1EEENS1_21CollectiveEpilogueBwdISB_SC_SE_Li256ELb0ELb0ELi4EEENS1_19SingleTileSchedulerILb0ELb0ELb0ELi96EEEEEEEEEvNT_6ParamsE,@function
        .size           _ZN7cutlass13device_kernelIN5flash19enable_sm80_to_sm89INS1_16FlashAttnBwdSm80INS1_25CollectiveMainloopBwdSm80ILi2ELi1EN4cute5tupleIJNS5_1CILi64EEENS7_ILi96EEENS7_ILi128EEEEEENS_10bfloat16_tEfNS_4arch4Sm80ELb0ELb1ELb1ELb0ELb1ELb0ELb0ELb0ELi2ELi2ELi2ELi2ELb1EEENS1_21CollectiveEpilogueBwdISB_SC_SE_Li256ELb0ELb0ELi4EEENS1_19SingleTileSchedulerILb0ELb0ELb0ELi96EEEEEEEEEvNT_6ParamsE,(.L_x_106 - _ZN7cutlass13device_kernelIN5flash19enable_sm80_to_sm89INS1_16FlashAttnBwdSm80INS1_25CollectiveMainloopBwdSm80ILi2ELi1EN4cute5tupleIJNS5_1CILi64EEENS7_ILi96EEENS7_ILi128EEEEEENS_10bfloat16_tEfNS_4arch4Sm80ELb0ELb1ELb1ELb0ELb1ELb0ELb0ELb0ELi2ELi2ELi2ELi2ELb1EEENS1_21CollectiveEpilogueBwdISB_SC_SE_Li256ELb0ELb0ELi4EEENS1_19SingleTileSchedulerILb0ELb0ELb0ELi96EEEEEEEEEvNT_6ParamsE)
        .other          _ZN7cutlass13device_kernelIN5flash19enable_sm80_to_sm89INS1_16FlashAttnBwdSm80INS1_25CollectiveMainloopBwdSm80ILi2ELi1EN4cute5tupleIJNS5_1CILi64EEENS7_ILi96EEENS7_ILi128EEEEEENS_10bfloat16_tEfNS_4arch4Sm80ELb0ELb1ELb1ELb0ELb1ELb0ELb0ELb0ELi2ELi2ELi2ELi2ELb1EEENS1_21CollectiveEpilogueBwdISB_SC_SE_Li256ELb0ELb0ELi4EEENS1_19SingleTileSchedulerILb0ELb0ELb0ELi96EEEEEEEEEvNT_6ParamsE,@"STO_CUDA_ENTRY STV_DEFAULT"
_ZN7cutlass13device_kernelIN5flash19enable_sm80_to_sm89INS1_16FlashAttnBwdSm80INS1_25CollectiveMainloopBwdSm80ILi2ELi1EN4cute5tupleIJNS5_1CILi64EEENS7_ILi96EEENS7_ILi128EEEEEENS_10bfloat16_tEfNS_4arch4Sm80ELb0ELb1ELb1ELb0ELb1ELb0ELb0ELb0ELi2ELi2ELi2ELi2ELb1EEENS1_21CollectiveEpilogueBwdISB_SC_SE_Li256ELb0ELb0ELi4EEENS1_19SingleTileSchedulerILb0ELb0ELb0ELi96EEEEEEEEEvNT_6ParamsE:
[----:B------:R-:W-:Y:S01]  /*0000*/  LDC R1, c[0x0][0x28] ;  /* 0x00000a00ff017b82 */ /* 0x000fe20000000800 */
[----:B------:R-:W-:Y:S05]  /*0010*/  EXIT ;  /* 0x000000000000794d */ /* 0x000fea0003800000 */
.L_x_9:
        /* <DEDUP_REMOVED lines=14> */
.L_x_106:


//--------------------- .text._ZN7cutlass13device_kernelIN5flash19enable_sm80_to_sm89INS1_16FlashAttnBwdSm80INS1_25CollectiveMainloopBwdSm80ILi2ELi1EN4cute5tupleIJNS5_1CILi64EEENS7_ILi96EEENS7_ILi128EEEEEENS_10bfloat16_tEfNS_4arch4Sm80ELb0ELb1ELb1ELb0ELb0ELb0ELb0ELb0ELi2ELi2ELi2ELi2ELb1EEENS1_24CollectiveEpilogueBwdGQAISB_fSE_Li256ELb0ELb0EEENS1_19SingleTileSchedulerILb0ELb0ELb0ELi96EEEEEEEEEvNT_6ParamsE --------------------------
	.section	.text._ZN7cutlass13device_kernelIN5flash19enable_sm80_to_sm89INS1_16FlashAttnBwdSm80INS1_25CollectiveMainloopBwdSm80ILi2ELi1EN4cute5tupleIJNS5_1CILi64EEENS7_ILi96EEENS7_ILi128EEEEEENS_10bfloat16_tEfNS_4arch4Sm80ELb0ELb1ELb1ELb0ELb0ELb0ELb0ELb0ELi2ELi2ELi2ELi2ELb1EEENS1_24CollectiveEpilogueBwdGQAISB_fSE_Li256ELb0ELb0EEENS1_19SingleTileSchedulerILb0ELb0ELb0ELi96EEEEEEEEEvNT_6ParamsE,"ax",@progbits
	.align	128
.text._ZN7cutlass13device_kernelIN5flash19enable_sm80_to_sm89INS1_16FlashAttnBwdSm80INS1_25CollectiveMainloopBwdSm80ILi2ELi1EN4cute5tupleIJNS5_1CILi64EEENS7_ILi96EEENS7_ILi128EEEEEENS_10bfloat16_tEfNS_4arch4Sm80ELb0ELb1ELb1ELb0ELb0ELb0ELb0ELb0ELi2ELi2ELi2ELi2ELb1EEENS1_24CollectiveEpilogueBwdGQAISB_fSE_Li256ELb0ELb0EEENS1_19SingleTileSchedulerILb0ELb0ELb0ELi96EEEEEEEEEvNT_6ParamsE:
        .type           _ZN7cutlass13device_kernelIN5flash19enable_sm80_to_sm89INS1_16FlashAttnBwdSm80INS1_25CollectiveMainloopBwdSm80ILi2ELi1EN4cute5tupleIJNS5_1CILi64EEENS7_ILi96EEENS7_ILi128EEEEEENS_10bfloat16_tEfNS_4arch4Sm80ELb0ELb1ELb1ELb0ELb0ELb0ELb0ELb0ELi2ELi2ELi2ELi2ELb1EEENS1_24CollectiveEpilogueBwdGQAISB_fSE_Li256ELb0ELb0EEENS1_19SingleTileSchedulerILb0ELb0ELb0ELi96EEEEEEEEEvNT_6ParamsE,@function
        .size           _ZN7cutlass13device_kernelIN5flash19enable_sm80_to_sm89INS1_16FlashAttnBwdSm80INS1_25CollectiveMainloopBwdSm80ILi2ELi1EN4cute5tupleIJNS5_1CILi64EEENS7_ILi96EEENS7_ILi128EEEEEENS_10bfloat16_tEfNS_4arch4Sm80ELb0ELb1ELb1ELb0ELb0ELb0ELb0ELb0ELi2ELi2ELi2ELi2ELb1EEENS1_24CollectiveEpilogueBwdGQAISB_fSE_Li256ELb0ELb0EEENS1_19SingleTileSchedulerILb0ELb0ELb0ELi96EEEEEEEEEvNT_6ParamsE,(.L_x_107 - _ZN7cutlass13device_kernelIN5flash19enable_sm80_to_sm89INS1_16FlashAttnBwdSm80INS1_25CollectiveMainloopBwdSm80ILi2ELi1EN4cute5tupleIJNS5_1CILi64EEENS7_ILi96EEENS7_ILi128EEEEEENS_10bfloat16_tEfNS_4arch4Sm80ELb0ELb1ELb1ELb0ELb0ELb0ELb0ELb0ELi2ELi2ELi2ELi2ELb1EEENS1_24CollectiveEpilogueBwdGQAISB_fSE_Li256ELb0ELb0EEENS1_19SingleTileSchedulerILb0ELb0ELb0ELi96EEEEEEEEEvNT_6ParamsE)
        .other          _ZN7cutlass13device_kernelIN5flash19enable_sm80_to_sm89INS1_16FlashAttnBwdSm80INS1_25CollectiveMainloopBwdSm80ILi2ELi1EN4cute5tupleIJNS5_1CILi64EEENS7_ILi96EEENS7_ILi128EEEEEENS_10bfloat16_tEfNS_4arch4Sm80ELb0ELb1ELb1ELb0ELb0ELb0ELb0ELb0ELi2ELi2ELi2ELi2ELb1EEENS1_24CollectiveEpilogueBwdGQAISB_fSE_Li256ELb0ELb0EEENS1_19SingleTileSchedulerILb0ELb0ELb0ELi96EEEEEEEEEvNT_6ParamsE,@"STO_CUDA_ENTRY STV_DEFAULT"
_ZN7cutlass13device_kernelIN5flash19enable_sm80_to_sm89INS1_16FlashAttnBwdSm80INS1_25CollectiveMainloopBwdSm80ILi2ELi1EN4cute5tupleIJNS5_1CILi64EEENS7_ILi96EEENS7_ILi128EEEEEENS_10bfloat16_tEfNS_4arch4Sm80ELb0ELb1ELb1ELb0ELb0ELb0ELb0ELb0ELi2ELi2ELi2ELi2ELb1EEENS1_24CollectiveEpilogueBwdGQAISB_fSE_Li256ELb0ELb0EEENS1_19SingleTileSchedulerILb0ELb0ELb0ELi96EEEEEEEEEvNT_6ParamsE:
[----:B------:R-:W-:Y:S01]  /*0000*/  LDC R1, c[0x0][0x28] ;  /* 0x00000a00ff017b82 */ /* 0x000fe20000000800 */
[----:B------:R-:W-:Y:S05]  /*0010*/  EXIT ;  /* 0x000000000000794d */ /* 0x000fea0003800000 */
.L_x_10:
        /* <DEDUP_REMOVED lines=14> */
.L_x_107:


//--------------------- .text._ZN7cutlass13device_kernelIN5flash19enable_sm80_to_sm89INS1_16FlashAttnBwdSm80INS1_25CollectiveMainloopBwdSm80ILi2ELi1EN4cute5tupleIJNS5_1CILi64EEENS7_ILi96EEENS7_ILi128EEEEEENS_10bfloat16_tEfNS_4arch4Sm80ELb0ELb1ELb1ELb0ELb1ELb0ELb0ELb0ELi2ELi2ELi2ELi2ELb1EEENS1_24CollectiveEpilogueBwdGQAISB_fSE_Li256ELb0ELb1EEENS1_19SingleTileSchedulerILb0ELb0ELb0ELi96EEEEEEEEEvNT_6ParamsE --------------------------
	.section	.text._ZN7cutlass13device_kernelIN5flash19enable_sm80_to_sm89INS1_16FlashAttnBwdSm80INS1_25CollectiveMainloopBwdSm80ILi2ELi1EN4cute5tupleIJNS5_1CILi64EEENS7_ILi96EEENS7_ILi128EEEEEENS_10bfloat16_tEfNS_4arch4Sm80ELb0ELb1ELb1ELb0ELb1ELb0ELb0ELb0ELi2ELi2ELi2ELi2ELb1EEENS1_24CollectiveEpilogueBwdGQAISB_fSE_Li256ELb0ELb1EEENS1_19SingleTileSchedulerILb0ELb0ELb0ELi96EEEEEEEEEvNT_6ParamsE,"ax",@progbits
	.align	128
.text._ZN7cutlass13device_kernelIN5flash19enable_sm80_to_sm89INS1_16FlashAttnBwdSm80INS1_25CollectiveMainloopBwdSm80ILi2ELi1EN4cute5tupleIJNS5_1CILi64EEENS7_ILi96EEENS7_ILi128EEEEEENS_10bfloat16_tEfNS_4arch4Sm80ELb0ELb1ELb1ELb0ELb1ELb0ELb0ELb0ELi2ELi2ELi2ELi2ELb1EEENS1_24CollectiveEpilogueBwdGQAISB_fSE_Li256ELb0ELb1EEENS1_19SingleTileSchedulerILb0ELb0ELb0ELi96EEEEEEEEEvNT_6ParamsE:
        .type           _ZN7cutlass13device_kernelIN5flash19enable_sm80_to_sm89INS1_16FlashAttnBwdSm80INS1_25CollectiveMainloopBwdSm80ILi2ELi1EN4cute5tupleIJNS5_1CILi64EEENS7_ILi96EEENS7_ILi128EEEEEENS_10bfloat16_tEfNS_4arch4Sm80ELb0ELb1ELb1ELb0ELb1ELb0ELb0ELb0ELi2ELi2ELi2ELi2ELb1EEENS1_24CollectiveEpilogueBwdGQAISB_fSE_Li256ELb0ELb1EEENS1_19SingleTileSchedulerILb0ELb0ELb0ELi96EEEEEEEEEvNT_6ParamsE,@function
        .size           _ZN7cutlass13device_kernelIN5flash19enable_sm80_to_sm89INS1_16FlashAttnBwdSm80INS1_25CollectiveMainloopBwdSm80ILi2ELi1EN4cute5tupleIJNS5_1CILi64EEENS7_ILi96EEENS7_ILi128EEEEEENS_10bfloat16_tEfNS_4arch4Sm80ELb0ELb1ELb1ELb0ELb1ELb0ELb0ELb0ELi2ELi2ELi2ELi2ELb1EEENS1_24CollectiveEpilogueBwdGQAISB_fSE_Li256ELb0ELb1EEENS1_19SingleTileSchedulerILb0ELb0ELb0ELi96EEEEEEEEEvNT_6ParamsE,(.L_x_108 - _ZN7cutlass13device_kernelIN5flash19enable_sm80_to_sm89INS1_16FlashAttnBwdSm80INS1_25CollectiveMainloopBwdSm80ILi2ELi1EN4cute5tupleIJNS5_1CILi64EEENS7_ILi96EEENS7_ILi128EEEEEENS_10bfloat16_tEfNS_4arch4Sm80ELb0ELb1ELb1ELb0ELb1ELb0ELb0ELb0ELi2ELi2ELi2ELi2ELb1EEENS1_24CollectiveEpilogueBwdGQAISB_fSE_Li256ELb0ELb1EEENS1_19SingleTileSchedulerILb0ELb0ELb0ELi96EEEEEEEEEvNT_6ParamsE)
        .other          _ZN7cutlass13device_kernelIN5flash19enable_sm80_to_sm89INS1_16FlashAttnBwdSm80INS1_25CollectiveMainloopBwdSm80ILi2ELi1EN4cute5tupleIJNS5_1CILi64EEENS7_ILi96EEENS7_ILi128EEEEEENS_10bfloat16_tEfNS_4arch4Sm80ELb0ELb1ELb1ELb0ELb1ELb0ELb0ELb0ELi2ELi2ELi2ELi2ELb1EEENS1_24CollectiveEpilogueBwdGQAISB_fSE_Li256ELb0ELb1EEENS1_19SingleTileSchedulerILb0ELb0ELb0ELi96EEEEEEEEEvNT_6ParamsE,@"STO_CUDA_ENTRY STV_DEFAULT"
_ZN7cutlass13device_kernelIN5flash19enable_sm80_to_sm89INS1_16FlashAttnBwdSm80INS1_25CollectiveMainloopBwdSm80ILi2ELi1EN4cute5tupleIJNS5_1CILi64EEENS7_ILi96EEENS7_ILi128EEEEEENS_10bfloat16_tEfNS_4arch4Sm80ELb0ELb1ELb1ELb0ELb1ELb0ELb0ELb0ELi2ELi2ELi2ELi2ELb1EEENS1_24CollectiveEpilogueBwdGQAISB_fSE_Li256ELb0ELb1EEENS1_19SingleTileSchedulerILb0ELb0ELb0ELi96EEEEEEEEEvNT_6ParamsE:
[----:B------:R-:W-:Y:S01]  /*0000*/  LDC R1, c[0x0][0x28] ;  /* 0x00000a00ff017b82 */ /* 0x000fe20000000800 */
[----:B------:R-:W-:Y:S05]  /*0010*/  EXIT ;  /* 0x000000000000794d */ /* 0x000fea0003800000 */
.L_x_11:
        /* <DEDUP_REMOVED lines=14> */
.L_x_108:


//--------------------- .text._ZN7cutlass13device_kernelIN5flash19enable_sm80_to_sm89INS1_16FlashAttnBwdSm80INS1_25CollectiveMainloopBwdSm80ILi2ELi1EN4cute5tupleIJNS5_1CILi64EEENS7_ILi96EEENS7_ILi128EEEEEENS_10bfloat16_tEfNS_4arch4Sm80ELb0ELb1ELb1ELb1ELb0ELb0ELb0ELb0ELi2ELi2ELi2ELi2ELb1EEENS1_21CollectiveEpilogueBwdISB_SC_SE_Li256ELb1ELb0ELi4EEENS1_19SingleTileSchedulerILb1ELb0ELb0ELi96EEEEEEEEEvNT_6ParamsE --------------------------
	.section	.text._ZN7cutlass13device_kernelIN5flash19enable_sm80_to_sm89INS1_16FlashAttnBwdSm80INS1_25CollectiveMainloopBwdSm80ILi2ELi1EN4cute5tupleIJNS5_1CILi64EEENS7_ILi96EEENS7_ILi128EEEEEENS_10bfloat16_tEfNS_4arch4Sm80ELb0ELb1ELb1ELb1ELb0ELb0ELb0ELb0ELi2ELi2ELi2ELi2ELb1EEENS1_21CollectiveEpilogueBwdISB_SC_SE_Li256ELb1ELb0ELi4EEENS1_19SingleTileSchedulerILb1ELb0ELb0ELi96EEEEEEEEEvNT_6ParamsE,"ax",@progbits
	.align	128
.text._ZN7cutlass13device_kernelIN5flash19enable_sm80_to_sm89INS1_16FlashAttnBwdSm80INS1_25CollectiveMainloopBwdSm80ILi2ELi1EN4cute5tupleIJNS5_1CILi64EEENS7_ILi96EEENS7_ILi128EEEEEENS_10bfloat16_tEfNS_4arch4Sm80ELb0ELb1ELb1ELb1ELb0ELb0ELb0ELb0ELi2ELi2ELi2ELi2ELb1EEENS1_21CollectiveEpilogueBwdISB_SC_SE_Li256ELb1ELb0ELi4EEENS1_19SingleTileSchedulerILb1ELb0ELb0ELi96EEEEEEEEEvNT_6ParamsE:
        .type           _ZN7cutlass13device_kernelIN5flash19enable_sm80_to_sm89INS1_16FlashAttnBwdSm80INS1_25CollectiveMainloopBwdSm80ILi2ELi1EN4cute5tupleIJNS5_1CILi64EEENS7_ILi96EEENS7_ILi128EEEEEENS_10bfloat16_tEfNS_4arch4Sm80ELb0ELb1ELb1ELb1ELb0ELb0ELb0ELb0ELi2ELi2ELi2ELi2ELb1EEENS1_21CollectiveEpilogueBwdISB_SC_SE_Li256ELb1ELb0ELi4EEENS1_19SingleTileSchedulerILb1ELb0ELb0ELi96EEEEEEEEEvNT_6ParamsE,@function
        .size           _ZN7cutlass13device_kernelIN5flash19enable_sm80_to_sm89INS1_16FlashAttnBwdSm80INS1_25CollectiveMainloopBwdSm80ILi2ELi1EN4cute5tupleIJNS5_1CILi64EEENS7_ILi96EEENS7_ILi128EEEEEENS_10bfloat16_tEfNS_4arch4Sm80ELb0ELb1ELb1ELb1ELb0ELb0ELb0ELb0ELi2ELi2ELi2ELi2ELb1EEENS1_21CollectiveEpilogueBwdISB_SC_SE_Li256ELb1ELb0ELi4EEENS1_19SingleTileSchedulerILb1ELb0ELb0ELi96EEEEEEEEEvNT_6ParamsE,(.L_x_109 - _ZN7cutlass13device_kernelIN5flash19enable_sm80_to_sm89INS1_16FlashAttnBwdSm80INS1_25CollectiveMainloopBwdSm80ILi2ELi1EN4cute5tupleIJNS5_1CILi64EEENS7_ILi96EEENS7_ILi128EEEEEENS_10bfloat16_tEfNS_4arch4Sm80ELb0ELb1ELb1ELb1ELb0ELb0ELb0ELb0ELi2ELi2ELi2ELi2ELb1EEENS1_21CollectiveEpilogueBwdISB_SC_SE_Li256ELb1ELb0ELi4EEENS1_19SingleTileSchedulerILb1ELb0ELb0ELi96EEEEEEEEEvNT_6ParamsE)
        .other          _ZN7cutlass13device_kernelIN5flash19enable_sm80_to_sm89INS1_16FlashAttnBwdSm80INS1_25CollectiveMainloopBwdSm80ILi2ELi1EN4cute5tupleIJNS5_1CILi64EEENS7_ILi96EEENS7_ILi128EEEEEENS_10bfloat16_tEfNS_4arch4Sm80ELb0ELb1ELb1ELb1ELb0ELb0ELb0ELb0ELi2ELi2ELi2ELi2ELb1EEENS1_21CollectiveEpilogueBwdISB_SC_SE_Li256ELb1ELb0ELi4EEENS1_19SingleTileSchedulerILb1ELb0ELb0ELi96EEEEEEEEEvNT_6ParamsE,@"STO_CUDA_ENTRY STV_DEFAULT"
_ZN7cutlass13device_kernelIN5flash19enable_sm80_to_sm89INS1_16FlashAttnBwdSm80INS1_25CollectiveMainloopBwdSm80ILi2ELi1EN4cute5tupleIJNS5_1CILi64EEENS7_ILi96EEENS7_ILi128EEEEEENS_10bfloat16_tEfNS_4arch4Sm80ELb0ELb1ELb1ELb1ELb0ELb0ELb0ELb0ELi2ELi2ELi2ELi2ELb1EEENS1_21CollectiveEpilogueBwdISB_SC_SE_Li256ELb1ELb0ELi4EEENS1_19SingleTileSchedulerILb1ELb0ELb0ELi96EEEEEEEEEvNT_6ParamsE:
[----:B------:R-:W-:Y:S01]  /*0000*/  LDC R1, c[0x0][0x28] ;  /* 0x00000a00ff017b82 */ /* 0x000fe20000000800 */
[----:B------:R-:W-:Y:S05]  /*0010*/  EXIT ;  /* 0x000000000000794d */ /* 0x000fea0003800000 */
.L_x_12:
        /* <DEDUP_REMOVED lines=14> */
.L_x_109:


//--------------------- .text._ZN7cutlass13device_kernelIN5flash19enable_sm80_to_sm89INS1_16FlashAttnBwdSm80INS1_25CollectiveMainloopBwdSm80ILi2ELi1EN4cute5tupleIJNS5_1CILi64EEENS7_ILi96EEENS7_ILi128EEEEEENS_10bfloat16_tEfNS_4arch4Sm80ELb0ELb1ELb1ELb1ELb1ELb0ELb0ELb0ELi2ELi2ELi2ELi2ELb1EEENS1_21CollectiveEpilogueBwdISB_SC_SE_Li256ELb1ELb0ELi4EEENS1_19SingleTileSchedulerILb1ELb0ELb0ELi96EEEEEEEEEvNT_6ParamsE --------------------------
	.section	.text._ZN7cutlass13device_kernelIN5flash19enable_sm80_to_sm89INS1_16FlashAttnBwdSm80INS1_25CollectiveMainloopBwdSm80ILi2ELi1EN4cute5tupleIJNS5_1CILi64EEENS7_ILi96EEENS7_ILi128EEEEEENS_10bfloat16_tEfNS_4arch4Sm80ELb0ELb1ELb1ELb1ELb1ELb0ELb0ELb0ELi2ELi2ELi2ELi2ELb1EEENS1_21CollectiveEpilogueBwdISB_SC_SE_Li256ELb1ELb0ELi4EEENS1_19SingleTileSchedulerILb1ELb0ELb0ELi96EEEEEEEEEvNT_6ParamsE,"ax",@progbits
	.align	128
.text._ZN7cutlass13device_kernelIN5flash19enable_sm80_to_sm89INS1_16FlashAttnBwdSm80INS1_25CollectiveMainloopBwdSm80ILi2ELi1EN4cute5tupleIJNS5_1CILi64EEENS7_ILi96EEENS7_ILi128EEEEEENS_10bfloat16_tEfNS_4arch4Sm80ELb0ELb1ELb1ELb1ELb1ELb0ELb0ELb0ELi2ELi2ELi2ELi2ELb1EEENS1_21CollectiveEpilogueBwdISB_SC_SE_Li256ELb1ELb0ELi4EEENS1_19SingleTileSchedulerILb1ELb0ELb0ELi96EEEEEEEEEvNT_6ParamsE:
        .type           _ZN7cutlass13device_kernelIN5flash19enable_sm80_to_sm89INS1_16FlashAttnBwdSm80INS1_25CollectiveMainloopBwdSm80ILi2ELi1EN4cute5tupleIJNS5_1CILi64EEENS7_ILi96EEENS7_ILi128EEEEEENS_10bfloat16_tEfNS_4arch4Sm80ELb0ELb1ELb1ELb1ELb1ELb0ELb0ELb0ELi2ELi2ELi2ELi2ELb1EEENS1_21CollectiveEpilogueBwdISB_SC_SE_Li256ELb1ELb0ELi4EEENS1_19SingleTileSchedulerILb1ELb0ELb0ELi96EEEEEEEEEvNT_6ParamsE,@function
        .size           _ZN7cutlass13device_kernelIN5flash19enable_sm80_to_sm89INS1_16FlashAttnBwdSm80INS1_25CollectiveMainloopBwdSm80ILi2ELi1EN4cute5tupleIJNS5_1CILi64EEENS7_ILi96EEENS7_ILi128EEEEEENS_10bfloat16_tEfNS_4arch4Sm80ELb0ELb1ELb1ELb1ELb1ELb0ELb0ELb0ELi2ELi2ELi2ELi2ELb1EEENS1_21CollectiveEpilogueBwdISB_SC_SE_Li256ELb1ELb0ELi4EEENS1_19SingleTileSchedulerILb1ELb0ELb0ELi96EEEEEEEEEvNT_6ParamsE,(.L_x_110 - _ZN7cutlass13device_kernelIN5flash19enable_sm80_to_sm89INS1_16FlashAttnBwdSm80INS1_25CollectiveMainloopBwdSm80ILi2ELi1EN4cute5tupleIJNS5_1CILi64EEENS7_ILi96EEENS7_ILi128EEEEEENS_10bfloat16_tEfNS_4arch4Sm80ELb0ELb1ELb1ELb1ELb1ELb0ELb0ELb0ELi2ELi2ELi2ELi2ELb1EEENS1_21CollectiveEpilogueBwdISB_SC_SE_Li256ELb1ELb0ELi4EEENS1_19SingleTileSchedulerILb1ELb0ELb0ELi96EEEEEEEEEvNT_6ParamsE)
        .other          _ZN7cutlass13device_kernelIN5flash19enable_sm80_to_sm89INS1_16FlashAttnBwdSm80INS1_25CollectiveMainloopBwdSm80ILi2ELi1EN4cute5tupleIJNS5_1CILi64EEENS7_ILi96EEENS7_ILi128EEEEEENS_10bfloat16_tEfNS_4arch4Sm80ELb0ELb1ELb1ELb1ELb1ELb0ELb0ELb0ELi2ELi2ELi2ELi2ELb1EEENS1_21CollectiveEpilogueBwdISB_SC_SE_Li256ELb1ELb0ELi4EEENS1_19SingleTileSchedulerILb1ELb0ELb0ELi96EEEEEEEEEvNT_6ParamsE,@"STO_CUDA_ENTRY STV_DEFAULT"
_ZN7cutlass13device_kernelIN5flash19enable_sm80_to_sm89INS1_16FlashAttnBwdSm80INS1_25CollectiveMainloopBwdSm80ILi2ELi1EN4cute5tupleIJNS5_1CILi64EEENS7_ILi96EEENS7_ILi128EEEEEENS_10bfloat16_tEfNS_4arch4Sm80ELb0ELb1ELb1ELb1ELb1ELb0ELb0ELb0ELi2ELi2ELi2ELi2ELb1EEENS1_21CollectiveEpilogueBwdISB_SC_SE_Li256ELb1ELb0ELi4EEENS1_19SingleTileSchedulerILb1ELb0ELb0ELi96EEEEEEEEEvNT_6ParamsE:
[----:B------:R-:W-:Y:S01]  /*0000*/  LDC R1, c[0x0][0x28] ;  /* 0x00000a00ff017b82 */ /* 0x000fe20000000800 */
[----:B------:R-:W-:Y:S05]  /*0010*/  EXIT ;  /* 0x000000000000794d */ /* 0x000fea0003800000 */
.L_x_13:
        /* <DEDUP_REMOVED lines=14> */
.L_x_110:


//--------------------- .text._ZN7cutlass13device_kernelIN5flash19enable_sm80_to_sm89INS1_16FlashAttnBwdSm80INS1_25CollectiveMainloopBwdSm80ILi2ELi1EN4cute5tupleIJNS5_1CILi64EEENS7_ILi96EEENS7_ILi128EEEEEENS_10bfloat16_tEfNS_4arch4Sm80ELb0ELb1ELb1ELb1ELb0ELb0ELb0ELb0ELi2ELi2ELi2ELi2ELb1EEENS1_24CollectiveEpilogueBwdGQAISB_fSE_Li256ELb1ELb0EEENS1_19SingleTileSchedulerILb1ELb0ELb0ELi96EEEEEEEEEvNT_6ParamsE --------------------------
	.section	.text._ZN7cutlass13device_kernelIN5flash19enable_sm80_to_sm89INS1_16FlashAttnBwdSm80INS1_25CollectiveMainloopBwdSm80ILi2ELi1EN4cute5tupleIJNS5_1CILi64EEENS7_ILi96EEENS7_ILi128EEEEEENS_10bfloat16_tEfNS_4arch4Sm80ELb0ELb1ELb1ELb1ELb0ELb0ELb0ELb0ELi2ELi2ELi2ELi2ELb1EEENS1_24CollectiveEpilogueBwdGQAISB_fSE_Li256ELb1ELb0EEENS1_19SingleTileSchedulerILb1ELb0ELb0ELi96EEEEEEEEEvNT_6ParamsE,"ax",@progbits
	.align	128
.text._ZN7cutlass13device_kernelIN5flash19enable_sm80_to_sm89INS1_16FlashAttnBwdSm80INS1_25CollectiveMainloopBwdSm80ILi2ELi1EN4cute5tupleIJNS5_1CILi64EEENS7_ILi96EEENS7_ILi128EEEEEENS_10bfloat16_tEfNS_4arch4Sm80ELb0ELb1ELb1ELb1ELb0ELb0ELb0ELb0ELi2ELi2ELi2ELi2ELb1EEENS1_24CollectiveEpilogueBwdGQAISB_fSE_Li256ELb1ELb0EEENS1_19SingleTileSchedulerILb1ELb0ELb0ELi96EEEEEEEEEvNT_6ParamsE:
        .type           _ZN7cutlass13device_kernelIN5flash19enable_sm80_to_sm89INS1_16FlashAttnBwdSm80INS1_25CollectiveMainloopBwdSm80ILi2ELi1EN4cute5tupleIJNS5_1CILi64EEENS7_ILi96EEENS7_ILi128EEEEEENS_10bfloat16_tEfNS_4arch4Sm80ELb0ELb1ELb1ELb1ELb0ELb0ELb0ELb0ELi2ELi2ELi2ELi2ELb1EEENS1_24CollectiveEpilogueBwdGQAISB_fSE_Li256ELb1ELb0EEENS1_19SingleTileSchedulerILb1ELb0ELb0ELi96EEEEEEEEEvNT_6ParamsE,@function
        .size           _ZN7cutlass13device_kernelIN5flash19enable_sm80_to_sm89INS1_16FlashAttnBwdSm80INS1_25CollectiveMainloopBwdSm80ILi2ELi1EN4cute5tupleIJNS5_1CILi64EEENS7_ILi96EEENS7_ILi128EEEEEENS_10bfloat16_tEfNS_4arch4Sm80ELb0ELb1ELb1ELb1ELb0ELb0ELb0ELb0ELi2ELi2ELi2ELi2ELb1EEENS1_24CollectiveEpilogueBwdGQAISB_fSE_Li256ELb1ELb0EEENS1_19SingleTileSchedulerILb1ELb0ELb0ELi96EEEEEEEEEvNT_6ParamsE,(.L_x_111 - _ZN7cutlass13device_kernelIN5flash19enable_sm80_to_sm89INS1_16FlashAttnBwdSm80INS1_25CollectiveMainloopBwdSm80ILi2ELi1EN4cute5tupleIJNS5_1CILi64EEENS7_ILi96EEENS7_ILi128EEEEEENS_10bfloat16_tEfNS_4arch4Sm80ELb0ELb1ELb1ELb1ELb0ELb0ELb0ELb0ELi2ELi2ELi2ELi2ELb1EEENS1_24CollectiveEpilogueBwdGQAISB_fSE_Li256ELb1ELb0EEENS1_19SingleTileSchedulerILb1ELb0ELb0ELi96EEEEEEEEEvNT_6ParamsE)
        .other          _ZN7cutlass13device_kernelIN5flash19enable_sm80_to_sm89INS1_16FlashAttnBwdSm80INS1_25CollectiveMainloopBwdSm80ILi2ELi1EN4cute5tupleIJNS5_1CILi64EEENS7_ILi96EEENS7_ILi128EEEEEENS_10bfloat16_tEfNS_4arch4Sm80ELb0ELb1ELb1ELb1ELb0ELb0ELb0ELb0ELi2ELi2ELi2ELi2ELb1EEENS1_24CollectiveEpilogueBwdGQAISB_fSE_Li256ELb1ELb0EEENS1_19SingleTileSchedulerILb1ELb0ELb0ELi96EEEEEEEEEvNT_6ParamsE,@"STO_CUDA_ENTRY STV_DEFAULT"
_ZN7cutlass13device_kernelIN5flash19enable_sm80_to_sm89INS1_16FlashAttnBwdSm80INS1_25CollectiveMainloopBwdSm80ILi2ELi1EN4cute5tupleIJNS5_1CILi64EEENS7_ILi96EEENS7_ILi128EEEEEENS_10bfloat16_tEfNS_4arch4Sm80ELb0ELb1ELb1ELb1ELb0ELb0ELb0ELb0ELi2ELi2ELi2ELi2ELb1EEENS1_24CollectiveEpilogueBwdGQAISB_fSE_Li256ELb1ELb0EEENS1_19SingleTileSchedulerILb1ELb0ELb0ELi96EEEEEEEEEvNT_6ParamsE:
[----:B------:R-:W-:Y:S01]  /*0000*/  LDC R1, c[0x0][0x28] ;  /* 0x00000a00ff017b82 */ /* 0x000fe20000000800 */
[----:B------:R-:W-:Y:S05]  /*0010*/  EXIT ;  /* 0x000000000000794d */ /* 0x000fea0003800000 */
.L_x_14:
        /* <DEDUP_REMOVED lines=14> */
.L_x_111:


//--------------------- .text._ZN7cutlass13device_kernelIN5flash19enable_sm80_to_sm89INS1_16FlashAttnBwdSm80INS1_25CollectiveMainloopBwdSm80ILi2ELi1EN4cute5tupleIJNS5_1CILi64EEENS7_ILi96EEENS7_ILi128EEEEEENS_10bfloat16_tEfNS_4arch4Sm80ELb0ELb1ELb1ELb1ELb1ELb0ELb0ELb0ELi2ELi2ELi2ELi2ELb1EEENS1_24CollectiveEpilogueBwdGQAISB_fSE_Li256ELb1ELb1EEENS1_19SingleTileSchedulerILb1ELb0ELb0ELi96EEEEEEEEEvNT_6ParamsE --------------------------
	.section	.text._ZN7cutlass13device_kernelIN5flash19enable_sm80_to_sm89INS1_16FlashAttnBwdSm80INS1_25CollectiveMainloopBwdSm80ILi2ELi1EN4cute5tupleIJNS5_1CILi64EEENS7_ILi96EEENS7_ILi128EEEEEENS_10bfloat16_tEfNS_4arch4Sm80ELb0ELb1ELb1ELb1ELb1ELb0ELb0ELb0ELi2ELi2ELi2ELi2ELb1EEENS1_24CollectiveEpilogueBwdGQAISB_fSE_Li256ELb1ELb1EEENS1_19SingleTileSchedulerILb1ELb0ELb0ELi96EEEEEEEEEvNT_6ParamsE,"ax",@progbits
	.align	128
.text._ZN7cutlass13device_kernelIN5flash19enable_sm80_to_sm89INS1_16FlashAttnBwdSm80INS1_25CollectiveMainloopBwdSm80ILi2ELi1EN4cute5tupleIJNS5_1CILi64EEENS7_ILi96EEENS7_ILi128EEEEEENS_10bfloat16_tEfNS_4arch4Sm80ELb0ELb1ELb1ELb1ELb1ELb0ELb0ELb0ELi2ELi2ELi2ELi2ELb1EEENS1_24CollectiveEpilogueBwdGQAISB_fSE_Li256ELb1ELb1EEENS1_19SingleTileSchedulerILb1ELb0ELb0ELi96EEEEEEEEEvNT_6ParamsE:
        .type           _ZN7cutlass13device_kernelIN5flash19enable_sm80_to_sm89INS1_16FlashAttnBwdSm80INS1_25CollectiveMainloopBwdSm80ILi2ELi1EN4cute5tupleIJNS5_1CILi64EEENS7_ILi96EEENS7_ILi128EEEEEENS_10bfloat16_tEfNS_4arch4Sm80ELb0ELb1ELb1ELb1ELb1ELb0ELb0ELb0ELi2ELi2ELi2ELi2ELb1EEENS1_24CollectiveEpilogueBwdGQAISB_fSE_Li256ELb1ELb1EEENS1_19SingleTileSchedulerILb1ELb0ELb0ELi96EEEEEEEEEvNT_6ParamsE,@function
        .size           _ZN7cutlass13device_kernelIN5flash19enable_sm80_to_sm89INS1_16FlashAttnBwdSm80INS1_25CollectiveMainloopBwdSm80ILi2ELi1EN4cute5tupleIJNS5_1CILi64EEENS7_ILi96EEENS7_ILi128EEEEEENS_10bfloat16_tEfNS_4arch4Sm80ELb0ELb1ELb1ELb1ELb1ELb0ELb0ELb0ELi2ELi2ELi2ELi2ELb1EEENS1_24CollectiveEpilogueBwdGQAISB_fSE_Li256ELb1ELb1EEENS1_19SingleTileSchedulerILb1ELb0ELb0ELi96EEEEEEEEEvNT_6ParamsE,(.L_x_112 - _ZN7cutlass13device_kernelIN5flash19enable_sm80_to_sm89INS1_16FlashAttnBwdSm80INS1_25CollectiveMainloopBwdSm80ILi2ELi1EN4cute5tupleIJNS5_1CILi64EEENS7_ILi96EEENS7_ILi128EEEEEENS_10bfloat16_tEfNS_4arch4Sm80ELb0ELb1ELb1ELb1ELb1ELb0ELb0ELb0ELi2ELi2ELi2ELi2ELb1EEENS1_24CollectiveEpilogueBwdGQAISB_fSE_Li256ELb1ELb1EEENS1_19SingleTileSchedulerILb1ELb0ELb0ELi96EEEEEEEEEvNT_6ParamsE)
        .other          _ZN7cutlass13device_kernelIN5flash19enable_sm80_to_sm89INS1_16FlashAttnBwdSm80INS1_25CollectiveMainloopBwdSm80ILi2ELi1EN4cute5tupleIJNS5_1CILi64EEENS7_ILi96EEENS7_ILi128EEEEEENS_10bfloat16_tEfNS_4arch4Sm80ELb0ELb1ELb1ELb1ELb1ELb0ELb0ELb0ELi2ELi2ELi2ELi2ELb1EEENS1_24CollectiveEpilogueBwdGQAISB_fSE_Li256ELb1ELb1EEENS1_19SingleTileSchedulerILb1ELb0ELb0ELi96EEEEEEEEEvNT_6ParamsE,@"STO_CUDA_ENTRY STV_DEFAULT"
_ZN7cutlass13device_kernelIN5flash19enable_sm80_to_sm89INS1_16FlashAttnBwdSm80INS1_25CollectiveMainloopBwdSm80ILi2ELi1EN4cute5tupleIJNS5_1CILi64EEENS7_ILi96EEENS7_ILi128EEEEEENS_10bfloat16_tEfNS_4arch4Sm80ELb0ELb1ELb1ELb1ELb1ELb0ELb0ELb0ELi2ELi2ELi2ELi2ELb1EEENS1_24CollectiveEpilogueBwdGQAISB_fSE_Li256ELb1ELb1EEENS1_19SingleTileSchedulerILb1ELb0ELb0ELi96EEEEEEEEEvNT_6ParamsE:
[----:B------:R-:W-:Y:S01]  /*0000*/  LDC R1, c[0x0][0x28] ;  /* 0x00000a00ff017b82 */ /* 0x000fe20000000800 */
[----:B------:R-:W-:Y:S05]  /*0010*/  EXIT ;  /* 0x000000000000794d */ /* 0x000fea0003800000 */
.L_x_15:
        /* <DEDUP_REMOVED lines=14> */
.L_x_112:


//--------------------- .text._ZN7cutlass13device_kernelIN5flash19enable_sm80_to_sm89INS1_16FlashAttnBwdSm80INS1_25CollectiveMainloopBwdSm80ILi2ELi1EN4cute5tupleIJNS5_1CILi64EEENS7_ILi96EEENS7_ILi128EEEEEENS_10bfloat16_tEfNS_4arch4Sm80ELb1ELb0ELb1ELb0ELb0ELb0ELb0ELb0ELi2ELi2ELi2ELi2ELb1EEENS1_21CollectiveEpilogueBwdISB_SC_SE_Li256ELb0ELb0ELi4EEENS1_25SingleTileBwdLPTSchedulerILb0ELi96ELb0EEEEEEEEEvNT_6ParamsE --------------------------
	.section	.text._ZN7cutlass13device_kernelIN5flash19enable_sm80_to_sm89INS1_16FlashAttnBwdSm80INS1_25CollectiveMainloopBwdSm80ILi2ELi1EN4cute5tupleIJNS5_1CILi64EEENS7_ILi96EEENS7_ILi128EEEEEENS_10bfloat16_tEfNS_4arch4Sm80ELb1ELb0ELb1ELb0ELb0ELb0ELb0ELb0ELi2ELi2ELi2ELi2ELb1EEENS1_21CollectiveEpilogueBwdISB_SC_SE_Li256ELb0ELb0ELi4EEENS1_25SingleTileBwdLPTSchedulerILb0ELi96ELb0EEEEEEEEEvNT_6ParamsE,"ax",@progbits
	.align	128
.text._ZN7cutlass13device_kernelIN5flash19enable_sm80_to_sm89INS1_16FlashAttnBwdSm80INS1_25CollectiveMainloopBwdSm80ILi2ELi1EN4cute5tupleIJNS5_1CILi64EEENS7_ILi96EEENS7_ILi128EEEEEENS_10bfloat16_tEfNS_4arch4Sm80ELb1ELb0ELb1ELb0ELb0ELb0ELb0ELb0ELi2ELi2ELi2ELi2ELb1EEENS1_21CollectiveEpilogueBwdISB_SC_SE_Li256ELb0ELb0ELi4EEENS1_25SingleTileBwdLPTSchedulerILb0ELi96ELb0EEEEEEEEEvNT_6ParamsE:
        .type           _ZN7cutlass13device_kernelIN5flash19enable_sm80_to_sm89INS1_16FlashAttnBwdSm80INS1_25CollectiveMainloopBwdSm80ILi2ELi1EN4cute5tupleIJNS5_1CILi64EEENS7_ILi96EEENS7_ILi128EEEEEENS_10bfloat16_tEfNS_4arch4Sm80ELb1ELb0ELb1ELb0ELb0ELb0ELb0ELb0ELi2ELi2ELi2ELi2ELb1EEENS1_21CollectiveEpilogueBwdISB_SC_SE_Li256ELb0ELb0ELi4EEENS1_25SingleTileBwdLPTSchedulerILb0ELi96ELb0EEEEEEEEEvNT_6ParamsE,@function
        .size           _ZN7cutlass13device_kernelIN5flash19enable_sm80_to_sm89INS1_16FlashAttnBwdSm80INS1_25CollectiveMainloopBwdSm80ILi2ELi1EN4cute5tupleIJNS5_1CILi64EEENS7_ILi96EEENS7_ILi128EEEEEENS_10bfloat16_tEfNS_4arch4Sm80ELb1ELb0ELb1ELb0ELb0ELb0ELb0ELb0ELi2ELi2ELi2ELi2ELb1EEENS1_21CollectiveEpilogueBwdISB_SC_SE_Li256ELb0ELb0ELi4EEENS1_25SingleTileBwdLPTSchedulerILb0ELi96ELb0EEEEEEEEEvNT_6ParamsE,(.L_x_113 - _ZN7cutlass13device_kernelIN5flash19enable_sm80_to_sm89INS1_16FlashAttnBwdSm80INS1_25CollectiveMainloopBwdSm80ILi2ELi1EN4cute5tupleIJNS5_1CILi64EEENS7_ILi96EEENS7_ILi128EEEEEENS_10bfloat16_tEfNS_4arch4Sm80ELb1ELb0ELb1ELb0ELb0ELb0ELb0ELb0ELi2ELi2ELi2ELi2ELb1EEENS1_21CollectiveEpilogueBwdISB_SC_SE_Li256ELb0ELb0ELi4EEENS1_25SingleTileBwdLPTSchedulerILb0ELi96ELb0EEEEEEEEEvNT_6ParamsE)
        .other          _ZN7cutlass13device_kernelIN5flash19enable_sm80_to_sm89INS1_16FlashAttnBwdSm80INS1_25CollectiveMainloopBwdSm80ILi2ELi1EN4cute5tupleIJNS5_1CILi64EEENS7_ILi96EEENS7_ILi128EEEEEENS_10bfloat16_tEfNS_4arch4Sm80ELb1ELb0ELb1ELb0ELb0ELb0ELb0ELb0ELi2ELi2ELi2ELi2ELb1EEENS1_21CollectiveEpilogueBwdISB_SC_SE_Li256ELb0ELb0ELi4EEENS1_25SingleTileBwdLPTSchedulerILb0ELi96ELb0EEEEEEEEEvNT_6ParamsE,@"STO_CUDA_ENTRY STV_DEFAULT"
_ZN7cutlass13device_kernelIN5flash19enable_sm80_to_sm89INS1_16FlashAttnBwdSm80INS1_25CollectiveMainloopBwdSm80ILi2ELi1EN4cute5tupleIJNS5_1CILi64EEENS7_ILi96EEENS7_ILi128EEEEEENS_10bfloat16_tEfNS_4arch4Sm80ELb1ELb0ELb1ELb0ELb0ELb0ELb0ELb0ELi2ELi2ELi2ELi2ELb1EEENS1_21CollectiveEpilogueBwdISB_SC_SE_Li256ELb0ELb0ELi4EEENS1_25SingleTileBwdLPTSchedulerILb0ELi96ELb0EEEEEEEEEvNT_6ParamsE:
[----:B------:R-:W-:Y:S01]  /*0000*/  LDC R1, c[0x0][0x28] ;  /* 0x00000a00ff017b82 */ /* 0x000fe20000000800 */
[----:B------:R-:W-:Y:S05]  /*0010*/  EXIT ;  /* 0x000000000000794d */ /* 0x000fea0003800000 */
.L_x_16:
        /* <DEDUP_REMOVED lines=14> */
.L_x_113:


//--------------------- .text._ZN7cutlass13device_kernelIN5flash19enable_sm80_to_sm89INS1_16FlashAttnBwdSm80INS1_25CollectiveMainloopBwdSm80ILi2ELi1EN4cute5tupleIJNS5_1CILi64EEENS7_ILi96EEENS7_ILi128EEEEEENS_10bfloat16_tEfNS_4arch4Sm80ELb1ELb0ELb1ELb0ELb1ELb0ELb0ELb0ELi2ELi2ELi2ELi2ELb1EEENS1_21CollectiveEpilogueBwdISB_SC_SE_Li256ELb0ELb0ELi4EEENS1_25SingleTileBwdLPTSchedulerILb0ELi96ELb1EEEEEEEEEvNT_6ParamsE --------------------------
	.section	.text._ZN7cutlass13device_kernelIN5flash19enable_sm80_to_sm89INS1_16FlashAttnBwdSm80INS1_25CollectiveMainloopBwdSm80ILi2ELi1EN4cute5tupleIJNS5_1CILi64EEENS7_ILi96EEENS7_ILi128EEEEEENS_10bfloat16_tEfNS_4arch4Sm80ELb1ELb0ELb1ELb0ELb1ELb0ELb0ELb0ELi2ELi2ELi2ELi2ELb1EEENS1_21CollectiveEpilogueBwdISB_SC_SE_Li256ELb0ELb0ELi4EEENS1_25SingleTileBwdLPTSchedulerILb0ELi96ELb1EEEEEEEEEvNT_6ParamsE,"ax",@progbits
	.align	128
.text._ZN7cutlass13device_kernelIN5flash19enable_sm80_to_sm89INS1_16FlashAttnBwdSm80INS1_25CollectiveMainloopBwdSm80ILi2ELi1EN4cute5tupleIJNS5_1CILi64EEENS7_ILi96EEENS7_ILi128EEEEEENS_10bfloat16_tEfNS_4arch4Sm80ELb1ELb0ELb1ELb0ELb1ELb0ELb0ELb0ELi2ELi2ELi2ELi2ELb1EEENS1_21CollectiveEpilogueBwdISB_SC_SE_Li256ELb0ELb0ELi4EEENS1_25SingleTileBwdLPTSchedulerILb0ELi96ELb1EEEEEEEEEvNT_6ParamsE:
        .type           _ZN7cutlass13device_kernelIN5flash19enable_sm80_to_sm89INS1_16FlashAttnBwdSm80INS1_25CollectiveMainloopBwdSm80ILi2ELi1EN4cute5tupleIJNS5_1CILi64EEENS7_ILi96EEENS7_ILi128EEEEEENS_10bfloat16_tEfNS_4arch4Sm80ELb1ELb0ELb1ELb0ELb1ELb0ELb0ELb0ELi2ELi2ELi2ELi2ELb1EEENS1_21CollectiveEpilogueBwdISB_SC_SE_Li256ELb0ELb0ELi4EEENS1_25SingleTileBwdLPTSchedulerILb0ELi96ELb1EEEEEEEEEvNT_6ParamsE,@function
        .size           _ZN7cutlass13device_kernelIN5flash19enable_sm80_to_sm89INS1_16FlashAttnBwdSm80INS1_25CollectiveMainloopBwdSm80ILi2ELi1EN4cute5tupleIJNS5_1CILi64EEENS7_ILi96EEENS7_ILi128EEEEEENS_10bfloat16_tEfNS_4arch4Sm80ELb1ELb0ELb1ELb0ELb1ELb0ELb0ELb0ELi2ELi2ELi2ELi2ELb1EEENS1_21CollectiveEpilogueBwdISB_SC_SE_Li256ELb0ELb0ELi4EEENS1_25SingleTileBwdLPTSchedulerILb0ELi96ELb1EEEEEEEEEvNT_6ParamsE,(.L_x_114 - _ZN7cutlass13device_kernelIN5flash19enable_sm80_to_sm89INS1_16FlashAttnBwdSm80INS1_25CollectiveMainloopBwdSm80ILi2ELi1EN4cute5tupleIJNS5_1CILi64EEENS7_ILi96EEENS7_ILi128EEEEEENS_10bfloat16_tEfNS_4arch4Sm80ELb1ELb0ELb1ELb0ELb1ELb0ELb0ELb0ELi2ELi2ELi2ELi2ELb1EEENS1_21CollectiveEpilogueBwdISB_SC_SE_Li256ELb0ELb0ELi4EEENS1_25SingleTileBwdLPTSchedulerILb0ELi96ELb1EEEEEEEEEvNT_6ParamsE)
        .other          _ZN7cutlass13device_kernelIN5flash19enable_sm80_to_sm89INS1_16FlashAttnBwdSm80INS1_25CollectiveMainloopBwdSm80ILi2ELi1EN4cute5tupleIJNS5_1CILi64EEENS7_ILi96EEENS7_ILi128EEEEEENS_10bfloat16_tEfNS_4arch4Sm80ELb1ELb0ELb1ELb0ELb1ELb0ELb0ELb0ELi2ELi2ELi2ELi2ELb1EEENS1_21CollectiveEpilogueBwdISB_SC_SE_Li256ELb0ELb0ELi4EEENS1_25SingleTileBwdLPTSchedulerILb0ELi96ELb1EEEEEEEEEvNT_6ParamsE,@"STO_CUDA_ENTRY STV_DEFAULT"
_ZN7cutlass13device_kernelIN5flash19enable_sm80_to_sm89INS1_16FlashAttnBwdSm80INS1_25CollectiveMainloopBwdSm80ILi2ELi1EN4cute5tupleIJNS5_1CILi64EEENS7_ILi96EEENS7_ILi128EEEEEENS_10bfloat16_tEfNS_4arch4Sm80ELb1ELb0ELb1ELb0ELb1ELb0ELb0ELb0ELi2ELi2ELi2ELi2ELb1EEENS1_21CollectiveEpilogueBwdISB_SC_SE_Li256ELb0ELb0ELi4EEENS1_25SingleTileBwdLPTSchedulerILb0ELi96ELb1EEEEEEEEEvNT_6ParamsE:
[----:B------:R-:W-:Y:S01]  /*0000*/  LDC R1, c[0x0][0x28] ;  /* 0x00000a00ff017b82 */ /* 0x000fe20000000800 */
[----:B------:R-:W-:Y:S05]  /*0010*/  EXIT ;  /* 0x000000000000794d */ /* 0x000fea0003800000 */
.L_x_17:
        /* <DEDUP_REMOVED lines=14> */
.L_x_114:


//--------------------- .text._ZN7cutlass13device_kernelIN5flash19enable_sm80_to_sm89INS1_16FlashAttnBwdSm80INS1_25CollectiveMainloopBwdSm80ILi2ELi1EN4cute5tupleIJNS5_1CILi64EEENS7_ILi96EEENS7_ILi128EEEEEENS_10bfloat16_tEfNS_4arch4Sm80ELb1ELb0ELb1ELb0ELb0ELb0ELb0ELb0ELi2ELi2ELi2ELi2ELb1EEENS1_24CollectiveEpilogueBwdGQAISB_fSE_Li256ELb0ELb0EEENS1_25SingleTileBwdLPTSchedulerILb0ELi96ELb0EEEEEEEEEvNT_6ParamsE --------------------------
	.section	.text._ZN7cutlass13device_kernelIN5flash19enable_sm80_to_sm89INS1_16FlashAttnBwdSm80INS1_25CollectiveMainloopBwdSm80ILi2ELi1EN4cute5tupleIJNS5_1CILi64EEENS7_ILi96EEENS7_ILi128EEEEEENS_10bfloat16_tEfNS_4arch4Sm80ELb1ELb0ELb1ELb0ELb0ELb0ELb0ELb0ELi2ELi2ELi2ELi2ELb1EEENS1_24CollectiveEpilogueBwdGQAISB_fSE_Li256ELb0ELb0EEENS1_25SingleTileBwdLPTSchedulerILb0ELi96ELb0EEEEEEEEEvNT_6ParamsE,"ax",@progbits
	.align	128
.text._ZN7cutlass13device_kernelIN5flash19enable_sm80_to_sm89INS1_16FlashAttnBwdSm80INS1_25CollectiveMainloopBwdSm80ILi2ELi1EN4cute5tupleIJNS5_1CILi64EEENS7_ILi96EEENS7_ILi128EEEEEENS_10bfloat16_tEfNS_4arch4Sm80ELb1ELb0ELb1ELb0ELb0ELb0ELb0ELb0ELi2ELi2ELi2ELi2ELb1EEENS1_24CollectiveEpilogueBwdGQAISB_fSE_Li256ELb0ELb0EEENS1_25SingleTileBwdLPTSchedulerILb0ELi96ELb0EEEEEEEEEvNT_6ParamsE:
        .type           _ZN7cutlass13device_kernelIN5flash19enable_sm80_to_sm89INS1_16FlashAttnBwdSm80INS1_25CollectiveMainloopBwdSm80ILi2ELi1EN4cute5tupleIJNS5_1CILi64EEENS7_ILi96EEENS7_ILi128EEEEEENS_10bfloat16_tEfNS_4arch4Sm80ELb1ELb0ELb1ELb0ELb0ELb0ELb0ELb0ELi2ELi2ELi2ELi2ELb1EEENS1_24CollectiveEpilogueBwdGQAISB_fSE_Li256ELb0ELb0EEENS1_25SingleTileBwdLPTSchedulerILb0ELi96ELb0EEEEEEEEEvNT_6ParamsE,@function
        .size           _ZN7cutlass13device_kernelIN5flash19enable_sm80_to_sm89INS1_16FlashAttnBwdSm80INS1_25CollectiveMainloopBwdSm80ILi2ELi1EN4cute5tupleIJNS5_1CILi64EEENS7_ILi96EEENS7_ILi128EEEEEENS_10bfloat16_tEfNS_4arch4Sm80ELb1ELb0ELb1ELb0ELb0ELb0ELb0ELb0ELi2ELi2ELi2ELi2ELb1EEENS1_24CollectiveEpilogueBwdGQAISB_fSE_Li256ELb0ELb0EEENS1_25SingleTileBwdLPTSchedulerILb0ELi96ELb0EEEEEEEEEvNT_6ParamsE,(.L_x_115 - _ZN7cutlass13device_kernelIN5flash19enable_sm80_to_sm89INS1_16FlashAttnBwdSm80INS1_25CollectiveMainloopBwdSm80ILi2ELi1EN4cute5tupleIJNS5_1CILi64EEENS7_ILi96EEENS7_ILi128EEEEEENS_10bfloat16_tEfNS_4arch4Sm80ELb1ELb0ELb1ELb0ELb0ELb0ELb0ELb0ELi2ELi2ELi2ELi2ELb1EEENS1_24CollectiveEpilogueBwdGQAISB_fSE_Li256ELb0ELb0EEENS1_25SingleTileBwdLPTSchedulerILb0ELi96ELb0EEEEEEEEEvNT_6ParamsE)
        .other          _ZN7cutlass13device_kernelIN5flash19enable_sm80_to_sm89INS1_16FlashAttnBwdSm80INS1_25CollectiveMainloopBwdSm80ILi2ELi1EN4cute5tupleIJNS5_1CILi64EEENS7_ILi96EEENS7_ILi128EEEEEENS_10bfloat16_tEfNS_4arch4Sm80ELb1ELb0ELb1ELb0ELb0ELb0ELb0ELb0ELi2ELi2ELi2ELi2ELb1EEENS1_24CollectiveEpilogueBwdGQAISB_fSE_Li256ELb0ELb0EEENS1_25SingleTileBwdLPTSchedulerILb0ELi96ELb0EEEEEEEEEvNT_6ParamsE,@"STO_CUDA_ENTRY STV_DEFAULT"
_ZN7cutlass13device_kernelIN5flash19enable_sm80_to_sm89INS1_16FlashAttnBwdSm80INS1_25CollectiveMainloopBwdSm80ILi2ELi1EN4cute5tupleIJNS5_1CILi64EEENS7_ILi96EEENS7_ILi128EEEEEENS_10bfloat16_tEfNS_4arch4Sm80ELb1ELb0ELb1ELb0ELb0ELb0ELb0ELb0ELi2ELi2ELi2ELi2ELb1EEENS1_24CollectiveEpilogueBwdGQAISB_fSE_Li256ELb0ELb0EEENS1_25SingleTileBwdLPTSchedulerILb0ELi96ELb0EEEEEEEEEvNT_6ParamsE:
[----:B------:R-:W-:Y:S01]  /*0000*/  LDC R1, c[0x0][0x28] ;  /* 0x00000a00ff017b82 */ /* 0x000fe20000000800 */
[----:B------:R-:W-:Y:S05]  /*0010*/  EXIT ;  /* 0x000000000000794d */ /* 0x000fea0003800000 */
.L_x_18:
        /* <DEDUP_REMOVED lines=14> */
.L_x_115:


//--------------------- .text._ZN7cutlass13device_kernelIN5flash19enable_sm80_to_sm89INS1_16FlashAttnBwdSm80INS1_25CollectiveMainloopBwdSm80ILi2ELi1EN4cute5tupleIJNS5_1CILi64EEENS7_ILi96EEENS7_ILi128EEEEEENS_10bfloat16_tEfNS_4arch4Sm80ELb1ELb0ELb1ELb0ELb1ELb0ELb0ELb0ELi2ELi2ELi2ELi2ELb1EEENS1_24CollectiveEpilogueBwdGQAISB_fSE_Li256ELb0ELb1EEENS1_25SingleTileBwdLPTSchedulerILb0ELi96ELb1EEEEEEEEEvNT_6ParamsE --------------------------
	.section	.text._ZN7cutlass13device_kernelIN5flash19enable_sm80_to_sm89INS1_16FlashAttnBwdSm80INS1_25CollectiveMainloopBwdSm80ILi2ELi1EN4cute5tupleIJNS5_1CILi64EEENS7_ILi96EEENS7_ILi128EEEEEENS_10bfloat16_tEfNS_4arch4Sm80ELb1ELb0ELb1ELb0ELb1ELb0ELb0ELb0ELi2ELi2ELi2ELi2ELb1EEENS1_24CollectiveEpilogueBwdGQAISB_fSE_Li256ELb0ELb1EEENS1_25SingleTileBwdLPTSchedulerILb0ELi96ELb1EEEEEEEEEvNT_6ParamsE,"ax",@progbits
	.align	128
.text._ZN7cutlass13device_kernelIN5flash19enable_sm80_to_sm89INS1_16FlashAttnBwdSm80INS1_25CollectiveMainloopBwdSm80ILi2ELi1EN4cute5tupleIJNS5_1CILi64EEENS7_ILi96EEENS7_ILi128EEEEEENS_10bfloat16_tEfNS_4arch4Sm80ELb1ELb0ELb1ELb0ELb1ELb0ELb0ELb0ELi2ELi2ELi2ELi2ELb1EEENS1_24CollectiveEpilogueBwdGQAISB_fSE_Li256ELb0ELb1EEENS1_25SingleTileBwdLPTSchedulerILb0ELi96ELb1EEEEEEEEEvNT_6ParamsE:
        .type           _ZN7cutlass13device_kernelIN5flash19enable_sm80_to_sm89INS1_16FlashAttnBwdSm80INS1_25CollectiveMainloopBwdSm80ILi2ELi1EN4cute5tupleIJNS5_1CILi64EEENS7_ILi96EEENS7_ILi128EEEEEENS_10bfloat16_tEfNS_4arch4Sm80ELb1ELb0ELb1ELb0ELb1ELb0ELb0ELb0ELi2ELi2ELi2ELi2ELb1EEENS1_24CollectiveEpilogueBwdGQAISB_fSE_Li256ELb0ELb1EEENS1_25SingleTileBwdLPTSchedulerILb0ELi96ELb1EEEEEEEEEvNT_6ParamsE,@function
        .size           _ZN7cutlass13device_kernelIN5flash19enable_sm80_to_sm89INS1_16FlashAttnBwdSm80INS1_25CollectiveMainloopBwdSm80ILi2ELi1EN4cute5tupleIJNS5_1CILi64EEENS7_ILi96EEENS7_ILi128EEEEEENS_10bfloat16_tEfNS_4arch4Sm80ELb1ELb0ELb1ELb0ELb1ELb0ELb0ELb0ELi2ELi2ELi2ELi2ELb1EEENS1_24CollectiveEpilogueBwdGQAISB_fSE_Li256ELb0ELb1EEENS1_25SingleTileBwdLPTSchedulerILb0ELi96ELb1EEEEEEEEEvNT_6ParamsE,(.L_x_116 - _ZN7cutlass13device_kernelIN5flash19enable_sm80_to_sm89INS1_16FlashAttnBwdSm80INS1_25CollectiveMainloopBwdSm80ILi2ELi1EN4cute5tupleIJNS5_1CILi64EEENS7_ILi96EEENS7_ILi128EEEEEENS_10bfloat16_tEfNS_4arch4Sm80ELb1ELb0ELb1ELb0ELb1ELb0ELb0ELb0ELi2ELi2ELi2ELi2ELb1EEENS1_24CollectiveEpilogueBwdGQAISB_fSE_Li256ELb0ELb1EEENS1_25SingleTileBwdLPTSchedulerILb0ELi96ELb1EEEEEEEEEvNT_6ParamsE)
        .other          _ZN7cutlass13device_kernelIN5flash19enable_sm80_to_sm89INS1_16FlashAttnBwdSm80INS1_25CollectiveMainloopBwdSm80ILi2ELi1EN4cute5tupleIJNS5_1CILi64EEENS7_ILi96EEENS7_ILi128EEEEEENS_10bfloat16_tEfNS_4arch4Sm80ELb1ELb0ELb1ELb0ELb1ELb0ELb0ELb0ELi2ELi2ELi2ELi2ELb1EEENS1_24CollectiveEpilogueBwdGQAISB_fSE_Li256ELb0ELb1EEENS1_25SingleTileBwdLPTSchedulerILb0ELi96ELb1EEEEEEEEEvNT_6ParamsE,@"STO_CUDA_ENTRY STV_DEFAULT"
_ZN7cutlass13device_kernelIN5flash19enable_sm80_to_sm89INS1_16FlashAttnBwdSm80INS1_25CollectiveMainloopBwdSm80ILi2ELi1EN4cute5tupleIJNS5_1CILi64EEENS7_ILi96EEENS7_ILi128EEEEEENS_10bfloat16_tEfNS_4arch4Sm80ELb1ELb0ELb1ELb0ELb1ELb0ELb0ELb0ELi2ELi2ELi2ELi2ELb1EEENS1_24CollectiveEpilogueBwdGQAISB_fSE_Li256ELb0ELb1EEENS1_25SingleTileBwdLPTSchedulerILb0ELi96ELb1EEEEEEEEEvNT_6ParamsE:
[----:B------:R-:W-:Y:S01]  /*0000*/  LDC R1, c[0x0][0x28] ;  /* 0x00000a00ff017b82 */ /* 0x000fe20000000800 */
[----:B------:R-:W-:Y:S05]  /*0010*/  EXIT ;  /* 0x000000000000794d */ /* 0x000fea0003800000 */
.L_x_19:
        /* <DEDUP_REMOVED lines=14> */
.L_x_116:


//--------------------- .text._ZN7cutlass13device_kernelIN5flash19enable_sm80_to_sm89INS1_16FlashAttnBwdSm80INS1_25CollectiveMainloopBwdSm80ILi2ELi1EN4cute5tupleIJNS5_1CILi64EEENS7_ILi96EEENS7_ILi128EEEEEENS_10bfloat16_tEfNS_4arch4Sm80ELb1ELb0ELb1ELb1ELb0ELb0ELb0ELb0ELi2ELi2ELi2ELi2ELb1EEENS1_21CollectiveEpilogueBwdISB_SC_SE_Li256ELb1ELb0ELi4EEENS1_25SingleTileBwdLPTSchedulerILb1ELi96ELb0EEEEEEEEEvNT_6ParamsE --------------------------
	.section	.text._ZN7cutlass13device_kernelIN5flash19enable_sm80_to_sm89INS1_16FlashAttnBwdSm80INS1_25CollectiveMainloopBwdSm80ILi2ELi1EN4cute5tupleIJNS5_1CILi64EEENS7_ILi96EEENS7_ILi128EEEEEENS_10bfloat16_tEfNS_4arch4Sm80ELb1ELb0ELb1ELb1ELb0ELb0ELb0ELb0ELi2ELi2ELi2ELi2ELb1EEENS1_21CollectiveEpilogueBwdISB_SC_SE_Li256ELb1ELb0ELi4EEENS1_25SingleTileBwdLPTSchedulerILb1ELi96ELb0EEEEEEEEEvNT_6ParamsE,"ax",@progbits
	.align	128
.text._ZN7cutlass13device_kernelIN5flash19enable_sm80_to_sm89INS1_16FlashAttnBwdSm80INS1_25CollectiveMainloopBwdSm80ILi2ELi1EN4cute5tupleIJNS5_1CILi64EEENS7_ILi96EEENS7_ILi128EEEEEENS_10bfloat16_tEfNS_4arch4Sm80ELb1ELb0ELb1ELb1ELb0ELb0ELb0ELb0ELi2ELi2ELi2ELi2ELb1EEENS1_21CollectiveEpilogueBwdISB_SC_SE_Li256ELb1ELb0ELi4EEENS1_25SingleTileBwdLPTSchedulerILb1ELi96ELb0EEEEEEEEEvNT_6ParamsE:
        .type           _ZN7cutlass13device_kernelIN5flash19enable_sm80_to_sm89INS1_16FlashAttnBwdSm80INS1_25CollectiveMainloopBwdSm80ILi2ELi1EN4cute5tupleIJNS5_1CILi64EEENS7_ILi96EEENS7_ILi128EEEEEENS_10bfloat16_tEfNS_4arch4Sm80ELb1ELb0ELb1ELb1ELb0ELb0ELb0ELb0ELi2ELi2ELi2ELi2ELb1EEENS1_21CollectiveEpilogueBwdISB_SC_SE_Li256ELb1ELb0ELi4EEENS1_25SingleTileBwdLPTSchedulerILb1ELi96ELb0EEEEEEEEEvNT_6ParamsE,@function
        .size           _ZN7cutlass13device_kernelIN5flash19enable_sm80_to_sm89INS1_16FlashAttnBwdSm80INS1_25CollectiveMainloopBwdSm80ILi2ELi1EN4cute5tupleIJNS5_1CILi64EEENS7_ILi96EEENS7_ILi128EEEEEENS_10bfloat16_tEfNS_4arch4Sm80ELb1ELb0ELb1ELb1ELb0ELb0ELb0ELb0ELi2ELi2ELi2ELi2ELb1EEENS1_21CollectiveEpilogueBwdISB_SC_SE_Li256ELb1ELb0ELi4EEENS1_25SingleTileBwdLPTSchedulerILb1ELi96ELb0EEEEEEEEEvNT_6ParamsE,(.L_x_117 - _ZN7cutlass13device_kernelIN5flash19enable_sm80_to_sm89INS1_16FlashAttnBwdSm80INS1_25CollectiveMainloopBwdSm80ILi2ELi1EN4cute5tupleIJNS5_1CILi64EEENS7_ILi96EEENS7_ILi128EEEEEENS_10bfloat16_tEfNS_4arch4Sm80ELb1ELb0ELb1ELb1ELb0ELb0ELb0ELb0ELi2ELi2ELi2ELi2ELb1EEENS1_21CollectiveEpilogueBwdISB_SC_SE_Li256ELb1ELb0ELi4EEENS1_25SingleTileBwdLPTSchedulerILb1ELi96ELb0EEEEEEEEEvNT_6ParamsE)
        .other          _ZN7cutlass13device_kernelIN5flash19enable_sm80_to_sm89INS1_16FlashAttnBwdSm80INS1_25CollectiveMainloopBwdSm80ILi2ELi1EN4cute5tupleIJNS5_1CILi64EEENS7_ILi96EEENS7_ILi128EEEEEENS_10bfloat16_tEfNS_4arch4Sm80ELb1ELb0ELb1ELb1ELb0ELb0ELb0ELb0ELi2ELi2ELi2ELi2ELb1EEENS1_21CollectiveEpilogueBwdISB_SC_SE_Li256ELb1ELb0ELi4EEENS1_25SingleTileBwdLPTSchedulerILb1ELi96ELb0EEEEEEEEEvNT_6ParamsE,@"STO_CUDA_ENTRY STV_DEFAULT"
_ZN7cutlass13device_kernelIN5flash19enable_sm80_to_sm89INS1_16FlashAttnBwdSm80INS1_25CollectiveMainloopBwdSm80ILi2ELi1EN4cute5tupleIJNS5_1CILi64EEENS7_ILi96EEENS7_ILi128EEEEEENS_10bfloat16_tEfNS_4arch4Sm80ELb1ELb0ELb1ELb1ELb0ELb0ELb0ELb0ELi2ELi2ELi2ELi2ELb1EEENS1_21CollectiveEpilogueBwdISB_SC_SE_Li256ELb1ELb0ELi4EEENS1_25SingleTileBwdLPTSchedulerILb1ELi96ELb0EEEEEEEEEvNT_6ParamsE:
[----:B------:R-:W-:Y:S01]  /*0000*/  LDC R1, c[0x0][0x28] ;  /* 0x00000a00ff017b82 */ /* 0x000fe20000000800 */
[----:B------:R-:W-:Y:S05]  /*0010*/  EXIT ;  /* 0x000000000000794d */ /* 0x000fea0003800000 */
.L_x_20:
        /* <DEDUP_REMOVED lines=14> */
.L_x_117:


//--------------------- .text._ZN7cutlass13device_kernelIN5flash19enable_sm80_to_sm89INS1_16FlashAttnBwdSm80INS1_25CollectiveMainloopBwdSm80ILi2ELi1EN4cute5tupleIJNS5_1CILi64EEENS7_ILi96EEENS7_ILi128EEEEEENS_10bfloat16_tEfNS_4arch4Sm80ELb1ELb0ELb1ELb1ELb1ELb0ELb0ELb0ELi2ELi2ELi2ELi2ELb1EEENS1_21CollectiveEpilogueBwdISB_SC_SE_Li256ELb1ELb0ELi4EEENS1_25SingleTileBwdLPTSchedulerILb1ELi96ELb1EEEEEEEEEvNT_6ParamsE --------------------------
	.section	.text._ZN7cutlass13device_kernelIN5flash19enable_sm80_to_sm89INS1_16FlashAttnBwdSm80INS1_25CollectiveMainloopBwdSm80ILi2ELi1EN4cute5tupleIJNS5_1CILi64EEENS7_ILi96EEENS7_ILi128EEEEEENS_10bfloat16_tEfNS_4arch4Sm80ELb1ELb0ELb1ELb1ELb1ELb0ELb0ELb0ELi2ELi2ELi2ELi2ELb1EEENS1_21CollectiveEpilogueBwdISB_SC_SE_Li256ELb1ELb0ELi4EEENS1_25SingleTileBwdLPTSchedulerILb1ELi96ELb1EEEEEEEEEvNT_6ParamsE,"ax",@progbits
	.align	128
.text._ZN7cutlass13device_kernelIN5flash19enable_sm80_to_sm89INS1_16FlashAttnBwdSm80INS1_25CollectiveMainloopBwdSm80ILi2ELi1EN4cute5tupleIJNS5_1CILi64EEENS7_ILi96EEENS7_ILi128EEEEEENS_10bfloat16_tEfNS_4arch4Sm80ELb1ELb0ELb1ELb1ELb1ELb0ELb0ELb0ELi2ELi2ELi2ELi2ELb1EEENS1_21CollectiveEpilogueBwdISB_SC_SE_Li256ELb1ELb0ELi4EEENS1_25SingleTileBwdLPTSchedulerILb1ELi96ELb1EEEEEEEEEvNT_6ParamsE:
        .type           _ZN7cutlass13device_kernelIN5flash19enable_sm80_to_sm89INS1_16FlashAttnBwdSm80INS1_25CollectiveMainloopBwdSm80ILi2ELi1EN4cute5tupleIJNS5_1CILi64EEENS7_ILi96EEENS7_ILi128EEEEEENS_10bfloat16_tEfNS_4arch4Sm80ELb1ELb0ELb1ELb1ELb1ELb0ELb0ELb0ELi2ELi2ELi2ELi2ELb1EEENS1_21CollectiveEpilogueBwdISB_SC_SE_Li256ELb1ELb0ELi4EEENS1_25SingleTileBwdLPTSchedulerILb1ELi96ELb1EEEEEEEEEvNT_6ParamsE,@function
        .size           _ZN7cutlass13device_kernelIN5flash19enable_sm80_to_sm89INS1_16FlashAttnBwdSm80INS1_25CollectiveMainloopBwdSm80ILi2ELi1EN4cute5tupleIJNS5_1CILi64EEENS7_ILi96EEENS7_ILi128EEEEEENS_10bfloat16_tEfNS_4arch4Sm80ELb1ELb0ELb1ELb1ELb1ELb0ELb0ELb0ELi2ELi2ELi2ELi2ELb1EEENS1_21CollectiveEpilogueBwdISB_SC_SE_Li256ELb1ELb0ELi4EEENS1_25SingleTileBwdLPTSchedulerILb1ELi96ELb1EEEEEEEEEvNT_6ParamsE,(.L_x_118 - _ZN7cutlass13device_kernelIN5flash19enable_sm80_to_sm89INS1_16FlashAttnBwdSm80INS1_25CollectiveMainloopBwdSm80ILi2ELi1EN4cute5tupleIJNS5_1CILi64EEENS7_ILi96EEENS7_ILi128EEEEEENS_10bfloat16_tEfNS_4arch4Sm80ELb1ELb0ELb1ELb1ELb1ELb0ELb0ELb0ELi2ELi2ELi2ELi2ELb1EEENS1_21CollectiveEpilogueBwdISB_SC_SE_Li256ELb1ELb0ELi4EEENS1_25SingleTileBwdLPTSchedulerILb1ELi96ELb1EEEEEEEEEvNT_6ParamsE)
        .other          _ZN7cutlass13device_kernelIN5flash19enable_sm80_to_sm89INS1_16FlashAttnBwdSm80INS1_25CollectiveMainloopBwdSm80ILi2ELi1EN4cute5tupleIJNS5_1CILi64EEENS7_ILi96EEENS7_ILi128EEEEEENS_10bfloat16_tEfNS_4arch4Sm80ELb1ELb0ELb1ELb1ELb1ELb0ELb0ELb0ELi2ELi2ELi2ELi2ELb1EEENS1_21CollectiveEpilogueBwdISB_SC_SE_Li256ELb1ELb0ELi4EEENS1_25SingleTileBwdLPTSchedulerILb1ELi96ELb1EEEEEEEEEvNT_6ParamsE,@"STO_CUDA_ENTRY STV_DEFAULT"
_ZN7cutlass13device_kernelIN5flash19enable_sm80_to_sm89INS1_16FlashAttnBwdSm80INS1_25CollectiveMainloopBwdSm80ILi2ELi1EN4cute5tupleIJNS5_1CILi64EEENS7_ILi96EEENS7_ILi128EEEEEENS_10bfloat16_tEfNS_4arch4Sm80ELb1ELb0ELb1ELb1ELb1ELb0ELb0ELb0ELi2ELi2ELi2ELi2ELb1EEENS1_21CollectiveEpilogueBwdISB_SC_SE_Li256ELb1ELb0ELi4EEENS1_25SingleTileBwdLPTSchedulerILb1ELi96ELb1EEEEEEEEEvNT_6ParamsE:
[----:B------:R-:W-:Y:S01]  /*0000*/  LDC R1, c[0x0][0x28] ;  /* 0x00000a00ff017b82 */ /* 0x000fe20000000800 */
[----:B------:R-:W-:Y:S05]  /*0010*/  EXIT ;  /* 0x000000000000794d */ /* 0x000fea0003800000 */
.L_x_21:
        /* <DEDUP_REMOVED lines=14> */
.L_x_118:


//--------------------- .text._ZN7cutlass13device_kernelIN5flash19enable_sm80_to_sm89INS1_16FlashAttnBwdSm80INS1_25CollectiveMainloopBwdSm80ILi2ELi1EN4cute5tupleIJNS5_1CILi64EEENS7_ILi96EEENS7_ILi128EEEEEENS_10bfloat16_tEfNS_4arch4Sm80ELb1ELb0ELb1ELb1ELb0ELb0ELb0ELb0ELi2ELi2ELi2ELi2ELb1EEENS1_24CollectiveEpilogueBwdGQAISB_fSE_Li256ELb1ELb0EEENS1_25SingleTileBwdLPTSchedulerILb1ELi96ELb0EEEEEEEEEvNT_6ParamsE --------------------------
	.section	.text._ZN7cutlass13device_kernelIN5flash19enable_sm80_to_sm89INS1_16FlashAttnBwdSm80INS1_25CollectiveMainloopBwdSm80ILi2ELi1EN4cute5tupleIJNS5_1CILi64EEENS7_ILi96EEENS7_ILi128EEEEEENS_10bfloat16_tEfNS_4arch4Sm80ELb1ELb0ELb1ELb1ELb0ELb0ELb0ELb0ELi2ELi2ELi2ELi2ELb1EEENS1_24CollectiveEpilogueBwdGQAISB_fSE_Li256ELb1ELb0EEENS1_25SingleTileBwdLPTSchedulerILb1ELi96ELb0EEEEEEEEEvNT_6ParamsE,"ax",@progbits
	.align	128
.text._ZN7cutlass13device_kernelIN5flash19enable_sm80_to_sm89INS1_16FlashAttnBwdSm80INS1_25CollectiveMainloopBwdSm80ILi2ELi1EN4cute5tupleIJNS5_1CILi64EEENS7_ILi96EEENS7_ILi128EEEEEENS_10bfloat16_tEfNS_4arch4Sm80ELb1ELb0ELb1ELb1ELb0ELb0ELb0ELb0ELi2ELi2ELi2ELi2ELb1EEENS1_24CollectiveEpilogueBwdGQAISB_fSE_Li256ELb1ELb0EEENS1_25SingleTileBwdLPTSchedulerILb1ELi96ELb0EEEEEEEEEvNT_6ParamsE:
        .type           _ZN7cutlass13device_kernelIN5flash19enable_sm80_to_sm89INS1_16FlashAttnBwdSm80INS1_25CollectiveMainloopBwdSm80ILi2ELi1EN4cute5tupleIJNS5_1CILi64EEENS7_ILi96EEENS7_ILi128EEEEEENS_10bfloat16_tEfNS_4arch4Sm80ELb1ELb0ELb1ELb1ELb0ELb0ELb0ELb0ELi2ELi2ELi2ELi2ELb1EEENS1_24CollectiveEpilogueBwdGQAISB_fSE_Li256ELb1ELb0EEENS1_25SingleTileBwdLPTSchedulerILb1ELi96ELb0EEEEEEEEEvNT_6ParamsE,@function
        .size           _ZN7cutlass13device_kernelIN5flash19enable_sm80_to_sm89INS1_16FlashAttnBwdSm80INS1_25CollectiveMainloopBwdSm80ILi2ELi1EN4cute5tupleIJNS5_1CILi64EEENS7_ILi96EEENS7_ILi128EEEEEENS_10bfloat16_tEfNS_4arch4Sm80ELb1ELb0ELb1ELb1ELb0ELb0ELb0ELb0ELi2ELi2ELi2ELi2ELb1EEENS1_24CollectiveEpilogueBwdGQAISB_fSE_Li256ELb1ELb0EEENS1_25SingleTileBwdLPTSchedulerILb1ELi96ELb0EEEEEEEEEvNT_6ParamsE,(.L_x_119 - _ZN7cutlass13device_kernelIN5flash19enable_sm80_to_sm89INS1_16FlashAttnBwdSm80INS1_25CollectiveMainloopBwdSm80ILi2ELi1EN4cute5tupleIJNS5_1CILi64EEENS7_ILi96EEENS7_ILi128EEEEEENS_10bfloat16_tEfNS_4arch4Sm80ELb1ELb0ELb1ELb1ELb0ELb0ELb0ELb0ELi2ELi2ELi2ELi2ELb1EEENS1_24CollectiveEpilogueBwdGQAISB_fSE_Li256ELb1ELb0EEENS1_25SingleTileBwdLPTSchedulerILb1ELi96ELb0EEEEEEEEEvNT_6ParamsE)
        .other          _ZN7cutlass13device_kernelIN5flash19enable_sm80_to_sm89INS1_16FlashAttnBwdSm80INS1_25CollectiveMainloopBwdSm80ILi2ELi1EN4cute5tupleIJNS5_1CILi64EEENS7_ILi96EEENS7_ILi128EEEEEENS_10bfloat16_tEfNS_4arch4Sm80ELb1ELb0ELb1ELb1ELb0ELb0ELb0ELb0ELi2ELi2ELi2ELi2ELb1EEENS1_24CollectiveEpilogueBwdGQAISB_fSE_Li256ELb1ELb0EEENS1_25SingleTileBwdLPTSchedulerILb1ELi96ELb0EEEEEEEEEvNT_6ParamsE,@"STO_CUDA_ENTRY STV_DEFAULT"
_ZN7cutlass13device_kernelIN5flash19enable_sm80_to_sm89INS1_16FlashAttnBwdSm80INS1_25CollectiveMainloopBwdSm80ILi2ELi1EN4cute5tupleIJNS5_1CILi64EEENS7_ILi96EEENS7_ILi128EEEEEENS_10bfloat16_tEfNS_4arch4Sm80ELb1ELb0ELb1ELb1ELb0ELb0ELb0ELb0ELi2ELi2ELi2ELi2ELb1EEENS1_24CollectiveEpilogueBwdGQAISB_fSE_Li256ELb1ELb0EEENS1_25SingleTileBwdLPTSchedulerILb1ELi96ELb0EEEEEEEEEvNT_6ParamsE:
[----:B------:R-:W-:Y:S01]  /*0000*/  LDC R1, c[0x0][0x28] ;  /* 0x00000a00ff017b82 */ /* 0x000fe20000000800 */
[----:B------:R-:W-:Y:S05]  /*0010*/  EXIT ;  /* 0x000000000000794d */ /* 0x000fea0003800000 */
.L_x_22:
        /* <DEDUP_REMOVED lines=14> */
.L_x_119:


//--------------------- .text._ZN7cutlass13device_kernelIN5flash32FlashAttnBwdPostprocessConvertdQIN4cute5tupleIJNS3_1CILi96EEENS5_ILi128EEEEEENS_10bfloat16_tEfNS_4arch4Sm80ELi256ENS3_8TiledMMAINS3_8MMA_AtomIJNS3_30SM80_16x8x16_F32BF16BF16F32_TNEEEENS3_6LayoutINS4_IJNS5_ILi2EEENS5_ILi4EEENS5_ILi1EEEEEENS4_IJSJ_SH_NS5_ILi0EEEEEEEENS4_IJNS5_ILi32EEENS5_ILi64EEENS5_ILi16EEEEEEEELb0EEEEEvNT_6ParamsE --------------------------
	.section	.text._ZN7cutlass13device_kernelIN5flash32FlashAttnBwdPostprocessConvertdQIN4cute5tupleIJNS3_1CILi96EEENS5_ILi128EEEEEENS_10bfloat16_tEfNS_4arch4Sm80ELi256ENS3_8TiledMMAINS3_8MMA_AtomIJNS3_30SM80_16x8x16_F32BF16BF16F32_TNEEEENS3_6LayoutINS4_IJNS5_ILi2EEENS5_ILi4EEENS5_ILi1EEEEEENS4_IJSJ_SH_NS5_ILi0EEEEEEEENS4_IJNS5_ILi32EEENS5_ILi64EEENS5_ILi16EEEEEEEELb0EEEEEvNT_6ParamsE,"ax",@progbits
	.align	128
.text._ZN7cutlass13device_kernelIN5flash32FlashAttnBwdPostprocessConvertdQIN4cute5tupleIJNS3_1CILi96EEENS5_ILi128EEEEEENS_10bfloat16_tEfNS_4arch4Sm80ELi256ENS3_8TiledMMAINS3_8MMA_AtomIJNS3_30SM80_16x8x16_F32BF16BF16F32_TNEEEENS3_6LayoutINS4_IJNS5_ILi2EEENS5_ILi4EEENS5_ILi1EEEEEENS4_IJSJ_SH_NS5_ILi0EEEEEEEENS4_IJNS5_ILi32EEENS5_ILi64EEENS5_ILi16EEEEEEEELb0EEEEEvNT_6ParamsE:
        .type           _ZN7cutlass13device_kernelIN5flash32FlashAttnBwdPostprocessConvertdQIN4cute5tupleIJNS3_1CILi96EEENS5_ILi128EEEEEENS_10bfloat16_tEfNS_4arch4Sm80ELi256ENS3_8TiledMMAINS3_8MMA_AtomIJNS3_30SM80_16x8x16_F32BF16BF16F32_TNEEEENS3_6LayoutINS4_IJNS5_ILi2EEENS5_ILi4EEENS5_ILi1EEEEEENS4_IJSJ_SH_NS5_ILi0EEEEEEEENS4_IJNS5_ILi32EEENS5_ILi64EEENS5_ILi16EEEEEEEELb0EEEEEvNT_6ParamsE,@function
        .size           _ZN7cutlass13device_kernelIN5flash32FlashAttnBwdPostprocessConvertdQIN4cute5tupleIJNS3_1CILi96EEENS5_ILi128EEEEEENS_10bfloat16_tEfNS_4arch4Sm80ELi256ENS3_8TiledMMAINS3_8MMA_AtomIJNS3_30SM80_16x8x16_F32BF16BF16F32_TNEEEENS3_6LayoutINS4_IJNS5_ILi2EEENS5_ILi4EEENS5_ILi1EEEEEENS4_IJSJ_SH_NS5_ILi0EEEEEEEENS4_IJNS5_ILi32EEENS5_ILi64EEENS5_ILi16EEEEEEEELb0EEEEEvNT_6ParamsE,(.L_x_120 - _ZN7cutlass13device_kernelIN5flash32FlashAttnBwdPostprocessConvertdQIN4cute5tupleIJNS3_1CILi96EEENS5_ILi128EEEEEENS_10bfloat16_tEfNS_4arch4Sm80ELi256ENS3_8TiledMMAINS3_8MMA_AtomIJNS3_30SM80_16x8x16_F32BF16BF16F32_TNEEEENS3_6LayoutINS4_IJNS5_ILi2EEENS5_ILi4EEENS5_ILi1EEEEEENS4_IJSJ_SH_NS5_ILi0EEEEEEEENS4_IJNS5_ILi32EEENS5_ILi64EEENS5_ILi16EEEEEEEELb0EEEEEvNT_6ParamsE)
        .other          _ZN7cutlass13device_kernelIN5flash32FlashAttnBwdPostprocessConvertdQIN4cute5tupleIJNS3_1CILi96EEENS5_ILi128EEEEEENS_10bfloat16_tEfNS_4arch4Sm80ELi256ENS3_8TiledMMAINS3_8MMA_AtomIJNS3_30SM80_16x8x16_F32BF16BF16F32_TNEEEENS3_6LayoutINS4_IJNS5_ILi2EEENS5_ILi4EEENS5_ILi1EEEEEENS4_IJSJ_SH_NS5_ILi0EEEEEEEENS4_IJNS5_ILi32EEENS5_ILi64EEENS5_ILi16EEEEEEEELb0EEEEEvNT_6ParamsE,@"STO_CUDA_ENTRY STV_DEFAULT"
_ZN7cutlass13device_kernelIN5flash32FlashAttnBwdPostprocessConvertdQIN4cute5tupleIJNS3_1CILi96EEENS5_ILi128EEEEEENS_10bfloat16_tEfNS_4arch4Sm80ELi256ENS3_8TiledMMAINS3_8MMA_AtomIJNS3_30SM80_16x8x16_F32BF16BF16F32_TNEEEENS3_6LayoutINS4_IJNS5_ILi2EEENS5_ILi4EEENS5_ILi1EEEEEENS4_IJSJ_SH_NS5_ILi0EEEEEEEENS4_IJNS5_ILi32EEENS5_ILi64EEENS5_ILi16EEEEEEEELb0EEEEEvNT_6ParamsE:
[----:B------:R-:W-:Y:S08]  /*0000*/  LDC R1, c[0x0][0x28] ;  /* 0x00000a00ff017b82 */ /* 0x000ff00000000800 */
[----:B------:R-:W0:Y:S01]  /*0010*/  LDC.64 R6, c[0x0][0x278] ;  /* 0x00009e00ff067b82 */ /* 0x000e220000000a00 */
[----:B------:R-:W1:Y:S01]  /*0020*/  S2R R11, SR_CTAID.Z ;  /* 0x00000000000b7919 */ /* 0x000e620000002700 */
[----:B------:R-:W-:Y:S01]  /*0030*/  ULDC.64 UR4, c[0x0][0x270] ;  /* 0x00009c0000047ab9 */ /* 0x000fe20000000a00 */
[----:B------:R-:W-:Y:S01]  /*0040*/  ULDC.64 UR6, c[0x0][0x208] ;  /* 0x0000820000067ab9 */ /* 0x000fe20000000a00 */
[----:B------:R-:W-:-:S04]  /*0050*/  ISETP.NE.U32.AND P0, PT, RZ, UR4, PT ;  /* 0x00000004ff007c0c */ /* 0x000fc8000bf05070 */
[----:B------:R-:W1:Y:S01]  /*0060*/  LDC.64 R4, c[0x0][0x270] ;  /* 0x00009c00ff047b82 */ /* 0x000e620000000a00 */
[----:B------:R-:W-:Y:S02]  /*0070*/  ISETP.NE.AND.EX P0, PT, RZ, UR5, PT, P0 ;  /* 0x00000005ff007c0c */ /* 0x000fe4000bf05300 */
[----:B0-----:R-:W-:-:S04]  /*0080*/  ISETP.NE.U32.AND P1, PT, R6, RZ, PT ;  /* 0x000000ff0600720c */ /* 0x001fc80003f25070 */
[----:B------:R-:W-:Y:S01]  /*0090*/  ISETP.NE.AND.EX P1, PT, R7, RZ, PT, P1 ;  /* 0x000000ff0700720c */ /* 0x000fe20003f25310 */
[----:B------:R-:W0:Y:S01]  /*00a0*/  LDC R3, c[0x0][0x240] ;  /* 0x00009000ff037b82 */ /* 0x000e220000000800 */
[----:B-1----:R-:W-:-:S05]  /*00b0*/  IMAD.WIDE R4, R11, 0x4, R4 ;  /* 0x000000040b047825 */ /* 0x002fca00078e0204 */
[----:B------:R1:W5:Y:S06]  /*00c0*/  @P0 LDG.E R2, desc[UR6][R4.64] ;  /* 0x0000000604020981 */ /* 0x00036c000c1e1900 */
[----:B------:R-:W2:Y:S01]  /*00d0*/  @P1 LDC.64 R6, c[0x0][0x278] ;  /* 0x00009e00ff061b82 */ /* 0x000ea20000000a00 */
[----:B------:R-:W3:Y:S01]  /*00e0*/  S2R R0, SR_CTAID.X ;  /* 0x0000000000007919 */ /* 0x000ee20000002500 */
[----:B--2---:R-:W-:-:S05]  /*00f0*/  @P1 IMAD.WIDE R6, R11, 0x4, R6 ;  /* 0x000000040b061825 */ /* 0x004fca00078e0206 */
[----:B0-----:R1:W5:Y:S01]  /*0100*/  @P1 LDG.E R3, desc[UR6][R6.64] ;  /* 0x0000000606031981 */ /* 0x001362000c1e1900 */
[----:B---3--:R-:W-:Y:S01]  /*0110*/  IMAD R8, R0, 0x60, RZ ;  /* 0x0000006000087824 */ /* 0x008fe200078e02ff */
[----:B------:R-:W-:Y:S06]  /*0120*/  @P1 BRA `(.L_x_23) ;  /* 0x0000000000101947 */ /* 0x000fec0003800000 */
[----:B------:R-:W-:Y:S05]  /*0130*/  @!P0 BRA `(.L_x_23) ;  /* 0x00000000000c8947 */ /* 0x000fea0003800000 */
[----:B-1----:R-:W2:Y:S04]  /*0140*/  LDG.E R6, desc[UR6][R4.64] ;  /* 0x0000000604067981 */ /* 0x002ea8000c1e1900 */
[----:B-----5:R-:W2:Y:S02]  /*0150*/  LDG.E R3, desc[UR6][R4.64+0x4] ;  /* 0x0000040604037981 */ /* 0x020ea4000c1e1900 */
[----:B--2---:R-:W-:-:S07]  /*0160*/  IMAD.IADD R3, R3, 0x1, -R6 ;  /* 0x0000000103037824 */ /* 0x004fce00078e0a06 */
.L_x_23:
[----:B------:R-:W-:Y:S02]  /*0170*/  ISETP.NE.U32.AND P1, PT, RZ, UR4, PT ;  /* 0x00000004ff007c0c */ /* 0x000fe4000bf25070 */
[----:B-----5:R-:W-:Y:S02]  /*0180*/  ISETP.GE.AND P2, PT, R8, R3, PT ;  /* 0x000000030800720c */ /* 0x020fe40003f46270 */
[----:B------:R-:W-:-:S13]  /*0190*/  ISETP.NE.AND.EX P1, PT, RZ, UR5, PT, P1 ;  /* 0x00000005ff007c0c */ /* 0x000fda000bf25310 */
[----:B------:R-:W-:Y:S05]  /*01a0*/  @P1 EXIT P2 ;  /* 0x000000000000194d */ /* 0x000fea0001000000 */
[----:B------:R-:W0:Y:S01]  /*01b0*/  S2R R59, SR_TID.X ;  /* 0x00000000003b7919 */ /* 0x000e220000002100 */
[C---:B-1----:R-:W-:Y:S01]  /*01c0*/  @P0 IMAD R4, R11.reuse, 0x60, R2 ;  /* 0x000000600b040824 */ /* 0x042fe200078e0202 */
[----:B------:R-:W1:Y:S01]  /*01d0*/  S2UR UR8, SR_CTAID.Y ;  /* 0x00000000000879c3 */ /* 0x000e620000002600 */
[----:B------:R-:W-:Y:S01]  /*01e0*/  IMAD R9, R0, 0x3000, RZ ;  /* 0x0000300000097824 */ /* 0x000fe200078e02ff */
[----:B------:R-:W-:Y:S01]  /*01f0*/  SHF.R.S32.HI R53, RZ, 0x1f, R11 ;  /* 0x0000001fff357819 */ /* 0x000fe2000001140b */
[----:B------:R-:W-:Y:S01]  /*0200*/  @P0 IMAD.HI R4, R4, 0x2aaaaaab, RZ ;  /* 0x2aaaaaab04040827 */ /* 0x000fe200078e02ff */
[----:B------:R-:W-:Y:S01]  /*0210*/  ULDC.64 UR4, c[0x0][0x230] ;  /* 0x00008c0000047ab9 */ /* 0x000fe20000000a00 */
[----:B------:R-:W-:Y:S02]  /*0220*/  SEL R54, R11, RZ, !P1 ;  /* 0x000000ff0b367207 */ /* 0x000fe40004800000 */
[----:B------:R-:W-:Y:S01]  /*0230*/  SEL R53, R53, RZ, !P1 ;  /* 0x000000ff35357207 */ /* 0x000fe20004800000 */
[----:B------:R-:W2:Y:S01]  /*0240*/  LDC.64 R12, c[0x0][0x228] ;  /* 0x00008a00ff0c7b82 */ /* 0x000ea20000000a00 */
[----:B------:R-:W-:-:S04]  /*0250*/  @P0 SHF.R.U32.HI R5, RZ, 0x1f, R4 ;  /* 0x0000001fff050819 */ /* 0x000fc80000011604 */
[----:B------:R-:W-:-:S05]  /*0260*/  @P0 LEA.HI.SX32 R5, R4, R5, 0x1c ;  /* 0x0000000504050211 */ /* 0x000fca00078fe2ff */
[----:B------:R-:W-:Y:S01]  /*0270*/  @P0 IMAD R7, R5, 0x3000, RZ ;  /* 0x0000300005070824 */ /* 0x000fe200078e02ff */
[----:B------:R-:W-:-:S03]  /*0280*/  CS2R R4, SRZ ;  /* 0x0000000000047805 */ /* 0x000fc6000001ff00 */
[--C-:B------:R-:W-:Y:S01]  /*0290*/  @P0 IMAD.MOV.U32 R4, RZ, RZ, R7.reuse ;  /* 0x000000ffff040224 */ /* 0x100fe200078e0007 */
[----:B------:R-:W-:Y:S01]  /*02a0*/  @P0 SHF.R.S32.HI R5, RZ, 0x1f, R7 ;  /* 0x0000001fff050819 */ /* 0x000fe20000011407 */
[----:B-1----:R-:W-:Y:S01]  /*02b0*/  USHF.R.S32.HI UR9, URZ, 0x1f, UR8 ;  /* 0x0000001f3f097899 */ /* 0x002fe20008011408 */
[----:B------:R-:W-:Y:S01]  /*02c0*/  SHF.R.S32.HI R7, RZ, 0x1f, R9 ;  /* 0x0000001fff077819 */ /* 0x000fe20000011409 */
[----:B0-----:R-:W-:-:S04]  /*02d0*/  IMAD.SHL.U32 R52, R59, 0x4, RZ ;  /* 0x000000043b347824 */ /* 0x001fc800078e00ff */
[----:B--2---:R-:W-:Y:S01]  /*02e0*/  IMAD R8, R12, UR9, RZ ;  /* 0x000000090c087c24 */ /* 0x004fe2000f8e02ff */
[----:B------:R-:W-:Y:S01]  /*02f0*/  IADD3 R4, P2, P3, R4, R52, R9 ;  /* 0x0000003404047210 */ /* 0x000fe20007b5e009 */
[----:B------:R-:W-:Y:S01]  /*0300*/  IMAD R9, R53, UR4, RZ ;  /* 0x0000000435097c24 */ /* 0x000fe2000f8e02ff */
[----:B------:R-:W-:-:S03]  /*0310*/  SHF.R.S32.HI R6, RZ, 0x1f, R52 ;  /* 0x0000001fff067819 */ /* 0x000fc60000011434 */
[----:B------:R-:W-:Y:S01]  /*0320*/  IMAD R9, R54, UR5, R9 ;  /* 0x0000000536097c24 */ /* 0x000fe2000f8e0209 */
[----:B------:R-:W-:Y:S01]  /*0330*/  IADD3.X R5, R5, R6, R7, P2, P3 ;  /* 0x0000000605057210 */ /* 0x000fe200017e6407 */
[----:B------:R-:W-:Y:S02]  /*0340*/  IMAD R7, R13, UR8, R8 ;  /* 0x000000080d077c24 */ /* 0x000fe4000f8e0208 */
[----:B------:R-:W-:-:S05]  /*0350*/  IMAD.WIDE.U32 R4, R12, UR8, R4 ;  /* 0x000000080c047c25 */ /* 0x000fca000f8e0004 */
[----:B------:R-:W-:-:S03]  /*0360*/  IADD3 R5, R5, R7, RZ ;  /* 0x0000000705057210 */ /* 0x000fc60007ffe0ff */
[----:B------:R-:W-:Y:S01]  /*0370*/  IMAD.WIDE.U32 R4, R54, UR4, R4 ;  /* 0x0000000436047c25 */ /* 0x000fe2000f8e0004 */
[----:B------:R-:W-:-:S03]  /*0380*/  ULDC.64 UR4, c[0x0][0x210] ;  /* 0x0000840000047ab9 */ /* 0x000fc60000000a00 */
[----:B------:R-:W-:Y:S01]  /*0390*/  IMAD.IADD R5, R5, 0x1, R9 ;  /* 0x0000000105057824 */ /* 0x000fe200078e0209 */
[----:B------:R-:W-:-:S04]  /*03a0*/  LEA R62, P1, R4, UR4, 0x2 ;  /* 0x00000004043e7c11 */ /* 0x000fc8000f8210ff */
[----:B------:R-:W-:-:S05]  /*03b0*/  LEA.HI.X R63, R4, UR5, R5, 0x2, P1 ;  /* 0x00000005043f7c11 */ /* 0x000fca00088f1405 */
[----:B------:R-:W2:Y:S04]  /*03c0*/  LDG.E.128 R4, desc[UR6][R62.64] ;  /* 0x000000063e047981 */ /* 0x000ea8000c1e1d00 */
[----:B------:R-:W3:Y:S04]  /*03d0*/  LDG.E.128 R8, desc[UR6][R62.64+0x1000] ;  /* 0x001000063e087981 */ /* 0x000ee8000c1e1d00 */
[----:B------:R-:W4:Y:S04]  /*03e0*/  LDG.E.128 R12, desc[UR6][R62.64+0x2000] ;  /* 0x002000063e0c7981 */ /* 0x000f28000c1e1d00 */
[----:B------:R-:W5:Y:S04]  /*03f0*/  LDG.E.128 R16, desc[UR6][R62.64+0x3000] ;  /* 0x003000063e107981 */ /* 0x000f68000c1e1d00 */
[----:B------:R-:W5:Y:S04]  /*0400*/  LDG.E.128 R20, desc[UR6][R62.64+0x4000] ;  /* 0x004000063e147981 */ /* 0x000f68000c1e1d00 */
[----:B------:R-:W5:Y:S04]  /*0410*/  LDG.E.128 R24, desc[UR6][R62.64+0x5000] ;  /* 0x005000063e187981 */ /* 0x000f68000c1e1d00 */
[----:B------:R-:W5:Y:S04]  /*0420*/  LDG.E.128 R28, desc[UR6][R62.64+0x6000] ;  /* 0x006000063e1c7981 */ /* 0x000f68000c1e1d00 */
[----:B------:R-:W5:Y:S04]  /*0430*/  LDG.E.128 R32, desc[UR6][R62.64+0x7000] ;  /* 0x007000063e207981 */ /* 0x000f68000c1e1d00 */
[----:B------:R-:W5:Y:S04]  /*0440*/  LDG.E.128 R36, desc[UR6][R62.64+0x8000] ;  /* 0x008000063e247981 */ /* 0x000f68000c1e1d00 */
[----:B------:R-:W5:Y:S04]  /*0450*/  LDG.E.128 R40, desc[UR6][R62.64+0x9000] ;  /* 0x009000063e287981 */ /* 0x000f68000c1e1d00 */
[----:B------:R-:W5:Y:S04]  /*0460*/  LDG.E.128 R44, desc[UR6][R62.64+0xa000] ;  /* 0x00a000063e2c7981 */ /* 0x000f68000c1e1d00 */
[----:B------:R0:W5:Y:S01]  /*0470*/  LDG.E.128 R48, desc[UR6][R62.64+0xb000] ;  /* 0x00b000063e307981 */ /* 0x000162000c1e1d00 */
[----:B------:R-:W1:Y:S01]  /*0480*/  S2UR UR5, SR_CgaCtaId ;  /* 0x00000000000579c3 */ /* 0x000e620000008800 */
[----:B------:R-:W-:Y:S01]  /*0490*/  SHF.R.S32.HI R56, RZ, 0x1f, R59 ;  /* 0x0000001fff387819 */ /* 0x000fe2000001143b */
[----:B------:R-:W-:Y:S01]  /*04a0*/  UMOV UR4, 0x400 ;  /* 0x0000040000047882 */ /* 0x000fe20000000000 */
[----:B------:R-:W-:Y:S01]  /*04b0*/  IMAD R3, R0, -0x60, R3 ;  /* 0xffffffa000037824 */ /* 0x000fe200078e0203 */
[----:B------:R-:W-:Y:S01]  /*04c0*/  BSSY B0, `(.L_x_24) ;  /* 0x0000108000007945 */ /* 0x000fe20003800000 */
[----:B------:R-:W-:-:S02]  /*04d0*/  LEA.HI R58, R56, R59, RZ, 0x2 ;  /* 0x0000003b383a7211 */ /* 0x000fc400078f10ff */
[CC--:B------:R-:W-:Y:S02]  /*04e0*/  LEA.HI R55, R56.reuse, R59.reuse, RZ, 0x4 ;  /* 0x0000003b38377211 */ /* 0x0c0fe400078f20ff */
[CC--:B------:R-:W-:Y:S02]  /*04f0*/  LEA.HI R69, R56.reuse, R59.reuse, RZ, 0x5 ;  /* 0x0000003b38457211 */ /* 0x0c0fe400078f28ff */
[CC--:B------:R-:W-:Y:S02]  /*0500*/  LEA.HI R57, R56.reuse, R59.reuse, RZ, 0x7 ;  /* 0x0000003b38397211 */ /* 0x0c0fe400078f38ff */
[----:B------:R-:W-:Y:S02]  /*0510*/  LEA.HI R67, R56, R59, RZ, 0x6 ;  /* 0x0000003b38437211 */ /* 0x000fe400078f30ff */
[--C-:B------:R-:W-:Y:S02]  /*0520*/  SHF.R.S32.HI R61, RZ, 0x2, R58.reuse ;  /* 0x00000002ff3d7819 */ /* 0x100fe4000001143a */
[----:B0-----:R-:W-:-:S02]  /*0530*/  SHF.R.S32.HI R62, RZ, 0x1f, R58 ;  /* 0x0000001fff3e7819 */ /* 0x001fc4000001143a */
[----:B------:R-:W-:Y:S02]  /*0540*/  LOP3.LUT R64, R58, 0x7ffffffc, RZ, 0xc0, !PT ;  /* 0x7ffffffc3a407812 */ /* 0x000fe400078ec0ff */
[----:B------:R-:W-:Y:S02]  /*0550*/  LOP3.LUT R56, R55, 0xfffffff0, RZ, 0xc0, !PT ;  /* 0xfffffff037387812 */ /* 0x000fe400078ec0ff */
[----:B------:R-:W-:Y:S01]  /*0560*/  LEA.HI R63, R62, R61, RZ, 0x3 ;  /* 0x0000003d3e3f7211 */ /* 0x000fe200078f18ff */
[----:B-1----:R-:W-:Y:S01]  /*0570*/  ULEA UR4, UR5, UR4, 0x18 ;  /* 0x0000000405047291 */ /* 0x002fe2000f8ec03f */
[C---:B------:R-:W-:Y:S01]  /*0580*/  IMAD.IADD R62, R59.reuse, 0x1, -R64 ;  /* 0x000000013b3e7824 */ /* 0x040fe200078e0a40 */
[----:B------:R-:W-:Y:S01]  /*0590*/  SHF.R.S32.HI R60, RZ, 0x5, R69 ;  /* 0x00000005ff3c7819 */ /* 0x000fe20000011445 */
[C---:B------:R-:W-:Y:S01]  /*05a0*/  IMAD.IADD R56, R59.reuse, 0x1, -R56 ;  /* 0x000000013b387824 */ /* 0x040fe200078e0a38 */
[----:B------:R-:W-:Y:S01]  /*05b0*/  SHF.R.S32.HI R58, RZ, 0x6, R67 ;  /* 0x00000006ff3a7819 */ /* 0x000fe20000011443 */
[----:B------:R-:W-:Y:S01]  /*05c0*/  ULDC UR5, c[0x0][0x268] ;  /* 0x00009a0000057ab9 */ /* 0x000fe20000000800 */
[----:B------:R-:W-:-:S02]  /*05d0*/  LEA R59, R59, UR4, 0x4 ;  /* 0x000000043b3b7c11 */ /* 0x000fc4000f8e20ff */
[----:B------:R-:W-:Y:S02]  /*05e0*/  LEA.HI R64, R69, R60, RZ, 0x1 ;  /* 0x0000003c45407211 */ /* 0x000fe400078f08ff */
[----:B------:R-:W-:Y:S02]  /*05f0*/  LEA.HI R67, R67, R58, RZ, 0x1 ;  /* 0x0000003a43437211 */ /* 0x000fe400078f08ff */
[----:B------:R-:W-:Y:S02]  /*0600*/  LOP3.LUT R66, R63, 0xfffffff8, RZ, 0xc0, !PT ;  /* 0xfffffff83f427812 */ /* 0x000fe400078ec0ff */
[----:B------:R-:W-:Y:S02]  /*0610*/  LOP3.LUT R63, R64, 0xfffffe, RZ, 0xc0, !PT ;  /* 0x00fffffe403f7812 */ /* 0x000fe400078ec0ff */
[----:B------:R-:W-:Y:S02]  /*0620*/  LOP3.LUT R67, R67, 0xfffffffe, RZ, 0xc0, !PT ;  /* 0xfffffffe43437812 */ /* 0x000fe400078ec0ff */
[----:B------:R-:W-:Y:S01]  /*0630*/  IADD3 R61, R61, -R66, RZ ;  /* 0x800000423d3d7210 */ /* 0x000fe20007ffe0ff */
[----:B------:R-:W-:Y:S01]  /*0640*/  IMAD.IADD R63, R60, 0x1, -R63 ;  /* 0x000000013c3f7824 */ /* 0x000fe200078e0a3f */
[----:B------:R-:W-:Y:S01]  /*0650*/  SHF.R.S32.HI R65, RZ, 0x7, R57 ;  /* 0x00000007ff417819 */ /* 0x000fe20000011439 */
[----:B------:R-:W-:Y:S01]  /*0660*/  IMAD.IADD R60, R58, 0x1, -R67 ;  /* 0x000000013a3c7824 */ /* 0x000fe200078e0a43 */
[----:B------:R-:W-:-:S02]  /*0670*/  SHF.R.S32.HI R58, RZ, 0x4, R55 ;  /* 0x00000004ff3a7819 */ /* 0x000fc40000011437 */
[----:B------:R-:W-:Y:S01]  /*0680*/  SHF.R.S32.HI R55, RZ, 0x1f, R55 ;  /* 0x0000001fff377819 */ /* 0x000fe20000011437 */
[----:B------:R-:W-:-:S03]  /*0690*/  IMAD R62, R65, 0x300, R62 ;  /* 0x00000300413e7824 */ /* 0x000fc600078e023e */
[----:B------:R-:W-:Y:S01]  /*06a0*/  LEA.HI R55, R55, R58, RZ, 0x2 ;  /* 0x0000003a37377211 */ /* 0x000fe200078f10ff */
[----:B------:R-:W-:-:S03]  /*06b0*/  IMAD R63, R63, 0x80, R62 ;  /* 0x000000803f3f7824 */ /* 0x000fc600078e023e */
[----:B------:R-:W-:-:S05]  /*06c0*/  LOP3.LUT R55, R55, 0xffffffc, RZ, 0xc0, !PT ;  /* 0x0ffffffc37377812 */ /* 0x000fca00078ec0ff */
[----:B------:R-:W-:Y:S01]  /*06d0*/  IMAD.IADD R55, R58, 0x1, -R55 ;  /* 0x000000013a377824 */ /* 0x000fe200078e0a37 */
[----:B--2---:R0:W-:Y:S04]  /*06e0*/  STS.128 [R59], R4 ;  /* 0x000000043b007388 */ /* 0x0041e80000000c00 */
[----:B---3--:R-:W-:Y:S04]  /*06f0*/  STS.128 [R59+0x1000], R8 ;  /* 0x001000083b007388 */ /* 0x008fe80000000c00 */
[----:B----4-:R1:W-:Y:S04]  /*0700*/  STS.128 [R59+0x2000], R12 ;  /* 0x0020000c3b007388 */ /* 0x0103e80000000c00 */
[----:B-----5:R2:W-:Y:S04]  /*0710*/  STS.128 [R59+0x3000], R16 ;  /* 0x003000103b007388 */ /* 0x0205e80000000c00 */
[----:B------:R3:W-:Y:S01]  /*0720*/  STS.128 [R59+0x4000], R20 ;  /* 0x004000143b007388 */ /* 0x0007e20000000c00 */
[C---:B0-----:R-:W-:Y:S01]  /*0730*/  SHF.L.U32 R7, R60.reuse, 0x6, RZ ;  /* 0x000000063c077819 */ /* 0x041fe200000006ff */
[----:B------:R-:W-:Y:S01]  /*0740*/  IMAD.SHL.U32 R60, R60, 0x8, RZ ;  /* 0x000000083c3c7824 */ /* 0x000fe200078e00ff */
[C---:B------:R-:W-:Y:S01]  /*0750*/  LEA.HI R5, R56.reuse, R56, RZ, 0x1 ;  /* 0x0000003838057211 */ /* 0x040fe200078f08ff */
[----:B------:R-:W-:Y:S01]  /*0760*/  STS.128 [R59+0x5000], R24 ;  /* 0x005000183b007388 */ /* 0x000fe20000000c00 */
[----:B------:R-:W-:Y:S01]  /*0770*/  IMAD.SHL.U32 R56, R56, 0x8, RZ ;  /* 0x0000000838387824 */ /* 0x000fe200078e00ff */
[----:B------:R-:W-:-:S02]  /*0780*/  LOP3.LUT R7, R7, 0x40, RZ, 0xc0, !PT ;  /* 0x0000004007077812 */ /* 0x000fc400078ec0ff */
[----:B------:R-:W-:Y:S01]  /*0790*/  STS.128 [R59+0x6000], R28 ;  /* 0x0060001c3b007388 */ /* 0x000fe20000000c00 */
[----:B------:R-:W-:Y:S02]  /*07a0*/  SHF.R.S32.HI R4, RZ, 0x1f, R61 ;  /* 0x0000001fff047819 */ /* 0x000fe4000001143d */
[----:B-1----:R-:W-:Y:S01]  /*07b0*/  LOP3.LUT R15, R7, 0x8, R56, 0xf8, !PT ;  /* 0x00000008070f7812 */ /* 0x002fe200078ef838 */
[----:B------:R-:W-:Y:S01]  /*07c0*/  STS.128 [R59+0x7000], R32 ;  /* 0x007000203b007388 */ /* 0x000fe20000000c00 */
[----:B------:R-:W-:Y:S02]  /*07d0*/  LEA.HI R4, R4, R61, RZ, 0x2 ;  /* 0x0000003d04047211 */ /* 0x000fe400078f10ff */
[----:B--2---:R-:W-:Y:S01]  /*07e0*/  LOP3.LUT R16, R57, 0xffffff80, RZ, 0xc0, !PT ;  /* 0xffffff8039107812 */ /* 0x004fe200078ec0ff */
[----:B------:R-:W-:Y:S01]  /*07f0*/  STS.128 [R59+0x8000], R36 ;  /* 0x008000243b007388 */ /* 0x000fe20000000c00 */
[----:B---3--:R-:W-:Y:S01]  /*0800*/  SHF.R.U32.HI R20, RZ, 0x3, R7 ;  /* 0x00000003ff147819 */ /* 0x008fe20000011607 */
[C---:B------:R-:W-:Y:S01]  /*0810*/  IMAD.SHL.U32 R7, R4.reuse, 0x10, RZ ;  /* 0x0000001004077824 */ /* 0x040fe200078e00ff */
[----:B------:R-:W-:Y:S01]  /*0820*/  SHF.R.S32.HI R5, RZ, 0x1, R5 ;  /* 0x00000001ff057819 */ /* 0x000fe20000011405 */
[----:B------:R-:W-:Y:S01]  /*0830*/  STS.128 [R59+0x9000], R40 ;  /* 0x009000283b007388 */ /* 0x000fe20000000c00 */
[----:B------:R-:W-:Y:S01]  /*0840*/  LOP3.LUT R15, R15, R20, RZ, 0x3c, !PT ;  /* 0x000000140f0f7212 */ /* 0x000fe200078e3cff */
[----:B------:R-:W-:Y:S01]  /*0850*/  IMAD R18, R55, 0x10, R16 ;  /* 0x0000001037127824 */ /* 0x000fe200078e0210 */
[----:B------:R-:W-:Y:S01]  /*0860*/  LOP3.LUT R7, R7, 0x40, RZ, 0xc0, !PT ;  /* 0x0000004007077812 */ /* 0x000fe200078ec0ff */
[----:B------:R-:W-:Y:S01]  /*0870*/  STS.128 [R59+0xa000], R44 ;  /* 0x00a0002c3b007388 */ /* 0x000fe20000000c00 */
[----:B------:R-:W-:Y:S01]  /*0880*/  LOP3.LUT R16, R4, 0x7fffffc, RZ, 0xc0, !PT ;  /* 0x07fffffc04107812 */ /* 0x000fe200078ec0ff */
[----:B------:R-:W-:Y:S01]  /*0890*/  IMAD R18, R5, 0x600, R18 ;  /* 0x0000060005127824 */ /* 0x000fe200078e0212 */
[----:B------:R-:W-:Y:S01]  /*08a0*/  LOP3.LUT R60, R7, 0x8, R60, 0xf8, !PT ;  /* 0x00000008073c7812 */ /* 0x000fe200078ef83c */
[----:B------:R-:W-:Y:S01]  /*08b0*/  STS.128 [R59+0xb000], R48 ;  /* 0x00b000303b007388 */ /* 0x000fe20000000c00 */
[----:B------:R-:W-:-:S02]  /*08c0*/  SHF.R.U32.HI R7, RZ, 0x3, R7 ;  /* 0x00000003ff077819 */ /* 0x000fc40000011607 */
[----:B------:R-:W-:Y:S02]  /*08d0*/  CS2R R4, SRZ ;  /* 0x0000000000047805 */ /* 0x000fe4000001ff00 */
[----:B------:R-:W-:Y:S01]  /*08e0*/  IADD3 R16, R61, -R16, RZ ;  /* 0x800000103d107210 */ /* 0x000fe20007ffe0ff */
[----:B------:R-:W-:Y:S01]  /*08f0*/  BAR.SYNC.DEFER_BLOCKING 0x0 ;  /* 0x0000000000007b1d */ /* 0x000fe20000010000 */
[----:B------:R-:W-:Y:S01]  /*0900*/  LOP3.LUT R60, R60, R7, RZ, 0x3c, !PT ;  /* 0x000000073c3c7212 */ /* 0x000fe200078e3cff */
[--C-:B------:R-:W-:Y:S01]  /*0910*/  @P0 IMAD.MOV.U32 R4, RZ, RZ, R2.reuse ;  /* 0x000000ffff040224 */ /* 0x100fe200078e0002 */
[----:B------:R-:W-:Y:S01]  /*0920*/  @P0 SHF.R.S32.HI R5, RZ, 0x1f, R2 ;  /* 0x0000001fff050819 */ /* 0x000fe20000011402 */
[----:B------:R-:W-:Y:S01]  /*0930*/  IMAD.IADD R2, R18, 0x1, R15 ;  /* 0x0000000112027824 */ /* 0x000fe200078e020f */
[----:B------:R-:W-:Y:S02]  /*0940*/  LEA R63, R16, R63, 0x3 ;  /* 0x0000003f103f7211 */ /* 0x000fe400078e18ff */
[----:B------:R-:W-:-:S02]  /*0950*/  IADD3 R4, P0, R58, R4, RZ ;  /* 0x000000043a047210 */ /* 0x000fc40007f1e0ff */
[----:B------:R-:W-:Y:S02]  /*0960*/  SHF.R.S32.HI R57, RZ, 0x1f, R56 ;  /* 0x0000001fff397819 */ /* 0x000fe40000011438 */
[----:B------:R-:W-:-:S03]  /*0970*/  LEA.HI.X.SX32 R5, R58, R5, 0x1, P0 ;  /* 0x000000053a057211 */ /* 0x000fc600000f0eff */
[----:B------:R-:W-:Y:S01]  /*0980*/  IMAD.WIDE R4, R0, 0x60, R4 ;  /* 0x0000006000047825 */ /* 0x000fe200078e0204 */
[----:B------:R-:W0:Y:S04]  /*0990*/  LDS R6, [R52+UR4] ;  /* 0x0000000434067984 */ /* 0x000e280008000800 */
[----:B------:R-:W1:Y:S04]  /*09a0*/  LDS R8, [R52+UR4+0x400] ;  /* 0x0004000434087984 */ /* 0x000e680008000800 */
[----:B------:R-:W2:Y:S04]  /*09b0*/  LDS R9, [R52+UR4+0x800] ;  /* 0x0008000434097984 */ /* 0x000ea80008000800 */
[----:B------:R-:W3:Y:S04]  /*09c0*/  LDS R10, [R52+UR4+0xc00] ;  /* 0x000c0004340a7984 */ /* 0x000ee80008000800 */
[----:B------:R-:W4:Y:S04]  /*09d0*/  LDS R11, [R52+UR4+0x1000] ;  /* 0x00100004340b7984 */ /* 0x000f280008000800 */
[----:B------:R-:W5:Y:S04]  /*09e0*/  LDS R12, [R52+UR4+0x1400] ;  /* 0x00140004340c7984 */ /* 0x000f680008000800 */
[----:B------:R-:W5:Y:S04]  /*09f0*/  LDS R13, [R52+UR4+0x1800] ;  /* 0x00180004340d7984 */ /* 0x000f680008000800 */
[----:B------:R-:W5:Y:S04]  /*0a00*/  LDS R14, [R52+UR4+0x1c00] ;  /* 0x001c0004340e7984 */ /* 0x000f680008000800 */
[----:B------:R-:W5:Y:S04]  /*0a10*/  LDS R26, [R52+UR4+0x3000] ;  /* 0x00300004341a7984 */ /* 0x000f680008000800 */
[----:B------:R-:W5:Y:S04]  /*0a20*/  LDS R27, [R52+UR4+0x3400] ;  /* 0x00340004341b7984 */ /* 0x000f680008000800 */
[----:B------:R-:W5:Y:S01]  /*0a30*/  LDS R20, [R52+UR4+0x2000] ;  /* 0x0020000434147984 */ /* 0x000f620008000800 */
[----:B0-----:R-:W-:Y:S01]  /*0a40*/  FMUL.FTZ R7, R6, UR5 ;  /* 0x0000000506077c20 */ /* 0x001fe20008410000 */
[----:B------:R-:W-:-:S02]  /*0a50*/  IMAD.U32 R6, R63, 0x2, R60 ;  /* 0x000000023f067824 */ /* 0x000fc400078e003c */
[----:B------:R-:W0:Y:S01]  /*0a60*/  LDS R21, [R52+UR4+0x2400] ;  /* 0x0024000434157984 */ /* 0x000e220008000800 */
[----:B-1----:R-:W-:-:S03]  /*0a70*/  FMUL.FTZ R8, R8, UR5 ;  /* 0x0000000508087c20 */ /* 0x002fc60008410000 */
[----:B------:R-:W1:Y:S01]  /*0a80*/  LDS R31, [R52+UR4+0x3800] ;  /* 0x00380004341f7984 */ /* 0x000e620008000800 */
[----:B--2---:R-:W-:Y:S01]  /*0a90*/  FMUL.FTZ R9, R9, UR5 ;  /* 0x0000000509097c20 */ /* 0x004fe20008410000 */
[----:B------:R-:W-:Y:S02]  /*0aa0*/  F2FP.BF16.F32.PACK_AB R7, R8, R7 ;  /* 0x000000070807723e */ /* 0x000fe400000010ff */
[----:B------:R-:W2:Y:S01]  /*0ab0*/  LDS R19, [R52+UR4+0x3c00] ;  /* 0x003c000434137984 */ /* 0x000ea20008000800 */
[----:B---3--:R-:W-:-:S03]  /*0ac0*/  FMUL.FTZ R10, R10, UR5 ;  /* 0x000000050a0a7c20 */ /* 0x008fc60008410000 */
[----:B------:R-:W3:Y:S01]  /*0ad0*/  LDS R22, [R52+UR4+0x2800] ;  /* 0x0028000434167984 */ /* 0x000ee20008000800 */
[----:B----4-:R-:W-:Y:S01]  /*0ae0*/  FMUL.FTZ R11, R11, UR5 ;  /* 0x000000050b0b7c20 */ /* 0x010fe20008410000 */
[----:B------:R-:W-:Y:S02]  /*0af0*/  F2FP.BF16.F32.PACK_AB R8, R10, R9 ;  /* 0x000000090a08723e */ /* 0x000fe400000010ff */
[----:B------:R-:W4:Y:S01]  /*0b00*/  LDS R23, [R52+UR4+0x2c00] ;  /* 0x002c000434177984 */ /* 0x000f220008000800 */
[----:B-----5:R-:W-:-:S03]  /*0b10*/  FMUL.FTZ R12, R12, UR5 ;  /* 0x000000050c0c7c20 */ /* 0x020fc60008410000 */
[----:B------:R-:W5:Y:S01]  /*0b20*/  LDS R40, [R52+UR4+0x4000] ;  /* 0x0040000434287984 */ /* 0x000f620008000800 */
[----:B------:R-:W-:Y:S01]  /*0b30*/  FMUL.FTZ R13, R13, UR5 ;  /* 0x000000050d0d7c20 */ /* 0x000fe20008410000 */
[----:B------:R-:W-:Y:S02]  /*0b40*/  F2FP.BF16.F32.PACK_AB R9, R12, R11 ;  /* 0x0000000b0c09723e */ /* 0x000fe400000010ff */
[----:B------:R-:W5:Y:S01]  /*0b50*/  LDS R41, [R52+UR4+0x4400] ;  /* 0x0044000434297984 */ /* 0x000f620008000800 */
[----:B------:R-:W-:-:S03]  /*0b60*/  FMUL.FTZ R14, R14, UR5 ;  /* 0x000000050e0e7c20 */ /* 0x000fc60008410000 */
        /* <DEDUP_REMOVED lines=9> */
[----:B0-----:R-:W-:-:S03]  /*0c00*/  FMUL.FTZ R21, R21, UR5 ;  /* 0x0000000515157c20 */ /* 0x001fc60008410000 */
[----:B------:R-:W0:Y:S01]  /*0c10*/  LDS R17, [R52+UR4+0x5c00] ;  /* 0x005c000434117984 */ /* 0x000e220008000800 */
[----:B-1----:R-:W-:Y:S01]  /*0c20*/  FMUL.FTZ R37, R31, UR5 ;  /* 0x000000051f257c20 */ /* 0x002fe20008410000 */
[----:B------:R-:W-:Y:S02]  /*0c30*/  F2FP.BF16.F32.PACK_AB R20, R21, R20 ;  /* 0x000000141514723e */ /* 0x000fe400000010ff */
[----:B------:R-:W1:Y:S01]  /*0c40*/  LDS R13, [R52+UR4+0x6000] ;  /* 0x00600004340d7984 */ /* 0x000e620008000800 */
[----:B--2---:R-:W-:-:S03]  /*0c50*/  FMUL.FTZ R34, R19, UR5 ;  /* 0x0000000513227c20 */ /* 0x004fc60008410000 */
[----:B------:R-:W2:Y:S01]  /*0c60*/  LDS R16, [R52+UR4+0x6400] ;  /* 0x0064000434107984 */ /* 0x000ea20008000800 */
[----:B---3--:R-:W-:Y:S01]  /*0c70*/  FMUL.FTZ R24, R22, UR5 ;  /* 0x0000000516187c20 */ /* 0x008fe20008410000 */
[----:B------:R-:W-:Y:S02]  /*0c80*/  F2FP.BF16.F32.PACK_AB R37, R34, R37 ;  /* 0x000000252225723e */ /* 0x000fe400000010ff */
[----:B------:R-:W3:Y:S01]  /*0c90*/  LDS R12, [R52+UR4+0x6800] ;  /* 0x00680004340c7984 */ /* 0x000ee20008000800 */
[----:B----4-:R-:W-:-:S03]  /*0ca0*/  FMUL.FTZ R25, R23, UR5 ;  /* 0x0000000517197c20 */ /* 0x010fc60008410000 */
[----:B------:R-:W4:Y:S01]  /*0cb0*/  LDS R26, [R52+UR4+0x7800] ;  /* 0x00780004341a7984 */ /* 0x000f220008000800 */
[----:B-----5:R-:W-:Y:S01]  /*0cc0*/  FMUL.FTZ R43, R40, UR5 ;  /* 0x00000005282b7c20 */ /* 0x020fe20008410000 */
        /* <DEDUP_REMOVED lines=8> */
[----:B------:R-:W5:Y:S02]  /*0d50*/  LDS R19, [R52+UR4+0x9800] ;  /* 0x0098000434137984 */ /* 0x000f640008000800 */
[----:B------:R-:W-:Y:S01]  /*0d60*/  F2FP.BF16.F32.PACK_AB R44, R46, R45 ;  /* 0x0000002d2e2c723e */ /* 0x000fe200000010ff */
[----:B------:R-:W-:Y:S01]  /*0d70*/  FMUL.FTZ R45, R18, UR5 ;  /* 0x00000005122d7c20 */ /* 0x000fe20008410000 */
[----:B------:R-:W5:Y:S01]  /*0d80*/  LDS R32, [R52+UR4+0x9c00] ;  /* 0x009c000434207984 */ /* 0x000f620008000800 */
[----:B------:R-:W-:-:S03]  /*0d90*/  FMUL.FTZ R18, R11, UR5 ;  /* 0x000000050b127c20 */ /* 0x000fc60008410000 */
[----:B------:R-:W5:Y:S01]  /*0da0*/  LDS R14, [R52+UR4+0x5000] ;  /* 0x00500004340e7984 */ /* 0x000f620008000800 */
[----:B0-----:R-:W-:-:S03]  /*0db0*/  FMUL.FTZ R17, R17, UR5 ;  /* 0x0000000511117c20 */ /* 0x001fc60008410000 */
[----:B------:R-:W0:Y:S01]  /*0dc0*/  LDS R15, [R52+UR4+0x6c00] ;  /* 0x006c0004340f7984 */ /* 0x000e220008000800 */
[----:B-1----:R-:W-:-:S03]  /*0dd0*/  FMUL.FTZ R13, R13, UR5 ;  /* 0x000000050d0d7c20 */ /* 0x002fc60008410000 */
[----:B------:R-:W1:Y:S01]  /*0de0*/  LDS R22, [R52+UR4+0x7000] ;  /* 0x0070000434167984 */ /* 0x000e620008000800 */
[----:B--2---:R-:W-:-:S03]  /*0df0*/  FMUL.FTZ R16, R16, UR5 ;  /* 0x0000000510107c20 */ /* 0x004fc60008410000 */
[----:B------:R-:W2:Y:S01]  /*0e00*/  LDS R23, [R52+UR4+0x7400] ;  /* 0x0074000434177984 */ /* 0x000ea20008000800 */
[----:B---3--:R-:W-:Y:S01]  /*0e10*/  FMUL.FTZ R46, R12, UR5 ;  /* 0x000000050c2e7c20 */ /* 0x008fe20008410000 */
[----:B------:R-:W-:Y:S02]  /*0e20*/  F2FP.BF16.F32.PACK_AB R12, R17, R18 ;  /* 0x00000012110c723e */ /* 0x000fe400000010ff */
[----:B------:R-:W3:Y:S01]  /*0e30*/  LDS R24, [R52+UR4+0x8000] ;  /* 0x0080000434187984 */ /* 0x000ee20008000800 */
[----:B------:R-:W-:Y:S01]  /*0e40*/  F2FP.BF16.F32.PACK_AB R13, R16, R13 ;  /* 0x0000000d100d723e */ /* 0x000fe200000010ff */
[----:B----4-:R-:W-:Y:S01]  /*0e50*/  FMUL.FTZ R26, R26, UR5 ;  /* 0x000000051a1a7c20 */ /* 0x010fe20008410000 */
[----:B------:R-:W-:Y:S01]  /*0e60*/  LEA R18, R6, UR4, 0x1 ;  /* 0x0000000406127c11 */ /* 0x000fe2000f8e08ff */
[----:B------:R-:W4:Y:S01]  /*0e70*/  LDS R29, [R52+UR4+0x8400] ;  /* 0x00840004341d7984 */ /* 0x000f220008000800 */
[----:B-----5:R-:W-:Y:S01]  /*0e80*/  FMUL.FTZ R17, R30, UR5 ;  /* 0x000000051e117c20 */ /* 0x020fe20008410000 */
[----:B------:R-:W-:-:S02]  /*0e90*/  LEA R6, R2, UR4, 0x1 ;  /* 0x0000000402067c11 */ /* 0x000fc4000f8e08ff */
        /* <DEDUP_REMOVED lines=14> */
[----:B0-----:R-:W-:Y:S01]  /*0f80*/  FMUL.FTZ R15, R15, UR5 ;  /* 0x000000050f0f7c20 */ /* 0x001fe20008410000 */
[----:B------:R-:W-:Y:S02]  /*0f90*/  F2FP.BF16.F32.PACK_AB R11, R45, R14 ;  /* 0x0000000e2d0b723e */ /* 0x000fe400000010ff */
[----:B------:R-:W0:Y:S01]  /*0fa0*/  LDS R36, [R52+UR4+0xb000] ;  /* 0x00b0000434247984 */ /* 0x000e220008000800 */
[----:B-1----:R-:W-:Y:S01]  /*0fb0*/  FMUL.FTZ R22, R22, UR5 ;  /* 0x0000000516167c20 */ /* 0x002fe20008410000 */
[----:B------:R-:W-:-:S02]  /*0fc0*/  F2FP.BF16.F32.PACK_AB R14, R15, R46 ;  /* 0x0000002e0f0e723e */ /* 0x000fc400000010ff */
[----:B------:R-:W1:Y:S01]  /*0fd0*/  LDS R41, [R52+UR4+0xb400] ;  /* 0x00b4000434297984 */ /* 0x000e620008000800 */
[----:B--2---:R-:W-:-:S03]  /*0fe0*/  FMUL.FTZ R23, R23, UR5 ;  /* 0x0000000517177c20 */ /* 0x004fc60008410000 */
[----:B------:R-:W2:Y:S01]  /*0ff0*/  LDS R40, [R52+UR4+0xb800] ;  /* 0x00b8000434287984 */ /* 0x000ea20008000800 */
[----:B---3--:R-:W-:Y:S01]  /*1000*/  FMUL.FTZ R24, R24, UR5 ;  /* 0x0000000518187c20 */ /* 0x008fe20008410000 */
[----:B------:R-:W-:Y:S02]  /*1010*/  F2FP.BF16.F32.PACK_AB R15, R23, R22 ;  /* 0x00000016170f723e */ /* 0x000fe400000010ff */
[----:B------:R-:W3:Y:S01]  /*1020*/  LDS R42, [R52+UR4+0xbc00] ;  /* 0x00bc0004342a7984 */ /* 0x000ee20008000800 */
[----:B----4-:R-:W-:Y:S01]  /*1030*/  FMUL.FTZ R29, R29, UR5 ;  /* 0x000000051d1d7c20 */ /* 0x010fe20008410000 */
[----:B------:R-:W4:Y:S01]  /*1040*/  LDC.64 R22, c[0x0][0x258] ;  /* 0x00009600ff167b82 */ /* 0x000f220000000a00 */
[----:B------:R-:W-:Y:S01]  /*1050*/  UIADD3 UR4, UR4, 0xc000, URZ ;  /* 0x0000c00004047890 */ /* 0x000fe2000fffe03f */
[----:B-----5:R-:W-:Y:S01]  /*1060*/  FMUL.FTZ R25, R25, UR5 ;  /* 0x0000000519197c20 */ /* 0x020fe20008410000 */
[----:B------:R5:W-:Y:S01]  /*1070*/  STS [R18+0xc000], R7 ;  /* 0x00c0000712007388 */ /* 0x000be20000000800 */
[----:B------:R-:W-:Y:S01]  /*1080*/  F2FP.BF16.F32.PACK_AB R24, R29, R24 ;  /* 0x000000181d18723e */ /* 0x000fe200000010ff */
[----:B------:R-:W-:-:S02]  /*1090*/  FMUL.FTZ R28, R28, UR5 ;  /* 0x000000051c1c7c20 */ /* 0x000fc40008410000 */
[----:B------:R-:W-:Y:S01]  /*10a0*/  STS [R18+0xc100], R8 ;  /* 0x00c1000812007388 */ /* 0x000fe20000000800 */
[----:B------:R-:W-:Y:S02]  /*10b0*/  FMUL.FTZ R35, R35, UR5 ;  /* 0x0000000523237c20 */ /* 0x000fe40008410000 */
[----:B------:R-:W-:Y:S01]  /*10c0*/  F2FP.BF16.F32.PACK_AB R25, R28, R25 ;  /* 0x000000191c19723e */ /* 0x000fe200000010ff */
[----:B------:R-:W-:Y:S01]  /*10d0*/  STS [R18+0xd800], R27 ;  /* 0x00d8001b12007388 */ /* 0x000fe20000000800 */
[----:B-----5:R-:W-:Y:S01]  /*10e0*/  IADD3 R7, R58, 0x20, RZ ;  /* 0x000000203a077810 */ /* 0x020fe20007ffe0ff */
[----:B------:R-:W-:Y:S02]  /*10f0*/  FMUL.FTZ R16, R39, UR5 ;  /* 0x0000000527107c20 */ /* 0x000fe40008410000 */
[----:B------:R-:W-:Y:S01]  /*1100*/  STS [R18+0xd900], R37 ;  /* 0x00d9002512007388 */ /* 0x000fe20000000800 */
[----:B------:R-:W-:Y:S02]  /*1110*/  FMUL.FTZ R34, R34, UR5 ;  /* 0x0000000522227c20 */ /* 0x000fe40008410000 */
[----:B------:R-:W-:Y:S01]  /*1120*/  F2FP.BF16.F32.PACK_AB R16, R16, R35 ;  /* 0x000000231010723e */ /* 0x000fe200000010ff */
[----:B------:R-:W-:Y:S01]  /*1130*/  STS [R18+0xc400], R9 ;  /* 0x00c4000912007388 */ /* 0x000fe20000000800 */
[----:B------:R-:W-:-:S03]  /*1140*/  FMUL.FTZ R17, R38, UR5 ;  /* 0x0000000526117c20 */ /* 0x000fc60008410000 */
[----:B------:R-:W-:Y:S01]  /*1150*/  STS [R18+0xc500], R10 ;  /* 0x00c5000a12007388 */ /* 0x000fe20000000800 */
[----:B0-----:R-:W-:Y:S01]  /*1160*/  FMUL.FTZ R36, R36, UR5 ;  /* 0x0000000524247c20 */ /* 0x001fe20008410000 */
[----:B------:R-:W-:Y:S02]  /*1170*/  F2FP.BF16.F32.PACK_AB R17, R17, R34 ;  /* 0x000000221111723e */ /* 0x000fe400000010ff */
[----:B------:R-:W-:Y:S01]  /*1180*/  STS [R18+0xdc00], R43 ;  /* 0x00dc002b12007388 */ /* 0x000fe20000000800 */
[----:B-1----:R-:W-:-:S03]  /*1190*/  FMUL.FTZ R41, R41, UR5 ;  /* 0x0000000529297c20 */ /* 0x002fc60008410000 */
[----:B------:R-:W-:Y:S01]  /*11a0*/  STS [R18+0xdd00], R44 ;  /* 0x00dd002c12007388 */ /* 0x000fe20000000800 */
[----:B--2---:R-:W-:Y:S01]  /*11b0*/  FMUL.FTZ R40, R40, UR5 ;  /* 0x0000000528287c20 */ /* 0x004fe20008410000 */
[----:B------:R-:W-:Y:S02]  /*11c0*/  F2FP.BF16.F32.PACK_AB R36, R41, R36 ;  /* 0x000000242924723e */ /* 0x000fe400000010ff */
[----:B------:R-:W-:Y:S01]  /*11d0*/  STS [R18+0xc800], R20 ;  /* 0x00c8001412007388 */ /* 0x000fe20000000800 */
[----:B---3--:R-:W-:Y:S01]  /*11e0*/  FMUL.FTZ R19, R42, UR5 ;  /* 0x000000052a137c20 */ /* 0x008fe20008410000 */
[----:B------:R-:W-:Y:S02]  /*11f0*/  ULDC UR5, c[0x0][0x244] ;  /* 0x0000910000057ab9 */ /* 0x000fe40000000800 */
[----:B------:R-:W-:Y:S01]  /*1200*/  STS [R18+0xc900], R21 ;  /* 0x00c9001512007388 */ /* 0x000fe20000000800 */
[----:B------:R-:W-:Y:S01]  /*1210*/  ISETP.GE.AND P0, PT, R56, UR5, PT ;  /* 0x0000000538007c0c */ /* 0x000fe2000bf06270 */
[C---:B----4-:R-:W-:Y:S01]  /*1220*/  IMAD.WIDE.U32 R56, R22.reuse, UR8, R56 ;  /* 0x0000000816387c25 */ /* 0x050fe2000f8e0038 */
[----:B------:R-:W-:Y:S01]  /*1230*/  F2FP.BF16.F32.PACK_AB R19, R19, R40 ;  /* 0x000000281313723e */ /* 0x000fe200000010ff */
[----:B------:R-:W-:Y:S04]  /*1240*/  STS [R18+0xe000], R11 ;  /* 0x00e0000b12007388 */ /* 0x000fe80000000800 */
[----:B------:R0:W-:Y:S04]  /*1250*/  STS [R18+0xe100], R12 ;  /* 0x00e1000c12007388 */ /* 0x0001e80000000800 */
[----:B------:R-:W-:Y:S04]  /*1260*/  STS [R18+0xf000], R13 ;  /* 0x00f0000d12007388 */ /* 0x000fe80000000800 */
[----:B------:R1:W-:Y:S01]  /*1270*/  STS [R18+0xf100], R14 ;  /* 0x00f1000e12007388 */ /* 0x0003e20000000800 */
[----:B0-----:R-:W-:-:S03]  /*1280*/  IMAD R12, R22, UR9, RZ ;  /* 0x00000009160c7c24 */ /* 0x001fc6000f8e02ff */
[----:B------:R0:W-:Y:S04]  /*1290*/  STS [R18+0x10800], R31 ;  /* 0x0108001f12007388 */ /* 0x0001e80000000800 */
[----:B------:R0:W-:Y:S01]  /*12a0*/  STS [R18+0x10900], R32 ;  /* 0x0109002012007388 */ /* 0x0001e20000000800 */
[----:B-1----:R-:W-:Y:S01]  /*12b0*/  VIMNMX R14, R3, 0x60, PT ;  /* 0x00000060030e7848 */ /* 0x002fe20003fe0100 */
[----:B------:R-:W-:Y:S02]  /*12c0*/  VIADD R3, R58, 0x10 ;  /* 0x000000103a037836 */ /* 0x000fe40000000000 */
[----:B------:R0:W-:Y:S01]  /*12d0*/  STS [R18+0xf400], R15 ;  /* 0x00f4000f12007388 */ /* 0x0001e20000000800 */
[----:B------:R-:W-:Y:S01]  /*12e0*/  ISETP.GE.OR P3, PT, R7, R14, P0 ;  /* 0x0000000e0700720c */ /* 0x000fe20000766670 */
[----:B------:R-:W-:-:S02]  /*12f0*/  IMAD R7, R23, UR8, R12 ;  /* 0x0000000817077c24 */ /* 0x000fc4000f8e020c */
[----:B------:R0:W-:Y:S01]  /*1300*/  STS [R18+0xf500], R26 ;  /* 0x00f5001a12007388 */ /* 0x0001e20000000800 */
[CC--:B------:R-:W-:Y:S01]  /*1310*/  ISETP.GE.OR P5, PT, R58.reuse, R14.reuse, P0 ;  /* 0x0000000e3a00720c */ /* 0x0c0fe200007a6670 */
[----:B------:R-:W-:Y:S01]  /*1320*/  ULDC.64 UR8, c[0x0][0x260] ;  /* 0x0000980000087ab9 */ /* 0x000fe20000000a00 */
[-C--:B------:R-:W-:Y:S01]  /*1330*/  ISETP.GE.OR P4, PT, R3, R14.reuse, P0 ;  /* 0x0000000e0300720c */ /* 0x080fe20000786670 */
[----:B------:R0:W-:Y:S01]  /*1340*/  STS [R18+0x10c00], R16 ;  /* 0x010c001012007388 */ /* 0x0001e20000000800 */
[----:B------:R-:W-:Y:S01]  /*1350*/  VIADD R3, R58, 0x30 ;  /* 0x000000303a037836 */ /* 0x000fe20000000000 */
[----:B------:R-:W-:Y:S01]  /*1360*/  IADD3 R57, R57, R7, RZ ;  /* 0x0000000739397210 */ /* 0x000fe20007ffe0ff */
[----:B------:R-:W-:Y:S01]  /*1370*/  IMAD R53, R53, UR8, RZ ;  /* 0x0000000835357c24 */ /* 0x000fe2000f8e02ff */
[----:B------:R0:W-:Y:S01]  /*1380*/  STS [R18+0x10d00], R17 ;  /* 0x010d001112007388 */ /* 0x0001e20000000800 */
[----:B------:R-:W-:Y:S02]  /*1390*/  LEA R12, R2, UR4, 0x1 ;  /* 0x00000004020c7c11 */ /* 0x000fe4000f8e08ff */
[----:B------:R-:W-:Y:S01]  /*13a0*/  ISETP.GE.OR P2, PT, R3, R14, P0 ;  /* 0x0000000e0300720c */ /* 0x000fe20000746670 */
[----:B------:R0:W-:Y:S01]  /*13b0*/  STS [R18+0xf800], R24 ;  /* 0x00f8001812007388 */ /* 0x0001e20000000800 */
[----:B------:R-:W-:-:S02]  /*13c0*/  VIADD R3, R58, 0x40 ;  /* 0x000000403a037836 */ /* 0x000fc40000000000 */
[----:B------:R-:W-:Y:S01]  /*13d0*/  VIADD R58, R58, 0x50 ;  /* 0x000000503a3a7836 */ /* 0x000fe20000000000 */
[----:B------:R0:W-:Y:S01]  /*13e0*/  STS [R18+0xf900], R25 ;  /* 0x00f9001912007388 */ /* 0x0001e20000000800 */
[C---:B------:R-:W-:Y:S01]  /*13f0*/  IMAD R53, R54.reuse, UR9, R53 ;  /* 0x0000000936357c24 */ /* 0x040fe2000f8e0235 */
[-C--:B------:R-:W-:Y:S01]  /*1400*/  ISETP.GE.OR P1, PT, R3, R14.reuse, P0 ;  /* 0x0000000e0300720c */ /* 0x080fe20000726670 */
[----:B------:R-:W-:Y:S01]  /*1410*/  IMAD.WIDE.U32 R54, R54, UR8, R56 ;  /* 0x0000000836367c25 */ /* 0x000fe2000f8e0038 */
[----:B------:R0:W-:Y:S01]  /*1420*/  STS [R18+0x11000], R36 ;  /* 0x0110002412007388 */ /* 0x0001e20000000800 */
[----:B------:R-:W-:Y:S02]  /*1430*/  ISETP.GE.OR P0, PT, R58, R14, P0 ;  /* 0x0000000e3a00720c */ /* 0x000fe40000706670 */
[----:B------:R-:W-:Y:S01]  /*1440*/  IMAD.IADD R3, R55, 0x1, R53 ;  /* 0x0000000137037824 */ /* 0x000fe200078e0235 */
[----:B------:R0:W-:Y:S01]  /*1450*/  STS [R18+0x11100], R19 ;  /* 0x0111001312007388 */ /* 0x0001e20000000800 */
[----:B------:R-:W-:Y:S06]  /*1460*/  BAR.SYNC.DEFER_BLOCKING 0x0 ;  /* 0x0000000000007b1d */ /* 0x000fec0000010000 */
[----:B------:R0:W1:Y:S01]  /*1470*/  LDS.128 R8, [R6+0xca00] ;  /* 0x00ca000006087984 */ /* 0x0000620000000c00 */
[----:B------:R-:W-:Y:S05]  /*1480*/  @P5 BRA `(.L_x_25) ;  /* 0x00000000002c5947 */ /* 0x000fea0003800000 */
[----:B0-----:R-:W0:Y:S01]  /*1490*/  LDS.128 R12, [R12] ;  /* 0x000000000c0c7984 */ /* 0x001e220000000c00 */
[----:B------:R-:W-:Y:S01]  /*14a0*/  ULDC.64 UR4, c[0x0][0x250] ;  /* 0x0000940000047ab9 */ /* 0x000fe20000000a00 */
[----:B------:R-:W-:Y:S02]  /*14b0*/  IMAD.MOV.U32 R2, RZ, RZ, R54 ;  /* 0x000000ffff027224 */ /* 0x000fe400078e0036 */
[----:B------:R-:W-:Y:S02]  /*14c0*/  IMAD R7, R5, UR4, RZ ;  /* 0x0000000405077c24 */ /* 0x000fe4000f8e02ff */
[----:B------:R-:W-:-:S04]  /*14d0*/  IMAD.WIDE.U32 R16, R4, UR4, R2 ;  /* 0x0000000404107c25 */ /* 0x000fc8000f8e0002 */
[----:B------:R-:W-:Y:S01]  /*14e0*/  IMAD R7, R4, UR5, R7 ;  /* 0x0000000504077c24 */ /* 0x000fe2000f8e0207 */
[----:B------:R-:W-:Y:S02]  /*14f0*/  ULDC.64 UR4, c[0x0][0x238] ;  /* 0x00008e0000047ab9 */ /* 0x000fe40000000a00 */
[----:B------:R-:W-:Y:S01]  /*1500*/  LEA R18, P5, R16, UR4, 0x1 ;  /* 0x0000000410127c11 */ /* 0x000fe2000f8a08ff */
[----:B------:R-:W-:-:S05]  /*1510*/  IMAD.IADD R7, R17, 0x1, R7 ;  /* 0x0000000111077824 */ /* 0x000fca00078e0207 */
[----:B------:R-:W-:-:S05]  /*1520*/  LEA.HI.X R19, R16, UR5, R7, 0x1, P5 ;  /* 0x0000000510137c11 */ /* 0x000fca000a8f0c07 */
[----:B0-----:R2:W-:Y:S02]  /*1530*/  STG.E.128 desc[UR6][R18.64], R12 ;  /* 0x0000000c12007986 */ /* 0x0015e4000c101d06 */
.L_x_25:
[----:B------:R-:W-:Y:S05]  /*1540*/  BSYNC B0 ;  /* 0x0000000000007941 */ /* 0x000fea0003800000 */
.L_x_24:
[----:B0-2---:R0:W2:Y:S01]  /*1550*/  LDS.128 R12, [R6+0xc200] ;  /* 0x00c20000060c7984 */ /* 0x0050a20000000c00 */
[----:B------:R-:W-:Y:S04]  /*1560*/  BSSY B0, `(.L_x_26) ;  /* 0x000000f000007945 */ /* 0x000fe80003800000 */
[----:B------:R-:W-:Y:S05]  /*1570*/  @P4 BRA `(.L_x_27) ;  /* 0x0000000000344947 */ /* 0x000fea0003800000 */
[----:B------:R-:W-:Y:S01]  /*1580*/  IADD3 R7, P4, R4, 0x10, RZ ;  /* 0x0000001004077810 */ /* 0x000fe20007f9e0ff */
[----:B------:R-:W-:Y:S01]  /*1590*/  ULDC.64 UR4, c[0x0][0x250] ;  /* 0x0000940000047ab9 */ /* 0x000fe20000000a00 */
[----:B------:R-:W-:Y:S02]  /*15a0*/  IMAD.MOV.U32 R16, RZ, RZ, R54 ;  /* 0x000000ffff107224 */ /* 0x000fe400078e0036 */
[----:B------:R-:W-:Y:S01]  /*15b0*/  IADD3.X R0, RZ, R5, RZ, P4, !PT ;  /* 0x00000005ff007210 */ /* 0x000fe200027fe4ff */
[----:B------:R-:W-:-:S04]  /*15c0*/  IMAD.MOV.U32 R17, RZ, RZ, R3 ;  /* 0x000000ffff117224 */ /* 0x000fc800078e0003 */
[----:B------:R-:W-:Y:S02]  /*15d0*/  IMAD R0, R0, UR4, RZ ;  /* 0x0000000400007c24 */ /* 0x000fe4000f8e02ff */
[----:B------:R-:W-:-:S04]  /*15e0*/  IMAD.WIDE.U32 R16, R7, UR4, R16 ;  /* 0x0000000407107c25 */ /* 0x000fc8000f8e0010 */
[----:B------:R-:W-:Y:S01]  /*15f0*/  IMAD R7, R7, UR5, R0 ;  /* 0x0000000507077c24 */ /* 0x000fe2000f8e0200 */
[----:B------:R-:W-:Y:S02]  /*1600*/  ULDC.64 UR4, c[0x0][0x238] ;  /* 0x00008e0000047ab9 */ /* 0x000fe40000000a00 */
[----:B------:R-:W-:Y:S01]  /*1610*/  LEA R18, P4, R16, UR4, 0x1 ;  /* 0x0000000410127c11 */ /* 0x000fe2000f8808ff */
[----:B------:R-:W-:-:S05]  /*1620*/  IMAD.IADD R7, R17, 0x1, R7 ;  /* 0x0000000111077824 */ /* 0x000fca00078e0207 */
[----:B------:R-:W-:-:S05]  /*1630*/  LEA.HI.X R19, R16, UR5, R7, 0x1, P4 ;  /* 0x0000000510137c11 */ /* 0x000fca000a0f0c07 */
[----:B--2---:R3:W-:Y:S02]  /*1640*/  STG.E.128 desc[UR6][R18.64], R12 ;  /* 0x0000000c12007986 */ /* 0x0047e4000c101d06 */
.L_x_27:
[----:B------:R-:W-:Y:S05]  /*1650*/  BSYNC B0 ;  /* 0x0000000000007941 */ /* 0x000fea0003800000 */
.L_x_26:
[----:B--23--:R2:W3:Y:S01]  /*1660*/  LDS.128 R12, [R6+0xc400] ;  /* 0x00c40000060c7984 */ /* 0x00c4e20000000c00 */
        /* <DEDUP_REMOVED lines=14> */
[----:B---3--:R4:W-:Y:S02]  /*1750*/  STG.E.128 desc[UR6][R18.64], R12 ;  /* 0x0000000c12007986 */ /* 0x0089e4000c101d06 */
.L_x_29:
[----:B------:R-:W-:Y:S05]  /*1760*/  BSYNC B0 ;  /* 0x0000000000007941 */ /* 0x000fea0003800000 */
.L_x_28:
[----:B---34-:R3:W4:Y:S01]  /*1770*/  LDS.128 R12, [R6+0xc600] ;  /* 0x00c60000060c7984 */ /* 0x0187220000000c00 */
        /* <DEDUP_REMOVED lines=11> */
[----:B------:R-:W-:Y:S02]  /*1830*/  LEA R18, P2, R16, UR4, 0x1 ;  /* 0x0000000410127c11 */ /* 0x000fe4000f8408ff */
[----:B------:R-:W-:-:S04]  /*1840*/  IADD3 R7, R17, R7, RZ ;  /* 0x0000000711077210 */ /* 0x000fc80007ffe0ff */
[----:B------:R-:W-:-:S05]  /*1850*/  LEA.HI.X R19, R16, UR5, R7, 0x1, P2 ;  /* 0x0000000510137c11 */ /* 0x000fca00090f0c07 */
[----:B----4-:R4:W-:Y:S02]  /*1860*/  STG.E.128 desc[UR6][R18.64], R12 ;  /* 0x0000000c12007986 */ /* 0x0109e4000c101d06 */
.L_x_31:
[----:B------:R-:W-:Y:S05]  /*1870*/  BSYNC B0 ;  /* 0x0000000000007941 */ /* 0x000fea0003800000 */
.L_x_30:
[----:B----4-:R4:W0:Y:S01]  /*1880*/  LDS.128 R12, [R6+0xc800] ;  /* 0x00c80000060c7984 */ /* 0x0108220000000c00 */
[----:B------:R-:W-:Y:S04]  /*1890*/  BSSY B0, `(.L_x_32) ;  /* 0x000000f000007945 */ /* 0x000fe80003800000 */
[----:B------:R-:W-:Y:S05]  /*18a0*/  @P1 BRA `(.L_x_33) ;  /* 0x0000000000341947 */ /* 0x000fea0003800000 */
[----:B------:R-:W-:Y:S01]  /*18b0*/  IADD3 R17, P1, R4, 0x40, RZ ;  /* 0x0000004004117810 */ /* 0x000fe20007f3e0ff */
[----:B------:R-:W-:Y:S01]  /*18c0*/  ULDC.64 UR4, c[0x0][0x250] ;  /* 0x0000940000047ab9 */ /* 0x000fe20000000a00 */
[----:B------:R-:W-:Y:S01]  /*18d0*/  MOV R7, R3 ;  /* 0x0000000300077202 */ /* 0x000fe20000000f00 */
[----:B0-234-:R-:W-:Y:S02]  /*18e0*/  IMAD.MOV.U32 R6, RZ, RZ, R54 ;  /* 0x000000ffff067224 */ /* 0x01dfe400078e0036 */
[----:B------:R-:W-:Y:S02]  /*18f0*/  IMAD.X R0, RZ, RZ, R5, P1 ;  /* 0x000000ffff007224 */ /* 0x000fe400008e0605 */
[----:B------:R-:W-:-:S04]  /*1900*/  IMAD.WIDE.U32 R6, R17, UR4, R6 ;  /* 0x0000000411067c25 */ /* 0x000fc8000f8e0006 */
[----:B------:R-:W-:-:S04]  /*1910*/  IMAD R0, R0, UR4, RZ ;  /* 0x0000000400007c24 */ /* 0x000fc8000f8e02ff */
[----:B------:R-:W-:Y:S01]  /*1920*/  IMAD R17, R17, UR5, R0 ;  /* 0x0000000511117c24 */ /* 0x000fe2000f8e0200 */
[----:B------:R-:W-:Y:S02]  /*1930*/  ULDC.64 UR4, c[0x0][0x238] ;  /* 0x00008e0000047ab9 */ /* 0x000fe40000000a00 */
[----:B------:R-:W-:Y:S01]  /*1940*/  LEA R16, P1, R6, UR4, 0x1 ;  /* 0x0000000406107c11 */ /* 0x000fe2000f8208ff */
[----:B------:R-:W-:-:S05]  /*1950*/  IMAD.IADD R7, R7, 0x1, R17 ;  /* 0x0000000107077824 */ /* 0x000fca00078e0211 */
[----:B------:R-:W-:-:S05]  /*1960*/  LEA.HI.X R17, R6, UR5, R7, 0x1, P1 ;  /* 0x0000000506117c11 */ /* 0x000fca00088f0c07 */
[----:B------:R0:W-:Y:S02]  /*1970*/  STG.E.128 desc[UR6][R16.64], R12 ;  /* 0x0000000c10007986 */ /* 0x0001e4000c101d06 */
.L_x_33:
[----:B------:R-:W-:Y:S05]  /*1980*/  BSYNC B0 ;  /* 0x0000000000007941 */ /* 0x000fea0003800000 */
.L_x_32:
[----:B------:R-:W-:Y:S05]  /*1990*/  @P0 EXIT ;  /* 0x000000000000094d */ /* 0x000fea0003800000 */
[----:B------:R-:W-:Y:S01]  /*19a0*/  IADD3 R7, P0, R4, 0x50, RZ ;  /* 0x0000005004077810 */ /* 0x000fe20007f1e0ff */
[----:B------:R-:W-:Y:S01]  /*19b0*/  ULDC.64 UR4, c[0x0][0x250] ;  /* 0x0000940000047ab9 */ /* 0x000fe20000000a00 */
[----:B------:R-:W-:-:S03]  /*19c0*/  MOV R2, R54 ;  /* 0x0000003600027202 */ /* 0x000fc60000000f00 */
        /* <DEDUP_REMOVED lines=8> */
[----:B-1----:R-:W-:Y:S01]  /*1a50*/  STG.E.128 desc[UR6][R4.64], R8 ;  /* 0x0000000804007986 */ /* 0x002fe2000c101d06 */
[----:B------:R-:W-:Y:S05]  /*1a60*/  EXIT ;  /* 0x000000000000794d */ /* 0x000fea0003800000 */
.L_x_34:
        /* <DEDUP_REMOVED lines=9> */
.L_x_120:


//--------------------- .text._ZN7cutlass13device_kernelIN5flash19enable_sm80_to_sm89INS1_16FlashAttnBwdSm80INS1_25CollectiveMainloopBwdSm80ILi2ELi1EN4cute5tupleIJNS5_1CILi64EEENS7_ILi96EEENS7_ILi128EEEEEENS_10bfloat16_tEfNS_4arch4Sm80ELb1ELb0ELb1ELb1ELb1ELb0ELb0ELb0ELi2ELi2ELi2ELi2ELb1EEENS1_24CollectiveEpilogueBwdGQAISB_fSE_Li256ELb1ELb1EEENS1_25SingleTileBwdLPTSchedulerILb1ELi96ELb1EEEEEEEEEvNT_6ParamsE --------------------------
	.section	.text._ZN7cutlass13device_kernelIN5flash19enable_sm80_to_sm89INS1_16FlashAttnBwdSm80INS1_25CollectiveMainloopBwdSm80ILi2ELi1EN4cute5tupleIJNS5_1CILi64EEENS7_ILi96EEENS7_ILi128EEEEEENS_10bfloat16_tEfNS_4arch4Sm80ELb1ELb0ELb1ELb1ELb1ELb0ELb0ELb0ELi2ELi2ELi2ELi2ELb1EEENS1_24CollectiveEpilogueBwdGQAISB_fSE_Li256ELb1ELb1EEENS1_25SingleTileBwdLPTSchedulerILb1ELi96ELb1EEEEEEEEEvNT_6ParamsE,"ax",@progbits
	.align	128
.text._ZN7cutlass13device_kernelIN5flash19enable_sm80_to_sm89INS1_16FlashAttnBwdSm80INS1_25CollectiveMainloopBwdSm80ILi2ELi1EN4cute5tupleIJNS5_1CILi64EEENS7_ILi96EEENS7_ILi128EEEEEENS_10bfloat16_tEfNS_4arch4Sm80ELb1ELb0ELb1ELb1ELb1ELb0ELb0ELb0ELi2ELi2ELi2ELi2ELb1EEENS1_24CollectiveEpilogueBwdGQAISB_fSE_Li256ELb1ELb1EEENS1_25SingleTileBwdLPTSchedulerILb1ELi96ELb1EEEEEEEEEvNT_6ParamsE:
        .type           _ZN7cutlass13device_kernelIN5flash19enable_sm80_to_sm89INS1_16FlashAttnBwdSm80INS1_25CollectiveMainloopBwdSm80ILi2ELi1EN4cute5tupleIJNS5_1CILi64EEENS7_ILi96EEENS7_ILi128EEEEEENS_10bfloat16_tEfNS_4arch4Sm80ELb1ELb0ELb1ELb1ELb1ELb0ELb0ELb0ELi2ELi2ELi2ELi2ELb1EEENS1_24CollectiveEpilogueBwdGQAISB_fSE_Li256ELb1ELb1EEENS1_25SingleTileBwdLPTSchedulerILb1ELi96ELb1EEEEEEEEEvNT_6ParamsE,@function
        .size           _ZN7cutlass13device_kernelIN5flash19enable_sm80_to_sm89INS1_16FlashAttnBwdSm80INS1_25CollectiveMainloopBwdSm80ILi2ELi1EN4cute5tupleIJNS5_1CILi64EEENS7_ILi96EEENS7_ILi128EEEEEENS_10bfloat16_tEfNS_4arch4Sm80ELb1ELb0ELb1ELb1ELb1ELb0ELb0ELb0ELi2ELi2ELi2ELi2ELb1EEENS1_24CollectiveEpilogueBwdGQAISB_fSE_Li256ELb1ELb1EEENS1_25SingleTileBwdLPTSchedulerILb1ELi96ELb1EEEEEEEEEvNT_6ParamsE,(.L_x_121 - _ZN7cutlass13device_kernelIN5flash19enable_sm80_to_sm89INS1_16FlashAttnBwdSm80INS1_25CollectiveMainloopBwdSm80ILi2ELi1EN4cute5tupleIJNS5_1CILi64EEENS7_ILi96EEENS7_ILi128EEEEEENS_10bfloat16_tEfNS_4arch4Sm80ELb1ELb0ELb1ELb1ELb1ELb0ELb0ELb0ELi2ELi2ELi2ELi2ELb1EEENS1_24CollectiveEpilogueBwdGQAISB_fSE_Li256ELb1ELb1EEENS1_25SingleTileBwdLPTSchedulerILb1ELi96ELb1EEEEEEEEEvNT_6ParamsE)
        .other          _ZN7cutlass13device_kernelIN5flash19enable_sm80_to_sm89INS1_16FlashAttnBwdSm80INS1_25CollectiveMainloopBwdSm80ILi2ELi1EN4cute5tupleIJNS5_1CILi64EEENS7_ILi96EEENS7_ILi128EEEEEENS_10bfloat16_tEfNS_4arch4Sm80ELb1ELb0ELb1ELb1ELb1ELb0ELb0ELb0ELi2ELi2ELi2ELi2ELb1EEENS1_24CollectiveEpilogueBwdGQAISB_fSE_Li256ELb1ELb1EEENS1_25SingleTileBwdLPTSchedulerILb1ELi96ELb1EEEEEEEEEvNT_6ParamsE,@"STO_CUDA_ENTRY STV_DEFAULT"
_ZN7cutlass13device_kernelIN5flash19enable_sm80_to_sm89INS1_16FlashAttnBwdSm80INS1_25CollectiveMainloopBwdSm80ILi2ELi1EN4cute5tupleIJNS5_1CILi64EEENS7_ILi96EEENS7_ILi128EEEEEENS_10bfloat16_tEfNS_4arch4Sm80ELb1ELb0ELb1ELb1ELb1ELb0ELb0ELb0ELi2ELi2ELi2ELi2ELb1EEENS1_24CollectiveEpilogueBwdGQAISB_fSE_Li256ELb1ELb1EEENS1_25SingleTileBwdLPTSchedulerILb1ELi96ELb1EEEEEEEEEvNT_6ParamsE:
[----:B------:R-:W-:Y:S01]  /*0000*/  LDC R1, c[0x0][0x28] ;  /* 0x00000a00ff017b82 */ /* 0x000fe20000000800 */
[----:B------:R-:W-:Y:S05]  /*0010*/  EXIT ;  /* 0x000000000000794d */ /* 0x000fea0003800000 */
.L_x_35:
        /* <DEDUP_REMOVED lines=14> */
.L_x_121:


//--------------------- .text._ZN7cutlass13device_kernelIN5flash19enable_sm80_to_sm89INS1_16FlashAttnBwdSm80INS1_25CollectiveMainloopBwdSm80ILi2ELi2EN4cute5tupleIJNS5_1CILi64EEENS7_ILi128EEES9_EEENS_10bfloat16_tEfNS_4arch4Sm80ELb0ELb0ELb1ELb0ELb0ELb0ELb0ELb0ELi2ELi2ELi2ELi2ELb0EEENS1_21CollectiveEpilogueBwdISA_SB_SD_Li256ELb0ELb0ELi4EEENS1_19SingleTileSchedulerILb0ELb0ELb0ELi128EEEEEEEEEvNT_6ParamsE --------------------------
	.section	.text._ZN7cutlass13device_kernelIN5flash19enable_sm80_to_sm89INS1_16FlashAttnBwdSm80INS1_25CollectiveMainloopBwdSm80ILi2ELi2EN4cute5tupleIJNS5_1CILi64EEENS7_ILi128EEES9_EEENS_10bfloat16_tEfNS_4arch4Sm80ELb0ELb0ELb1ELb0ELb0ELb0ELb0ELb0ELi2ELi2ELi2ELi2ELb0EEENS1_21CollectiveEpilogueBwdISA_SB_SD_Li256ELb0ELb0ELi4EEENS1_19SingleTileSchedulerILb0ELb0ELb0ELi128EEEEEEEEEvNT_6ParamsE,"ax",@progbits
	.align	128
.text._ZN7cutlass13device_kernelIN5flash19enable_sm80_to_sm89INS1_16FlashAttnBwdSm80INS1_25CollectiveMainloopBwdSm80ILi2ELi2EN4cute5tupleIJNS5_1CILi64EEENS7_ILi128EEES9_EEENS_10bfloat16_tEfNS_4arch4Sm80ELb0ELb0ELb1ELb0ELb0ELb0ELb0ELb0ELi2ELi2ELi2ELi2ELb0EEENS1_21CollectiveEpilogueBwdISA_SB_SD_Li256ELb0ELb0ELi4EEENS1_19SingleTileSchedulerILb0ELb0ELb0ELi128EEEEEEEEEvNT_6ParamsE:
        .type           _ZN7cutlass13device_kernelIN5flash19enable_sm80_to_sm89INS1_16FlashAttnBwdSm80INS1_25CollectiveMainloopBwdSm80ILi2ELi2EN4cute5tupleIJNS5_1CILi64EEENS7_ILi128EEES9_EEENS_10bfloat16_tEfNS_4arch4Sm80ELb0ELb0ELb1ELb0ELb0ELb0ELb0ELb0ELi2ELi2ELi2ELi2ELb0EEENS1_21CollectiveEpilogueBwdISA_SB_SD_Li256ELb0ELb0ELi4EEENS1_19SingleTileSchedulerILb0ELb0ELb0ELi128EEEEEEEEEvNT_6ParamsE,@function
        .size           _ZN7cutlass13device_kernelIN5flash19enable_sm80_to_sm89INS1_16FlashAttnBwdSm80INS1_25CollectiveMainloopBwdSm80ILi2ELi2EN4cute5tupleIJNS5_1CILi64EEENS7_ILi128EEES9_EEENS_10bfloat16_tEfNS_4arch4Sm80ELb0ELb0ELb1ELb0ELb0ELb0ELb0ELb0ELi2ELi2ELi2ELi2ELb0EEENS1_21CollectiveEpilogueBwdISA_SB_SD_Li256ELb0ELb0ELi4EEENS1_19SingleTileSchedulerILb0ELb0ELb0ELi128EEEEEEEEEvNT_6ParamsE,(.L_x_122 - _ZN7cutlass13device_kernelIN5flash19enable_sm80_to_sm89INS1_16FlashAttnBwdSm80INS1_25CollectiveMainloopBwdSm80ILi2ELi2EN4cute5tupleIJNS5_1CILi64EEENS7_ILi128EEES9_EEENS_10bfloat16_tEfNS_4arch4Sm80ELb0ELb0ELb1ELb0ELb0ELb0ELb0ELb0ELi2ELi2ELi2ELi2ELb0EEENS1_21CollectiveEpilogueBwdISA_SB_SD_Li256ELb0ELb0ELi4EEENS1_19SingleTileSchedulerILb0ELb0ELb0ELi128EEEEEEEEEvNT_6ParamsE)
        .other          _ZN7cutlass13device_kernelIN5flash19enable_sm80_to_sm89INS1_16FlashAttnBwdSm80INS1_25CollectiveMainloopBwdSm80ILi2ELi2EN4cute5tupleIJNS5_1CILi64EEENS7_ILi128EEES9_EEENS_10bfloat16_tEfNS_4arch4Sm80ELb0ELb0ELb1ELb0ELb0ELb0ELb0ELb0ELi2ELi2ELi2ELi2ELb0EEENS1_21CollectiveEpilogueBwdISA_SB_SD_Li256ELb0ELb0ELi4EEENS1_19SingleTileSchedulerILb0ELb0ELb0ELi128EEEEEEEEEvNT_6ParamsE,@"STO_CUDA_ENTRY STV_DEFAULT"
_ZN7cutlass13device_kernelIN5flash19enable_sm80_to_sm89INS1_16FlashAttnBwdSm80INS1_25CollectiveMainloopBwdSm80ILi2ELi2EN4cute5tupleIJNS5_1CILi64EEENS7_ILi128EEES9_EEENS_10bfloat16_tEfNS_4arch4Sm80ELb0ELb0ELb1ELb0ELb0ELb0ELb0ELb0ELi2ELi2ELi2ELi2ELb0EEENS1_21CollectiveEpilogueBwdISA_SB_SD_Li256ELb0ELb0ELi4EEENS1_19SingleTileSchedulerILb0ELb0ELb0ELi128EEEEEEEEEvNT_6ParamsE:
[----:B------:R-:W-:Y:S01]  /*0000*/  LDC R1, c[0x0][0x28] ;  /* 0x00000a00ff017b82 */ /* 0x000fe20000000800 */
[----:B------:R-:W-:Y:S05]  /*0010*/  EXIT ;  /* 0x000000000000794d */ /* 0x000fea0003800000 */
.L_x_36:
        /* <DEDUP_REMOVED lines=14> */
.L_x_122:


//--------------------- .text._ZN7cutlass13device_kernelIN5flash19enable_sm80_to_sm89INS1_16FlashAttnBwdSm80INS1_25CollectiveMainloopBwdSm80ILi2ELi2EN4cute5tupleIJNS5_1CILi64EEENS7_ILi128EEES9_EEENS_10bfloat16_tEfNS_4arch4Sm80ELb0ELb0ELb1ELb0ELb1ELb0ELb0ELb0ELi2ELi2ELi2ELi2ELb0EEENS1_21CollectiveEpilogueBwdISA_SB_SD_Li256ELb0ELb0ELi4EEENS1_19SingleTileSchedulerILb0ELb0ELb0ELi128EEEEEEEEEvNT_6ParamsE --------------------------
	.section	.text._ZN7cutlass13device_kernelIN5flash19enable_sm80_to_sm89INS1_16FlashAttnBwdSm80INS1_25CollectiveMainloopBwdSm80ILi2ELi2EN4cute5tupleIJNS5_1CILi64EEENS7_ILi128EEES9_EEENS_10bfloat16_tEfNS_4arch4Sm80ELb0ELb0ELb1ELb0ELb1ELb0ELb0ELb0ELi2ELi2ELi2ELi2ELb0EEENS1_21CollectiveEpilogueBwdISA_SB_SD_Li256ELb0ELb0ELi4EEENS1_19SingleTileSchedulerILb0ELb0ELb0ELi128EEEEEEEEEvNT_6ParamsE,"ax",@progbits
	.align	128
.text._ZN7cutlass13device_kernelIN5flash19enable_sm80_to_sm89INS1_16FlashAttnBwdSm80INS1_25CollectiveMainloopBwdSm80ILi2ELi2EN4cute5tupleIJNS5_1CILi64EEENS7_ILi128EEES9_EEENS_10bfloat16_tEfNS_4arch4Sm80ELb0ELb0ELb1ELb0ELb1ELb0ELb0ELb0ELi2ELi2ELi2ELi2ELb0EEENS1_21CollectiveEpilogueBwdISA_SB_SD_Li256ELb0ELb0ELi4EEENS1_19SingleTileSchedulerILb0ELb0ELb0ELi128EEEEEEEEEvNT_6ParamsE:
        .type           _ZN7cutlass13device_kernelIN5flash19enable_sm80_to_sm89INS1_16FlashAttnBwdSm80INS1_25CollectiveMainloopBwdSm80ILi2ELi2EN4cute5tupleIJNS5_1CILi64EEENS7_ILi128EEES9_EEENS_10bfloat16_tEfNS_4arch4Sm80ELb0ELb0ELb1ELb0ELb1ELb0ELb0ELb0ELi2ELi2ELi2ELi2ELb0EEENS1_21CollectiveEpilogueBwdISA_SB_SD_Li256ELb0ELb0ELi4EEENS1_19SingleTileSchedulerILb0ELb0ELb0ELi128EEEEEEEEEvNT_6ParamsE,@function
        .size           _ZN7cutlass13device_kernelIN5flash19enable_sm80_to_sm89INS1_16FlashAttnBwdSm80INS1_25CollectiveMainloopBwdSm80ILi2ELi2EN4cute5tupleIJNS5_1CILi64EEENS7_ILi128EEES9_EEENS_10bfloat16_tEfNS_4arch4Sm80ELb0ELb0ELb1ELb0ELb1ELb0ELb0ELb0ELi2ELi2ELi2ELi2ELb0EEENS1_21CollectiveEpilogueBwdISA_SB_SD_Li256ELb0ELb0ELi4EEENS1_19SingleTileSchedulerILb0ELb0ELb0ELi128EEEEEEEEEvNT_6ParamsE,(.L_x_123 - _ZN7cutlass13device_kernelIN5flash19enable_sm80_to_sm89INS1_16FlashAttnBwdSm80INS1_25CollectiveMainloopBwdSm80ILi2ELi2EN4cute5tupleIJNS5_1CILi64EEENS7_ILi128EEES9_EEENS_10bfloat16_tEfNS_4arch4Sm80ELb0ELb0ELb1ELb0ELb1ELb0ELb0ELb0ELi2ELi2ELi2ELi2ELb0EEENS1_21CollectiveEpilogueBwdISA_SB_SD_Li256ELb0ELb0ELi4EEENS1_19SingleTileSchedulerILb0ELb0ELb0ELi128EEEEEEEEEvNT_6ParamsE)
        .other          _ZN7cutlass13device_kernelIN5flash19enable_sm80_to_sm89INS1_16FlashAttnBwdSm80INS1_25CollectiveMainloopBwdSm80ILi2ELi2EN4cute5tupleIJNS5_1CILi64EEENS7_ILi128EEES9_EEENS_10bfloat16_tEfNS_4arch4Sm80ELb0ELb0ELb1ELb0ELb1ELb0ELb0ELb0ELi2ELi2ELi2ELi2ELb0EEENS1_21CollectiveEpilogueBwdISA_SB_SD_Li256ELb0ELb0ELi4EEENS1_19SingleTileSchedulerILb0ELb0ELb0ELi128EEEEEEEEEvNT_6ParamsE,@"STO_CUDA_ENTRY STV_DEFAULT"
_ZN7cutlass13device_kernelIN5flash19enable_sm80_to_sm89INS1_16FlashAttnBwdSm80INS1_25CollectiveMainloopBwdSm80ILi2ELi2EN4cute5tupleIJNS5_1CILi64EEENS7_ILi128EEES9_EEENS_10bfloat16_tEfNS_4arch4Sm80ELb0ELb0ELb1ELb0ELb1ELb0ELb0ELb0ELi2ELi2ELi2ELi2ELb0EEENS1_21CollectiveEpilogueBwdISA_SB_SD_Li256ELb0ELb0ELi4EEENS1_19SingleTileSchedulerILb0ELb0ELb0ELi128EEEEEEEEEvNT_6ParamsE:
[----:B------:R-:W-:Y:S01]  /*0000*/  LDC R1, c[0x0][0x28] ;  /* 0x00000a00ff017b82 */ /* 0x000fe20000000800 */
[----:B------:R-:W-:Y:S05]  /*0010*/  EXIT ;  /* 0x000000000000794d */ /* 0x000fea0003800000 */
.L_x_37:
        /* <DEDUP_REMOVED lines=14> */
.L_x_123:


//--------------------- .text._ZN7cutlass13device_kernelIN5flash19enable_sm80_to_sm89INS1_16FlashAttnBwdSm80INS1_25CollectiveMainloopBwdSm80ILi2ELi2EN4cute5tupleIJNS5_1CILi64EEENS7_ILi128EEES9_EEENS_10bfloat16_tEfNS_4arch4Sm80ELb0ELb0ELb1ELb0ELb0ELb0ELb0ELb0ELi2ELi2ELi2ELi2ELb0EEENS1_24CollectiveEpilogueBwdGQAISA_fSD_Li256ELb0ELb0EEENS1_19SingleTileSchedulerILb0ELb0ELb0ELi128EEEEEEEEEvNT_6ParamsE --------------------------
	.section	.text._ZN7cutlass13device_kernelIN5flash19enable_sm80_to_sm89INS1_16FlashAttnBwdSm80INS1_25CollectiveMainloopBwdSm80ILi2ELi2EN4cute5tupleIJNS5_1CILi64EEENS7_ILi128EEES9_EEENS_10bfloat16_tEfNS_4arch4Sm80ELb0ELb0ELb1ELb0ELb0ELb0ELb0ELb0ELi2ELi2ELi2ELi2ELb0EEENS1_24CollectiveEpilogueBwdGQAISA_fSD_Li256ELb0ELb0EEENS1_19SingleTileSchedulerILb0ELb0ELb0ELi128EEEEEEEEEvNT_6ParamsE,"ax",@progbits
	.align	128
.text._ZN7cutlass13device_kernelIN5flash19enable_sm80_to_sm89INS1_16FlashAttnBwdSm80INS1_25CollectiveMainloopBwdSm80ILi2ELi2EN4cute5tupleIJNS5_1CILi64EEENS7_ILi128EEES9_EEENS_10bfloat16_tEfNS_4arch4Sm80ELb0ELb0ELb1ELb0ELb0ELb0ELb0ELb0ELi2ELi2ELi2ELi2ELb0EEENS1_24CollectiveEpilogueBwdGQAISA_fSD_Li256ELb0ELb0EEENS1_19SingleTileSchedulerILb0ELb0ELb0ELi128EEEEEEEEEvNT_6ParamsE:
        .type           _ZN7cutlass13device_kernelIN5flash19enable_sm80_to_sm89INS1_16FlashAttnBwdSm80INS1_25CollectiveMainloopBwdSm80ILi2ELi2EN4cute5tupleIJNS5_1CILi64EEENS7_ILi128EEES9_EEENS_10bfloat16_tEfNS_4arch4Sm80ELb0ELb0ELb1ELb0ELb0ELb0ELb0ELb0ELi2ELi2ELi2ELi2ELb0EEENS1_24CollectiveEpilogueBwdGQAISA_fSD_Li256ELb0ELb0EEENS1_19SingleTileSchedulerILb0ELb0ELb0ELi128EEEEEEEEEvNT_6ParamsE,@function
        .size           _ZN7cutlass13device_kernelIN5flash19enable_sm80_to_sm89INS1_16FlashAttnBwdSm80INS1_25CollectiveMainloopBwdSm80ILi2ELi2EN4cute5tupleIJNS5_1CILi64EEENS7_ILi128EEES9_EEENS_10bfloat16_tEfNS_4arch4Sm80ELb0ELb0ELb1ELb0ELb0ELb0ELb0ELb0ELi2ELi2ELi2ELi2ELb0EEENS1_24CollectiveEpilogueBwdGQAISA_fSD_Li256ELb0ELb0EEENS1_19SingleTileSchedulerILb0ELb0ELb0ELi128EEEEEEEEEvNT_6ParamsE,(.L_x_124 - _ZN7cutlass13device_kernelIN5flash19enable_sm80_to_sm89INS1_16FlashAttnBwdSm80INS1_25CollectiveMainloopBwdSm80ILi2ELi2EN4cute5tupleIJNS5_1CILi64EEENS7_ILi128EEES9_EEENS_10bfloat16_tEfNS_4arch4Sm80ELb0ELb0ELb1ELb0ELb0ELb0ELb0ELb0ELi2ELi2ELi2ELi2ELb0EEENS1_24CollectiveEpilogueBwdGQAISA_fSD_Li256ELb0ELb0EEENS1_19SingleTileSchedulerILb0ELb0ELb0ELi128EEEEEEEEEvNT_6ParamsE)
        .other          _ZN7cutlass13device_kernelIN5flash19enable_sm80_to_sm89INS1_16FlashAttnBwdSm80INS1_25CollectiveMainloopBwdSm80ILi2ELi2EN4cute5tupleIJNS5_1CILi64EEENS7_ILi128EEES9_EEENS_10bfloat16_tEfNS_4arch4Sm80ELb0ELb0ELb1ELb0ELb0ELb0ELb0ELb0ELi2ELi2ELi2ELi2ELb0EEENS1_24CollectiveEpilogueBwdGQAISA_fSD_Li256ELb0ELb0EEENS1_19SingleTileSchedulerILb0ELb0ELb0ELi128EEEEEEEEEvNT_6ParamsE,@"STO_CUDA_ENTRY STV_DEFAULT"
_ZN7cutlass13device_kernelIN5flash19enable_sm80_to_sm89INS1_16FlashAttnBwdSm80INS1_25CollectiveMainloopBwdSm80ILi2ELi2EN4cute5tupleIJNS5_1CILi64EEENS7_ILi128EEES9_EEENS_10bfloat16_tEfNS_4arch4Sm80ELb0ELb0ELb1ELb0ELb0ELb0ELb0ELb0ELi2ELi2ELi2ELi2ELb0EEENS1_24CollectiveEpilogueBwdGQAISA_fSD_Li256ELb0ELb0EEENS1_19SingleTileSchedulerILb0ELb0ELb0ELi128EEEEEEEEEvNT_6ParamsE:
[----:B------:R-:W-:Y:S01]  /*0000*/  LDC R1, c[0x0][0x28] ;  /* 0x00000a00ff017b82 */ /* 0x000fe20000000800 */
[----:B------:R-:W-:Y:S05]  /*0010*/  EXIT ;  /* 0x000000000000794d */ /* 0x000fea0003800000 */
.L_x_38:
        /* <DEDUP_REMOVED lines=14> */
.L_x_124:


//--------------------- .text._ZN7cutlass13device_kernelIN5flash19enable_sm80_to_sm89INS1_16FlashAttnBwdSm80INS1_25CollectiveMainloopBwdSm80ILi2ELi2EN4cute5tupleIJNS5_1CILi64EEENS7_ILi128EEES9_EEENS_10bfloat16_tEfNS_4arch4Sm80ELb0ELb0ELb1ELb0ELb1ELb0ELb0ELb0ELi2ELi2ELi2ELi2ELb0EEENS1_24CollectiveEpilogueBwdGQAISA_fSD_Li256ELb0ELb1EEENS1_19SingleTileSchedulerILb0ELb0ELb0ELi128EEEEEEEEEvNT_6ParamsE --------------------------
	.section	.text._ZN7cutlass13device_kernelIN5flash19enable_sm80_to_sm89INS1_16FlashAttnBwdSm80INS1_25CollectiveMainloopBwdSm80ILi2ELi2EN4cute5tupleIJNS5_1CILi64EEENS7_ILi128EEES9_EEENS_10bfloat16_tEfNS_4arch4Sm80ELb0ELb0ELb1ELb0ELb1ELb0ELb0ELb0ELi2ELi2ELi2ELi2ELb0EEENS1_24CollectiveEpilogueBwdGQAISA_fSD_Li256ELb0ELb1EEENS1_19SingleTileSchedulerILb0ELb0ELb0ELi128EEEEEEEEEvNT_6ParamsE,"ax",@progbits
	.align	128
.text._ZN7cutlass13device_kernelIN5flash19enable_sm80_to_sm89INS1_16FlashAttnBwdSm80INS1_25CollectiveMainloopBwdSm80ILi2ELi2EN4cute5tupleIJNS5_1CILi64EEENS7_ILi128EEES9_EEENS_10bfloat16_tEfNS_4arch4Sm80ELb0ELb0ELb1ELb0ELb1ELb0ELb0ELb0ELi2ELi2ELi2ELi2ELb0EEENS1_24CollectiveEpilogueBwdGQAISA_fSD_Li256ELb0ELb1EEENS1_19SingleTileSchedulerILb0ELb0ELb0ELi128EEEEEEEEEvNT_6ParamsE:
        .type           _ZN7cutlass13device_kernelIN5flash19enable_sm80_to_sm89INS1_16FlashAttnBwdSm80INS1_25CollectiveMainloopBwdSm80ILi2ELi2EN4cute5tupleIJNS5_1CILi64EEENS7_ILi128EEES9_EEENS_10bfloat16_tEfNS_4arch4Sm80ELb0ELb0ELb1ELb0ELb1ELb0ELb0ELb0ELi2ELi2ELi2ELi2ELb0EEENS1_24CollectiveEpilogueBwdGQAISA_fSD_Li256ELb0ELb1EEENS1_19SingleTileSchedulerILb0ELb0ELb0ELi128EEEEEEEEEvNT_6ParamsE,@function
        .size           _ZN7cutlass13device_kernelIN5flash19enable_sm80_to_sm89INS1_16FlashAttnBwdSm80INS1_25CollectiveMainloopBwdSm80ILi2ELi2EN4cute5tupleIJNS5_1CILi64EEENS7_ILi128EEES9_EEENS_10bfloat16_tEfNS_4arch4Sm80ELb0ELb0ELb1ELb0ELb1ELb0ELb0ELb0ELi2ELi2ELi2ELi2ELb0EEENS1_24CollectiveEpilogueBwdGQAISA_fSD_Li256ELb0ELb1EEENS1_19SingleTileSchedulerILb0ELb0ELb0ELi128EEEEEEEEEvNT_6ParamsE,(.L_x_125 - _ZN7cutlass13device_kernelIN5flash19enable_sm80_to_sm89INS1_16FlashAttnBwdSm80INS1_25CollectiveMainloopBwdSm80ILi2ELi2EN4cute5tupleIJNS5_1CILi64EEENS7_ILi128EEES9_EEENS_10bfloat16_tEfNS_4arch4Sm80ELb0ELb0ELb1ELb0ELb1ELb0ELb0ELb0ELi2ELi2ELi2ELi2ELb0EEENS1_24CollectiveEpilogueBwdGQAISA_fSD_Li256ELb0ELb1EEENS1_19SingleTileSchedulerILb0ELb0ELb0ELi128EEEEEEEEEvNT_6ParamsE)
        .other          _ZN7cutlass13device_kernelIN5flash19enable_sm80_to_sm89INS1_16FlashAttnBwdSm80INS1_25CollectiveMainloopBwdSm80ILi2ELi2EN4cute5tupleIJNS5_1CILi64EEENS7_ILi128EEES9_EEENS_10bfloat16_tEfNS_4arch4Sm80ELb0ELb0ELb1ELb0ELb1ELb0ELb0ELb0ELi2ELi2ELi2ELi2ELb0EEENS1_24CollectiveEpilogueBwdGQAISA_fSD_Li256ELb0ELb1EEENS1_19SingleTileSchedulerILb0ELb0ELb0ELi128EEEEEEEEEvNT_6ParamsE,@"STO_CUDA_ENTRY STV_DEFAULT"
_ZN7cutlass13device_kernelIN5flash19enable_sm80_to_sm89INS1_16FlashAttnBwdSm80INS1_25CollectiveMainloopBwdSm80ILi2ELi2EN4cute5tupleIJNS5_1CILi64EEENS7_ILi128EEES9_EEENS_10bfloat16_tEfNS_4arch4Sm80ELb0ELb0ELb1ELb0ELb1ELb0ELb0ELb0ELi2ELi2ELi2ELi2ELb0EEENS1_24CollectiveEpilogueBwdGQAISA_fSD_Li256ELb0ELb1EEENS1_19SingleTileSchedulerILb0ELb0ELb0ELi128EEEEEEEEEvNT_6ParamsE:
[----:B------:R-:W-:Y:S01]  /*0000*/  LDC R1, c[0x0][0x28] ;  /* 0x00000a00ff017b82 */ /* 0x000fe20000000800 */
[----:B------:R-:W-:Y:S05]  /*0010*/  EXIT ;  /* 0x000000000000794d */ /* 0x000fea0003800000 */
.L_x_39:
        /* <DEDUP_REMOVED lines=14> */
.L_x_125:


//--------------------- .text._ZN7cutlass13device_kernelIN5flash19enable_sm80_to_sm89INS1_16FlashAttnBwdSm80INS1_25CollectiveMainloopBwdSm80ILi2ELi2EN4cute5tupleIJNS5_1CILi64EEENS7_ILi128EEES9_EEENS_10bfloat16_tEfNS_4arch4Sm80ELb0ELb0ELb1ELb1ELb0ELb0ELb0ELb0ELi2ELi2ELi2ELi2ELb0EEENS1_21CollectiveEpilogueBwdISA_SB_SD_Li256ELb1ELb0ELi4EEENS1_19SingleTileSchedulerILb1ELb0ELb0ELi128EEEEEEEEEvNT_6ParamsE --------------------------
	.section	.text._ZN7cutlass13device_kernelIN5flash19enable_sm80_to_sm89INS1_16FlashAttnBwdSm80INS1_25CollectiveMainloopBwdSm80ILi2ELi2EN4cute5tupleIJNS5_1CILi64EEENS7_ILi128EEES9_EEENS_10bfloat16_tEfNS_4arch4Sm80ELb0ELb0ELb1ELb1ELb0ELb0ELb0ELb0ELi2ELi2ELi2ELi2ELb0EEENS1_21CollectiveEpilogueBwdISA_SB_SD_Li256ELb1ELb0ELi4EEENS1_19SingleTileSchedulerILb1ELb0ELb0ELi128EEEEEEEEEvNT_6ParamsE,"ax",@progbits
	.align	128
.text._ZN7cutlass13device_kernelIN5flash19enable_sm80_to_sm89INS1_16FlashAttnBwdSm80INS1_25CollectiveMainloopBwdSm80ILi2ELi2EN4cute5tupleIJNS5_1CILi64EEENS7_ILi128EEES9_EEENS_10bfloat16_tEfNS_4arch4Sm80ELb0ELb0ELb1ELb1ELb0ELb0ELb0ELb0ELi2ELi2ELi2ELi2ELb0EEENS1_21CollectiveEpilogueBwdISA_SB_SD_Li256ELb1ELb0ELi4EEENS1_19SingleTileSchedulerILb1ELb0ELb0ELi128EEEEEEEEEvNT_6ParamsE:
        .type           _ZN7cutlass13device_kernelIN5flash19enable_sm80_to_sm89INS1_16FlashAttnBwdSm80INS1_25CollectiveMainloopBwdSm80ILi2ELi2EN4cute5tupleIJNS5_1CILi64EEENS7_ILi128EEES9_EEENS_10bfloat16_tEfNS_4arch4Sm80ELb0ELb0ELb1ELb1ELb0ELb0ELb0ELb0ELi2ELi2ELi2ELi2ELb0EEENS1_21CollectiveEpilogueBwdISA_SB_SD_Li256ELb1ELb0ELi4EEENS1_19SingleTileSchedulerILb1ELb0ELb0ELi128EEEEEEEEEvNT_6ParamsE,@function
        .size           _ZN7cutlass13device_kernelIN5flash19enable_sm80_to_sm89INS1_16FlashAttnBwdSm80INS1_25CollectiveMainloopBwdSm80ILi2ELi2EN4cute5tupleIJNS5_1CILi64EEENS7_ILi128EEES9_EEENS_10bfloat16_tEfNS_4arch4Sm80ELb0ELb0ELb1ELb1ELb0ELb0ELb0ELb0ELi2ELi2ELi2ELi2ELb0EEENS1_21CollectiveEpilogueBwdISA_SB_SD_Li256ELb1ELb0ELi4EEENS1_19SingleTileSchedulerILb1ELb0ELb0ELi128EEEEEEEEEvNT_6ParamsE,(.L_x_126 - _ZN7cutlass13device_kernelIN5flash19enable_sm80_to_sm89INS1_16FlashAttnBwdSm80INS1_25CollectiveMainloopBwdSm80ILi2ELi2EN4cute5tupleIJNS5_1CILi64EEENS7_ILi128EEES9_EEENS_10bfloat16_tEfNS_4arch4Sm80ELb0ELb0ELb1ELb1ELb0ELb0ELb0ELb0ELi2ELi2ELi2ELi2ELb0EEENS1_21CollectiveEpilogueBwdISA_SB_SD_Li256ELb1ELb0ELi4EEENS1_19SingleTileSchedulerILb1ELb0ELb0ELi128EEEEEEEEEvNT_6ParamsE)
        .other          _ZN7cutlass13device_kernelIN5flash19enable_sm80_to_sm89INS1_16FlashAttnBwdSm80INS1_25CollectiveMainloopBwdSm80ILi2ELi2EN4cute5tupleIJNS5_1CILi64EEENS7_ILi128EEES9_EEENS_10bfloat16_tEfNS_4arch4Sm80ELb0ELb0ELb1ELb1ELb0ELb0ELb0ELb0ELi2ELi2ELi2ELi2ELb0EEENS1_21CollectiveEpilogueBwdISA_SB_SD_Li256ELb1ELb0ELi4EEENS1_19SingleTileSchedulerILb1ELb0ELb0ELi128EEEEEEEEEvNT_6ParamsE,@"STO_CUDA_ENTRY STV_DEFAULT"
_ZN7cutlass13device_kernelIN5flash19enable_sm80_to_sm89INS1_16FlashAttnBwdSm80INS1_25CollectiveMainloopBwdSm80ILi2ELi2EN4cute5tupleIJNS5_1CILi64EEENS7_ILi128EEES9_EEENS_10bfloat16_tEfNS_4arch4Sm80ELb0ELb0ELb1ELb1ELb0ELb0ELb0ELb0ELi2ELi2ELi2ELi2ELb0EEENS1_21CollectiveEpilogueBwdISA_SB_SD_Li256ELb1ELb0ELi4EEENS1_19SingleTileSchedulerILb1ELb0ELb0ELi128EEEEEEEEEvNT_6ParamsE:
[----:B------:R-:W-:Y:S01]  /*0000*/  LDC R1, c[0x0][0x28] ;  /* 0x00000a00ff017b82 */ /* 0x000fe20000000800 */
[----:B------:R-:W-:Y:S05]  /*0010*/  EXIT ;  /* 0x000000000000794d */ /* 0x000fea0003800000 */
.L_x_40:
        /* <DEDUP_REMOVED lines=14> */
.L_x_126:


//--------------------- .text._ZN7cutlass13device_kernelIN5flash19enable_sm80_to_sm89INS1_16FlashAttnBwdSm80INS1_25CollectiveMainloopBwdSm80ILi2ELi2EN4cute5tupleIJNS5_1CILi64EEENS7_ILi128EEES9_EEENS_10bfloat16_tEfNS_4arch4Sm80ELb0ELb0ELb1ELb1ELb1ELb0ELb0ELb0ELi2ELi2ELi2ELi2ELb0EEENS1_21CollectiveEpilogueBwdISA_SB_SD_Li256ELb1ELb0ELi4EEENS1_19SingleTileSchedulerILb1ELb0ELb0ELi128EEEEEEEEEvNT_6ParamsE --------------------------
	.section	.text._ZN7cutlass13device_kernelIN5flash19enable_sm80_to_sm89INS1_16FlashAttnBwdSm80INS1_25CollectiveMainloopBwdSm80ILi2ELi2EN4cute5tupleIJNS5_1CILi64EEENS7_ILi128EEES9_EEENS_10bfloat16_tEfNS_4arch4Sm80ELb0ELb0ELb1ELb1ELb1ELb0ELb0ELb0ELi2ELi2ELi2ELi2ELb0EEENS1_21CollectiveEpilogueBwdISA_SB_SD_Li256ELb1ELb0ELi4EEENS1_19SingleTileSchedulerILb1ELb0ELb0ELi128EEEEEEEEEvNT_6ParamsE,"ax",@progbits
	.align	128
.text._ZN7cutlass13device_kernelIN5flash19enable_sm80_to_sm89INS1_16FlashAttnBwdSm80INS1_25CollectiveMainloopBwdSm80ILi2ELi2EN4cute5tupleIJNS5_1CILi64EEENS7_ILi128EEES9_EEENS_10bfloat16_tEfNS_4arch4Sm80ELb0ELb0ELb1ELb1ELb1ELb0ELb0ELb0ELi2ELi2ELi2ELi2ELb0EEENS1_21CollectiveEpilogueBwdISA_SB_SD_Li256ELb1ELb0ELi4EEENS1_19SingleTileSchedulerILb1ELb0ELb0ELi128EEEEEEEEEvNT_6ParamsE:
        .type           _ZN7cutlass13device_kernelIN5flash19enable_sm80_to_sm89INS1_16FlashAttnBwdSm80INS1_25CollectiveMainloopBwdSm80ILi2ELi2EN4cute5tupleIJNS5_1CILi64EEENS7_ILi128EEES9_EEENS_10bfloat16_tEfNS_4arch4Sm80ELb0ELb0ELb1ELb1ELb1ELb0ELb0ELb0ELi2ELi2ELi2ELi2ELb0EEENS1_21CollectiveEpilogueBwdISA_SB_SD_Li256ELb1ELb0ELi4EEENS1_19SingleTileSchedulerILb1ELb0ELb0ELi128EEEEEEEEEvNT_6ParamsE,@function
        .size           _ZN7cutlass13device_kernelIN5flash19enable_sm80_to_sm89INS1_16FlashAttnBwdSm80INS1_25CollectiveMainloopBwdSm80ILi2ELi2EN4cute5tupleIJNS5_1CILi64EEENS7_ILi128EEES9_EEENS_10bfloat16_tEfNS_4arch4Sm80ELb0ELb0ELb1ELb1ELb1ELb0ELb0ELb0ELi2ELi2ELi2ELi2ELb0EEENS1_21CollectiveEpilogueBwdISA_SB_SD_Li256ELb1ELb0ELi4EEENS1_19SingleTileSchedulerILb1ELb0ELb0ELi128EEEEEEEEEvNT_6ParamsE,(.L_x_127 - _ZN7cutlass13device_kernelIN5flash19enable_sm80_to_sm89INS1_16FlashAttnBwdSm80INS1_25CollectiveMainloopBwdSm80ILi2ELi2EN4cute5tupleIJNS5_1CILi64EEENS7_ILi128EEES9_EEENS_10bfloat16_tEfNS_4arch4Sm80ELb0ELb0ELb1ELb1ELb1ELb0ELb0ELb0ELi2ELi2ELi2ELi2ELb0EEENS1_21CollectiveEpilogueBwdISA_SB_SD_Li256ELb1ELb0ELi4EEENS1_19SingleTileSchedulerILb1ELb0ELb0ELi128EEEEEEEEEvNT_6ParamsE)
        .other          _ZN7cutlass13device_kernelIN5flash19enable_sm80_to_sm89INS1_16FlashAttnBwdSm80INS1_25CollectiveMainloopBwdSm80ILi2ELi2EN4cute5tupleIJNS5_1CILi64EEENS7_ILi128EEES9_EEENS_10bfloat16_tEfNS_4arch4Sm80ELb0ELb0ELb1ELb1ELb1ELb0ELb0ELb0ELi2ELi2ELi2ELi2ELb0EEENS1_21CollectiveEpilogueBwdISA_SB_SD_Li256ELb1ELb0ELi4EEENS1_19SingleTileSchedulerILb1ELb0ELb0ELi128EEEEEEEEEvNT_6ParamsE,@"STO_CUDA_ENTRY STV_DEFAULT"
_ZN7cutlass13device_kernelIN5flash19enable_sm80_to_sm89INS1_16FlashAttnBwdSm80INS1_25CollectiveMainloopBwdSm80ILi2ELi2EN4cute5tupleIJNS5_1CILi64EEENS7_ILi128EEES9_EEENS_10bfloat16_tEfNS_4arch4Sm80ELb0ELb0ELb1ELb1ELb1ELb0ELb0ELb0ELi2ELi2ELi2ELi2ELb0EEENS1_21CollectiveEpilogueBwdISA_SB_SD_Li256ELb1ELb0ELi4EEENS1_19SingleTileSchedulerILb1ELb0ELb0ELi128EEEEEEEEEvNT_6ParamsE:
[----:B------:R-:W-:Y:S01]  /*0000*/  LDC R1, c[0x0][0x28] ;  /* 0x00000a00ff017b82 */ /* 0x000fe20000000800 */
[----:B------:R-:W-:Y:S05]  /*0010*/  EXIT ;  /* 0x000000000000794d */ /* 0x000fea0003800000 */
.L_x_41:
        /* <DEDUP_REMOVED lines=14> */
.L_x_127:


//--------------------- .text._ZN7cutlass13device_kernelIN5flash19enable_sm80_to_sm89INS1_16FlashAttnBwdSm80INS1_25CollectiveMainloopBwdSm80ILi2ELi2EN4cute5tupleIJNS5_1CILi64EEENS7_ILi128EEES9_EEENS_10bfloat16_tEfNS_4arch4Sm80ELb0ELb0ELb1ELb1ELb0ELb0ELb0ELb0ELi2ELi2ELi2ELi2ELb0EEENS1_24CollectiveEpilogueBwdGQAISA_fSD_Li256ELb1ELb0EEENS1_19SingleTileSchedulerILb1ELb0ELb0ELi128EEEEEEEEEvNT_6ParamsE --------------------------
	.section	.text._ZN7cutlass13device_kernelIN5flash19enable_sm80_to_sm89INS1_16FlashAttnBwdSm80INS1_25CollectiveMainloopBwdSm80ILi2ELi2EN4cute5tupleIJNS5_1CILi64EEENS7_ILi128EEES9_EEENS_10bfloat16_tEfNS_4arch4Sm80ELb0ELb0ELb1ELb1ELb0ELb0ELb0ELb0ELi2ELi2ELi2ELi2ELb0EEENS1_24CollectiveEpilogueBwdGQAISA_fSD_Li256ELb1ELb0EEENS1_19SingleTileSchedulerILb1ELb0ELb0ELi128EEEEEEEEEvNT_6ParamsE,"ax",@progbits
	.align	128
.text._ZN7cutlass13device_kernelIN5flash19enable_sm80_to_sm89INS1_16FlashAttnBwdSm80INS1_25CollectiveMainloopBwdSm80ILi2ELi2EN4cute5tupleIJNS5_1CILi64EEENS7_ILi128EEES9_EEENS_10bfloat16_tEfNS_4arch4Sm80ELb0ELb0ELb1ELb1ELb0ELb0ELb0ELb0ELi2ELi2ELi2ELi2ELb0EEENS1_24CollectiveEpilogueBwdGQAISA_fSD_Li256ELb1ELb0EEENS1_19SingleTileSchedulerILb1ELb0ELb0ELi128EEEEEEEEEvNT_6ParamsE:
        .type           _ZN7cutlass13device_kernelIN5flash19enable_sm80_to_sm89INS1_16FlashAttnBwdSm80INS1_25CollectiveMainloopBwdSm80ILi2ELi2EN4cute5tupleIJNS5_1CILi64EEENS7_ILi128EEES9_EEENS_10bfloat16_tEfNS_4arch4Sm80ELb0ELb0ELb1ELb1ELb0ELb0ELb0ELb0ELi2ELi2ELi2ELi2ELb0EEENS1_24CollectiveEpilogueBwdGQAISA_fSD_Li256ELb1ELb0EEENS1_19SingleTileSchedulerILb1ELb0ELb0ELi128EEEEEEEEEvNT_6ParamsE,@function
        .size           _ZN7cutlass13device_kernelIN5flash19enable_sm80_to_sm89INS1_16FlashAttnBwdSm80INS1_25CollectiveMainloopBwdSm80ILi2ELi2EN4cute5tupleIJNS5_1CILi64EEENS7_ILi128EEES9_EEENS_10bfloat16_tEfNS_4arch4Sm80ELb0ELb0ELb1ELb1ELb0ELb0ELb0ELb0ELi2ELi2ELi2ELi2ELb0EEENS1_24CollectiveEpilogueBwdGQAISA_fSD_Li256ELb1ELb0EEENS1_19SingleTileSchedulerILb1ELb0ELb0ELi128EEEEEEEEEvNT_6ParamsE,(.L_x_128 - _ZN7cutlass13device_kernelIN5flash19enable_sm80_to_sm89INS1_16FlashAttnBwdSm80INS1_25CollectiveMainloopBwdSm80ILi2ELi2EN4cute5tupleIJNS5_1CILi64EEENS7_ILi128EEES9_EEENS_10bfloat16_tEfNS_4arch4Sm80ELb0ELb0ELb1ELb1ELb0ELb0ELb0ELb0ELi2ELi2ELi2ELi2ELb0EEENS1_24CollectiveEpilogueBwdGQAISA_fSD_Li256ELb1ELb0EEENS1_19SingleTileSchedulerILb1ELb0ELb0ELi128EEEEEEEEEvNT_6ParamsE)
        .other          _ZN7cutlass13device_kernelIN5flash19enable_sm80_to_sm89INS1_16FlashAttnBwdSm80INS1_25CollectiveMainloopBwdSm80ILi2ELi2EN4cute5tupleIJNS5_1CILi64EEENS7_ILi128EEES9_EEENS_10bfloat16_tEfNS_4arch4Sm80ELb0ELb0ELb1ELb1ELb0ELb0ELb0ELb0ELi2ELi2ELi2ELi2ELb0EEENS1_24CollectiveEpilogueBwdGQAISA_fSD_Li256ELb1ELb0EEENS1_19SingleTileSchedulerILb1ELb0ELb0ELi128EEEEEEEEEvNT_6ParamsE,@"STO_CUDA_ENTRY STV_DEFAULT"
_ZN7cutlass13device_kernelIN5flash19enable_sm80_to_sm89INS1_16FlashAttnBwdSm80INS1_25CollectiveMainloopBwdSm80ILi2ELi2EN4cute5tupleIJNS5_1CILi64EEENS7_ILi128EEES9_EEENS_10bfloat16_tEfNS_4arch4Sm80ELb0ELb0ELb1ELb1ELb0ELb0ELb0ELb0ELi2ELi2ELi2ELi2ELb0EEENS1_24CollectiveEpilogueBwdGQAISA_fSD_Li256ELb1ELb0EEENS1_19SingleTileSchedulerILb1ELb0ELb0ELi128EEEEEEEEEvNT_6ParamsE:
[----:B------:R-:W-:Y:S01]  /*0000*/  LDC R1, c[0x0][0x28] ;  /* 0x00000a00ff017b82 */ /* 0x000fe20000000800 */
[----:B------:R-:W-:Y:S05]  /*0010*/  EXIT ;  /* 0x000000000000794d */ /* 0x000fea0003800000 */
.L_x_42:
        /* <DEDUP_REMOVED lines=14> */
.L_x_128:


//--------------------- .text._ZN7cutlass13device_kernelIN5flash19enable_sm80_to_sm89INS1_16FlashAttnBwdSm80INS1_25CollectiveMainloopBwdSm80ILi2ELi2EN4cute5tupleIJNS5_1CILi64EEENS7_ILi128EEES9_EEENS_10bfloat16_tEfNS_4arch4Sm80ELb0ELb0ELb1ELb1ELb1ELb0ELb0ELb0ELi2ELi2ELi2ELi2ELb0EEENS1_24CollectiveEpilogueBwdGQAISA_fSD_Li256ELb1ELb1EEENS1_19SingleTileSchedulerILb1ELb0ELb0ELi128EEEEEEEEEvNT_6ParamsE --------------------------
	.section	.text._ZN7cutlass13device_kernelIN5flash19enable_sm80_to_sm89INS1_16FlashAttnBwdSm80INS1_25CollectiveMainloopBwdSm80ILi2ELi2EN4cute5tupleIJNS5_1CILi64EEENS7_ILi128EEES9_EEENS_10bfloat16_tEfNS_4arch4Sm80ELb0ELb0ELb1ELb1ELb1ELb0ELb0ELb0ELi2ELi2ELi2ELi2ELb0EEENS1_24CollectiveEpilogueBwdGQAISA_fSD_Li256ELb1ELb1EEENS1_19SingleTileSchedulerILb1ELb0ELb0ELi128EEEEEEEEEvNT_6ParamsE,"ax",@progbits
	.align	128
.text._ZN7cutlass13device_kernelIN5flash19enable_sm80_to_sm89INS1_16FlashAttnBwdSm80INS1_25CollectiveMainloopBwdSm80ILi2ELi2EN4cute5tupleIJNS5_1CILi64EEENS7_ILi128EEES9_EEENS_10bfloat16_tEfNS_4arch4Sm80ELb0ELb0ELb1ELb1ELb1ELb0ELb0ELb0ELi2ELi2ELi2ELi2ELb0EEENS1_24CollectiveEpilogueBwdGQAISA_fSD_Li256ELb1ELb1EEENS1_19SingleTileSchedulerILb1ELb0ELb0ELi128EEEEEEEEEvNT_6ParamsE:
        .type           _ZN7cutlass13device_kernelIN5flash19enable_sm80_to_sm89INS1_16FlashAttnBwdSm80INS1_25CollectiveMainloopBwdSm80ILi2ELi2EN4cute5tupleIJNS5_1CILi64EEENS7_ILi128EEES9_EEENS_10bfloat16_tEfNS_4arch4Sm80ELb0ELb0ELb1ELb1ELb1ELb0ELb0ELb0ELi2ELi2ELi2ELi2ELb0EEENS1_24CollectiveEpilogueBwdGQAISA_fSD_Li256ELb1ELb1EEENS1_19SingleTileSchedulerILb1ELb0ELb0ELi128EEEEEEEEEvNT_6ParamsE,@function
        .size           _ZN7cutlass13device_kernelIN5flash19enable_sm80_to_sm89INS1_16FlashAttnBwdSm80INS1_25CollectiveMainloopBwdSm80ILi2ELi2EN4cute5tupleIJNS5_1CILi64EEENS7_ILi128EEES9_EEENS_10bfloat16_tEfNS_4arch4Sm80ELb0ELb0ELb1ELb1ELb1ELb0ELb0ELb0ELi2ELi2ELi2ELi2ELb0EEENS1_24CollectiveEpilogueBwdGQAISA_fSD_Li256ELb1ELb1EEENS1_19SingleTileSchedulerILb1ELb0ELb0ELi128EEEEEEEEEvNT_6ParamsE,(.L_x_129 - _ZN7cutlass13device_kernelIN5flash19enable_sm80_to_sm89INS1_16FlashAttnBwdSm80INS1_25CollectiveMainloopBwdSm80ILi2ELi2EN4cute5tupleIJNS5_1CILi64EEENS7_ILi128EEES9_EEENS_10bfloat16_tEfNS_4arch4Sm80ELb0ELb0ELb1ELb1ELb1ELb0ELb0ELb0ELi2ELi2ELi2ELi2ELb0EEENS1_24CollectiveEpilogueBwdGQAISA_fSD_Li256ELb1ELb1EEENS1_19SingleTileSchedulerILb1ELb0ELb0ELi128EEEEEEEEEvNT_6ParamsE)
        .other          _ZN7cutlass13device_kernelIN5flash19enable_sm80_to_sm89INS1_16FlashAttnBwdSm80INS1_25CollectiveMainloopBwdSm80ILi2ELi2EN4cute5tupleIJNS5_1CILi64EEENS7_ILi128EEES9_EEENS_10bfloat16_tEfNS_4arch4Sm80ELb0ELb0ELb1ELb1ELb1ELb0ELb0ELb0ELi2ELi2ELi2ELi2ELb0EEENS1_24CollectiveEpilogueBwdGQAISA_fSD_Li256ELb1ELb1EEENS1_19SingleTileSchedulerILb1ELb0ELb0ELi128EEEEEEEEEvNT_6ParamsE,@"STO_CUDA_ENTRY STV_DEFAULT"
_ZN7cutlass13device_kernelIN5flash19enable_sm80_to_sm89INS1_16FlashAttnBwdSm80INS1_25CollectiveMainloopBwdSm80ILi2ELi2EN4cute5tupleIJNS5_1CILi64EEENS7_ILi128EEES9_EEENS_10bfloat16_tEfNS_4arch4Sm80ELb0ELb0ELb1ELb1ELb1ELb0ELb0ELb0ELi2ELi2ELi2ELi2ELb0EEENS1_24CollectiveEpilogueBwdGQAISA_fSD_Li256ELb1ELb1EEENS1_19SingleTileSchedulerILb1ELb0ELb0ELi128EEEEEEEEEvNT_6ParamsE:
[----:B------:R-:W-:Y:S01]  /*0000*/  LDC R1, c[0x0][0x28] ;  /* 0x00000a00ff017b82 */ /* 0x000fe20000000800 */
[----:B------:R-:W-:Y:S05]  /*0010*/  EXIT ;  /* 0x000000000000794d */ /* 0x000fea0003800000 */
.L_x_43:
        /* <DEDUP_REMOVED lines=14> */
.L_x_129:


//--------------------- .text._ZN7cutlass13device_kernelIN5flash19enable_sm80_to_sm89INS1_16FlashAttnBwdSm80INS1_25CollectiveMainloopBwdSm80ILi2ELi2EN4cute5tupleIJNS5_1CILi64EEENS7_ILi128EEES9_EEENS_10bfloat16_tEfNS_4arch4Sm80ELb0ELb1ELb1ELb0ELb0ELb0ELb0ELb0ELi2ELi2ELi2ELi2ELb0EEENS1_21CollectiveEpilogueBwdISA_SB_SD_Li256ELb0ELb0ELi4EEENS1_19SingleTileSchedulerILb0ELb0ELb0ELi128EEEEEEEEEvNT_6ParamsE --------------------------
	.section	.text._ZN7cutlass13device_kernelIN5flash19enable_sm80_to_sm89INS1_16FlashAttnBwdSm80INS1_25CollectiveMainloopBwdSm80ILi2ELi2EN4cute5tupleIJNS5_1CILi64EEENS7_ILi128EEES9_EEENS_10bfloat16_tEfNS_4arch4Sm80ELb0ELb1ELb1ELb0ELb0ELb0ELb0ELb0ELi2ELi2ELi2ELi2ELb0EEENS1_21CollectiveEpilogueBwdISA_SB_SD_Li256ELb0ELb0ELi4EEENS1_19SingleTileSchedulerILb0ELb0ELb0ELi128EEEEEEEEEvNT_6ParamsE,"ax",@progbits
	.align	128
.text._ZN7cutlass13device_kernelIN5flash19enable_sm80_to_sm89INS1_16FlashAttnBwdSm80INS1_25CollectiveMainloopBwdSm80ILi2ELi2EN4cute5tupleIJNS5_1CILi64EEENS7_ILi128EEES9_EEENS_10bfloat16_tEfNS_4arch4Sm80ELb0ELb1ELb1ELb0ELb0ELb0ELb0ELb0ELi2ELi2ELi2ELi2ELb0EEENS1_21CollectiveEpilogueBwdISA_SB_SD_Li256ELb0ELb0ELi4EEENS1_19SingleTileSchedulerILb0ELb0ELb0ELi128EEEEEEEEEvNT_6ParamsE:
        .type           _ZN7cutlass13device_kernelIN5flash19enable_sm80_to_sm89INS1_16FlashAttnBwdSm80INS1_25CollectiveMainloopBwdSm80ILi2ELi2EN4cute5tupleIJNS5_1CILi64EEENS7_ILi128EEES9_EEENS_10bfloat16_tEfNS_4arch4Sm80ELb0ELb1ELb1ELb0ELb0ELb0ELb0ELb0ELi2ELi2ELi2ELi2ELb0EEENS1_21CollectiveEpilogueBwdISA_SB_SD_Li256ELb0ELb0ELi4EEENS1_19SingleTileSchedulerILb0ELb0ELb0ELi128EEEEEEEEEvNT_6ParamsE,@function
        .size           _ZN7cutlass13device_kernelIN5flash19enable_sm80_to_sm89INS1_16FlashAttnBwdSm80INS1_25CollectiveMainloopBwdSm80ILi2ELi2EN4cute5tupleIJNS5_1CILi64EEENS7_ILi128EEES9_EEENS_10bfloat16_tEfNS_4arch4Sm80ELb0ELb1ELb1ELb0ELb0ELb0ELb0ELb0ELi2ELi2ELi2ELi2ELb0EEENS1_21CollectiveEpilogueBwdISA_SB_SD_Li256ELb0ELb0ELi4EEENS1_19SingleTileSchedulerILb0ELb0ELb0ELi128EEEEEEEEEvNT_6ParamsE,(.L_x_130 - _ZN7cutlass13device_kernelIN5flash19enable_sm80_to_sm89INS1_16FlashAttnBwdSm80INS1_25CollectiveMainloopBwdSm80ILi2ELi2EN4cute5tupleIJNS5_1CILi64EEENS7_ILi128EEES9_EEENS_10bfloat16_tEfNS_4arch4Sm80ELb0ELb1ELb1ELb0ELb0ELb0ELb0ELb0ELi2ELi2ELi2ELi2ELb0EEENS1_21CollectiveEpilogueBwdISA_SB_SD_Li256ELb0ELb0ELi4EEENS1_19SingleTileSchedulerILb0ELb0ELb0ELi128EEEEEEEEEvNT_6ParamsE)
        .other          _ZN7cutlass13device_kernelIN5flash19enable_sm80_to_sm89INS1_16FlashAttnBwdSm80INS1_25CollectiveMainloopBwdSm80ILi2ELi2EN4cute5tupleIJNS5_1CILi64EEENS7_ILi128EEES9_EEENS_10bfloat16_tEfNS_4arch4Sm80ELb0ELb1ELb1ELb0ELb0ELb0ELb0ELb0ELi2ELi2ELi2ELi2ELb0EEENS1_21CollectiveEpilogueBwdISA_SB_SD_Li256ELb0ELb0ELi4EEENS1_19SingleTileSchedulerILb0ELb0ELb0ELi128EEEEEEEEEvNT_6ParamsE,@"STO_CUDA_ENTRY STV_DEFAULT"
_ZN7cutlass13device_kernelIN5flash19enable_sm80_to_sm89INS1_16FlashAttnBwdSm80INS1_25CollectiveMainloopBwdSm80ILi2ELi2EN4cute5tupleIJNS5_1CILi64EEENS7_ILi128EEES9_EEENS_10bfloat16_tEfNS_4arch4Sm80ELb0ELb1ELb1ELb0ELb0ELb0ELb0ELb0ELi2ELi2ELi2ELi2ELb0EEENS1_21CollectiveEpilogueBwdISA_SB_SD_Li256ELb0ELb0ELi4EEENS1_19SingleTileSchedulerILb0ELb0ELb0ELi128EEEEEEEEEvNT_6ParamsE:
[----:B------:R-:W-:Y:S01]  /*0000*/  LDC R1, c[0x0][0x28] ;  /* 0x00000a00ff017b82 */ /* 0x000fe20000000800 */
[----:B------:R-:W-:Y:S05]  /*0010*/  EXIT ;  /* 0x000000000000794d */ /* 0x000fea0003800000 */
.L_x_44:
        /* <DEDUP_REMOVED lines=14> */
.L_x_130:


//--------------------- .text._ZN7cutlass13device_kernelIN5flash19enable_sm80_to_sm89INS1_16FlashAttnBwdSm80INS1_25CollectiveMainloopBwdSm80ILi2ELi2EN4cute5tupleIJNS5_1CILi64EEENS7_ILi128EEES9_EEENS_10bfloat16_tEfNS_4arch4Sm80ELb0ELb1ELb1ELb0ELb1ELb0ELb0ELb0ELi2ELi2ELi2ELi2ELb0EEENS1_21CollectiveEpilogueBwdISA_SB_SD_Li256ELb0ELb0ELi4EEENS1_19SingleTileSchedulerILb0ELb0ELb0ELi128EEEEEEEEEvNT_6ParamsE --------------------------
	.section	.text._ZN7cutlass13device_kernelIN5flash19enable_sm80_to_sm89INS1_16FlashAttnBwdSm80INS1_25CollectiveMainloopBwdSm80ILi2ELi2EN4cute5tupleIJNS5_1CILi64EEENS7_ILi128EEES9_EEENS_10bfloat16_tEfNS_4arch4Sm80ELb0ELb1ELb1ELb0ELb1ELb0ELb0ELb0ELi2ELi2ELi2ELi2ELb0EEENS1_21CollectiveEpilogueBwdISA_SB_SD_Li256ELb0ELb0ELi4EEENS1_19SingleTileSchedulerILb0ELb0ELb0ELi128EEEEEEEEEvNT_6ParamsE,"ax",@progbits
	.align	128
.text._ZN7cutlass13device_kernelIN5flash19enable_sm80_to_sm89INS1_16FlashAttnBwdSm80INS1_25CollectiveMainloopBwdSm80ILi2ELi2EN4cute5tupleIJNS5_1CILi64EEENS7_ILi128EEES9_EEENS_10bfloat16_tEfNS_4arch4Sm80ELb0ELb1ELb1ELb0ELb1ELb0ELb0ELb0ELi2ELi2ELi2ELi2ELb0EEENS1_21CollectiveEpilogueBwdISA_SB_SD_Li256ELb0ELb0ELi4EEENS1_19SingleTileSchedulerILb0ELb0ELb0ELi128EEEEEEEEEvNT_6ParamsE:
        .type           _ZN7cutlass13device_kernelIN5flash19enable_sm80_to_sm89INS1_16FlashAttnBwdSm80INS1_25CollectiveMainloopBwdSm80ILi2ELi2EN4cute5tupleIJNS5_1CILi64EEENS7_ILi128EEES9_EEENS_10bfloat16_tEfNS_4arch4Sm80ELb0ELb1ELb1ELb0ELb1ELb0ELb0ELb0ELi2ELi2ELi2ELi2ELb0EEENS1_21CollectiveEpilogueBwdISA_SB_SD_Li256ELb0ELb0ELi4EEENS1_19SingleTileSchedulerILb0ELb0ELb0ELi128EEEEEEEEEvNT_6ParamsE,@function
        .size           _ZN7cutlass13device_kernelIN5flash19enable_sm80_to_sm89INS1_16FlashAttnBwdSm80INS1_25CollectiveMainloopBwdSm80ILi2ELi2EN4cute5tupleIJNS5_1CILi64EEENS7_ILi128EEES9_EEENS_10bfloat16_tEfNS_4arch4Sm80ELb0ELb1ELb1ELb0ELb1ELb0ELb0ELb0ELi2ELi2ELi2ELi2ELb0EEENS1_21CollectiveEpilogueBwdISA_SB_SD_Li256ELb0ELb0ELi4EEENS1_19SingleTileSchedulerILb0ELb0ELb0ELi128EEEEEEEEEvNT_6ParamsE,(.L_x_131 - _ZN7cutlass13device_kernelIN5flash19enable_sm80_to_sm89INS1_16FlashAttnBwdSm80INS1_25CollectiveMainloopBwdSm80ILi2ELi2EN4cute5tupleIJNS5_1CILi64EEENS7_ILi128EEES9_EEENS_10bfloat16_tEfNS_4arch4Sm80ELb0ELb1ELb1ELb0ELb1ELb0ELb0ELb0ELi2ELi2ELi2ELi2ELb0EEENS1_21CollectiveEpilogueBwdISA_SB_SD_Li256ELb0ELb0ELi4EEENS1_19SingleTileSchedulerILb0ELb0ELb0ELi128EEEEEEEEEvNT_6ParamsE)
        .other          _ZN7cutlass13device_kernelIN5flash19enable_sm80_to_sm89INS1_16FlashAttnBwdSm80INS1_25CollectiveMainloopBwdSm80ILi2ELi2EN4cute5tupleIJNS5_1CILi64EEENS7_ILi128EEES9_EEENS_10bfloat16_tEfNS_4arch4Sm80ELb0ELb1ELb1ELb0ELb1ELb0ELb0ELb0ELi2ELi2ELi2ELi2ELb0EEENS1_21CollectiveEpilogueBwdISA_SB_SD_Li256ELb0ELb0ELi4EEENS1_19SingleTileSchedulerILb0ELb0ELb0ELi128EEEEEEEEEvNT_6ParamsE,@"STO_CUDA_ENTRY STV_DEFAULT"
_ZN7cutlass13device_kernelIN5flash19enable_sm80_to_sm89INS1_16FlashAttnBwdSm80INS1_25CollectiveMainloopBwdSm80ILi2ELi2EN4cute5tupleIJNS5_1CILi64EEENS7_ILi128EEES9_EEENS_10bfloat16_tEfNS_4arch4Sm80ELb0ELb1ELb1ELb0ELb1ELb0ELb0ELb0ELi2ELi2ELi2ELi2ELb0EEENS1_21CollectiveEpilogueBwdISA_SB_SD_Li256ELb0ELb0ELi4EEENS1_19SingleTileSchedulerILb0ELb0ELb0ELi128EEEEEEEEEvNT_6ParamsE:
[----:B------:R-:W-:Y:S01]  /*0000*/  LDC R1, c[0x0][0x28] ;  /* 0x00000a00ff017b82 */ /* 0x000fe20000000800 */
[----:B------:R-:W-:Y:S05]  /*0010*/  EXIT ;  /* 0x000000000000794d */ /* 0x000fea0003800000 */
.L_x_45:
        /* <DEDUP_REMOVED lines=14> */
.L_x_131:


//--------------------- .text._ZN7cutlass13device_kernelIN5flash19enable_sm80_to_sm89INS1_16FlashAttnBwdSm80INS1_25CollectiveMainloopBwdSm80ILi2ELi2EN4cute5tupleIJNS5_1CILi64EEENS7_ILi128EEES9_EEENS_10bfloat16_tEfNS_4arch4Sm80ELb0ELb1ELb1ELb0ELb0ELb0ELb0ELb0ELi2ELi2ELi2ELi2ELb0EEENS1_24CollectiveEpilogueBwdGQAISA_fSD_Li256ELb0ELb0EEENS1_19SingleTileSchedulerILb0ELb0ELb0ELi128EEEEEEEEEvNT_6ParamsE --------------------------
	.section	.text._ZN7cutlass13device_kernelIN5flash19enable_sm80_to_sm89INS1_16FlashAttnBwdSm80INS1_25CollectiveMainloopBwdSm80ILi2ELi2EN4cute5tupleIJNS5_1CILi64EEENS7_ILi128EEES9_EEENS_10bfloat16_tEfNS_4arch4Sm80ELb0ELb1ELb1ELb0ELb0ELb0ELb0ELb0ELi2ELi2ELi2ELi2ELb0EEENS1_24CollectiveEpilogueBwdGQAISA_fSD_Li256ELb0ELb0EEENS1_19SingleTileSchedulerILb0ELb0ELb0ELi128EEEEEEEEEvNT_6ParamsE,"ax",@progbits
	.align	128
.text._ZN7cutlass13device_kernelIN5flash19enable_sm80_to_sm89INS1_16FlashAttnBwdSm80INS1_25CollectiveMainloopBwdSm80ILi2ELi2EN4cute5tupleIJNS5_1CILi64EEENS7_ILi128EEES9_EEENS_10bfloat16_tEfNS_4arch4Sm80ELb0ELb1ELb1ELb0ELb0ELb0ELb0ELb0ELi2ELi2ELi2ELi2ELb0EEENS1_24CollectiveEpilogueBwdGQAISA_fSD_Li256ELb0ELb0EEENS1_19SingleTileSchedulerILb0ELb0ELb0ELi128EEEEEEEEEvNT_6ParamsE:
        .type           _ZN7cutlass13device_kernelIN5flash19enable_sm80_to_sm89INS1_16FlashAttnBwdSm80INS1_25CollectiveMainloopBwdSm80ILi2ELi2EN4cute5tupleIJNS5_1CILi64EEENS7_ILi128EEES9_EEENS_10bfloat16_tEfNS_4arch4Sm80ELb0ELb1ELb1ELb0ELb0ELb0ELb0ELb0ELi2ELi2ELi2ELi2ELb0EEENS1_24CollectiveEpilogueBwdGQAISA_fSD_Li256ELb0ELb0EEENS1_19SingleTileSchedulerILb0ELb0ELb0ELi128EEEEEEEEEvNT_6ParamsE,@function
        .size           _ZN7cutlass13device_kernelIN5flash19enable_sm80_to_sm89INS1_16FlashAttnBwdSm80INS1_25CollectiveMainloopBwdSm80ILi2ELi2EN4cute5tupleIJNS5_1CILi64EEENS7_ILi128EEES9_EEENS_10bfloat16_tEfNS_4arch4Sm80ELb0ELb1ELb1ELb0ELb0ELb0ELb0ELb0ELi2ELi2ELi2ELi2ELb0EEENS1_24CollectiveEpilogueBwdGQAISA_fSD_Li256ELb0ELb0EEENS1_19SingleTileSchedulerILb0ELb0ELb0ELi128EEEEEEEEEvNT_6ParamsE,(.L_x_132 - _ZN7cutlass13device_kernelIN5flash19enable_sm80_to_sm89INS1_16FlashAttnBwdSm80INS1_25CollectiveMainloopBwdSm80ILi2ELi2EN4cute5tupleIJNS5_1CILi64EEENS7_ILi128EEES9_EEENS_10bfloat16_tEfNS_4arch4Sm80ELb0ELb1ELb1ELb0ELb0ELb0ELb0ELb0ELi2ELi2ELi2ELi2ELb0EEENS1_24CollectiveEpilogueBwdGQAISA_fSD_Li256ELb0ELb0EEENS1_19SingleTileSchedulerILb0ELb0ELb0ELi128EEEEEEEEEvNT_6ParamsE)
        .other          _ZN7cutlass13device_kernelIN5flash19enable_sm80_to_sm89INS1_16FlashAttnBwdSm80INS1_25CollectiveMainloopBwdSm80ILi2ELi2EN4cute5tupleIJNS5_1CILi64EEENS7_ILi128EEES9_EEENS_10bfloat16_tEfNS_4arch4Sm80ELb0ELb1ELb1ELb0ELb0ELb0ELb0ELb0ELi2ELi2ELi2ELi2ELb0EEENS1_24CollectiveEpilogueBwdGQAISA_fSD_Li256ELb0ELb0EEENS1_19SingleTileSchedulerILb0ELb0ELb0ELi128EEEEEEEEEvNT_6ParamsE,@"STO_CUDA_ENTRY STV_DEFAULT"
_ZN7cutlass13device_kernelIN5flash19enable_sm80_to_sm89INS1_16FlashAttnBwdSm80INS1_25CollectiveMainloopBwdSm80ILi2ELi2EN4cute5tupleIJNS5_1CILi64EEENS7_ILi128EEES9_EEENS_10bfloat16_tEfNS_4arch4Sm80ELb0ELb1ELb1ELb0ELb0ELb0ELb0ELb0ELi2ELi2ELi2ELi2ELb0EEENS1_24CollectiveEpilogueBwdGQAISA_fSD_Li256ELb0ELb0EEENS1_19SingleTileSchedulerILb0ELb0ELb0ELi128EEEEEEEEEvNT_6ParamsE:
[----:B------:R-:W-:Y:S01]  /*0000*/  LDC R1, c[0x0][0x28] ;  /* 0x00000a00ff017b82 */ /* 0x000fe20000000800 */
[----:B------:R-:W-:Y:S05]  /*0010*/  EXIT ;  /* 0x000000000000794d */ /* 0x000fea0003800000 */
.L_x_46:
        /* <DEDUP_REMOVED lines=14> */
.L_x_132:


//--------------------- .text._ZN7cutlass13device_kernelIN5flash19enable_sm80_to_sm89INS1_16FlashAttnBwdSm80INS1_25CollectiveMainloopBwdSm80ILi2ELi2EN4cute5tupleIJNS5_1CILi64EEENS7_ILi128EEES9_EEENS_10bfloat16_tEfNS_4arch4Sm80ELb0ELb1ELb1ELb0ELb1ELb0ELb0ELb0ELi2ELi2ELi2ELi2ELb0EEENS1_24CollectiveEpilogueBwdGQAISA_fSD_Li256ELb0ELb1EEENS1_19SingleTileSchedulerILb0ELb0ELb0ELi128EEEEEEEEEvNT_6ParamsE --------------------------
	.section	.text._ZN7cutlass13device_kernelIN5flash19enable_sm80_to_sm89INS1_16FlashAttnBwdSm80INS1_25CollectiveMainloopBwdSm80ILi2ELi2EN4cute5tupleIJNS5_1CILi64EEENS7_ILi128EEES9_EEENS_10bfloat16_tEfNS_4arch4Sm80ELb0ELb1ELb1ELb0ELb1ELb0ELb0ELb0ELi2ELi2ELi2ELi2ELb0EEENS1_24CollectiveEpilogueBwdGQAISA_fSD_Li256ELb0ELb1EEENS1_19SingleTileSchedulerILb0ELb0ELb0ELi128EEEEEEEEEvNT_6ParamsE,"ax",@progbits
	.align	128
.text._ZN7cutlass13device_kernelIN5flash19enable_sm80_to_sm89INS1_16FlashAttnBwdSm80INS1_25CollectiveMainloopBwdSm80ILi2ELi2EN4cute5tupleIJNS5_1CILi64EEENS7_ILi128EEES9_EEENS_10bfloat16_tEfNS_4arch4Sm80ELb0ELb1ELb1ELb0ELb1ELb0ELb0ELb0ELi2ELi2ELi2ELi2ELb0EEENS1_24CollectiveEpilogueBwdGQAISA_fSD_Li256ELb0ELb1EEENS1_19SingleTileSchedulerILb0ELb0ELb0ELi128EEEEEEEEEvNT_6ParamsE:
        .type           _ZN7cutlass13device_kernelIN5flash19enable_sm80_to_sm89INS1_16FlashAttnBwdSm80INS1_25CollectiveMainloopBwdSm80ILi2ELi2EN4cute5tupleIJNS5_1CILi64EEENS7_ILi128EEES9_EEENS_10bfloat16_tEfNS_4arch4Sm80ELb0ELb1ELb1ELb0ELb1ELb0ELb0ELb0ELi2ELi2ELi2ELi2ELb0EEENS1_24CollectiveEpilogueBwdGQAISA_fSD_Li256ELb0ELb1EEENS1_19SingleTileSchedulerILb0ELb0ELb0ELi128EEEEEEEEEvNT_6ParamsE,@function
        .size           _ZN7cutlass13device_kernelIN5flash19enable_sm80_to_sm89INS1_16FlashAttnBwdSm80INS1_25CollectiveMainloopBwdSm80ILi2ELi2EN4cute5tupleIJNS5_1CILi64EEENS7_ILi128EEES9_EEENS_10bfloat16_tEfNS_4arch4Sm80ELb0ELb1ELb1ELb0ELb1ELb0ELb0ELb0ELi2ELi2ELi2ELi2ELb0EEENS1_24CollectiveEpilogueBwdGQAISA_fSD_Li256ELb0ELb1EEENS1_19SingleTileSchedulerILb0ELb0ELb0ELi128EEEEEEEEEvNT_6ParamsE,(.L_x_133 - _ZN7cutlass13device_kernelIN5flash19enable_sm80_to_sm89INS1_16FlashAttnBwdSm80INS1_25CollectiveMainloopBwdSm80ILi2ELi2EN4cute5tupleIJNS5_1CILi64EEENS7_ILi128EEES9_EEENS_10bfloat16_tEfNS_4arch4Sm80ELb0ELb1ELb1ELb0ELb1ELb0ELb0ELb0ELi2ELi2ELi2ELi2ELb0EEENS1_24CollectiveEpilogueBwdGQAISA_fSD_Li256ELb0ELb1EEENS1_19SingleTileSchedulerILb0ELb0ELb0ELi128EEEEEEEEEvNT_6ParamsE)
        .other          _ZN7cutlass13device_kernelIN5flash19enable_sm80_to_sm89INS1_16FlashAttnBwdSm80INS1_25CollectiveMainloopBwdSm80ILi2ELi2EN4cute5tupleIJNS5_1CILi64EEENS7_ILi128EEES9_EEENS_10bfloat16_tEfNS_4arch4Sm80ELb0ELb1ELb1ELb0ELb1ELb0ELb0ELb0ELi2ELi2ELi2ELi2ELb0EEENS1_24CollectiveEpilogueBwdGQAISA_fSD_Li256ELb0ELb1EEENS1_19SingleTileSchedulerILb0ELb0ELb0ELi128EEEEEEEEEvNT_6ParamsE,@"STO_CUDA_ENTRY STV_DEFAULT"
_ZN7cutlass13device_kernelIN5flash19enable_sm80_to_sm89INS1_16FlashAttnBwdSm80INS1_25CollectiveMainloopBwdSm80ILi2ELi2EN4cute5tupleIJNS5_1CILi64EEENS7_ILi128EEES9_EEENS_10bfloat16_tEfNS_4arch4Sm80ELb0ELb1ELb1ELb0ELb1ELb0ELb0ELb0ELi2ELi2ELi2ELi2ELb0EEENS1_24CollectiveEpilogueBwdGQAISA_fSD_Li256ELb0ELb1EEENS1_19SingleTileSchedulerILb0ELb0ELb0ELi128EEEEEEEEEvNT_6ParamsE:
[----:B------:R-:W-:Y:S01]  /*0000*/  LDC R1, c[0x0][0x28] ;  /* 0x00000a00ff017b82 */ /* 0x000fe20000000800 */
[----:B------:R-:W-:Y:S05]  /*0010*/  EXIT ;  /* 0x000000000000794d */ /* 0x000fea0003800000 */
.L_x_47:
        /* <DEDUP_REMOVED lines=14> */
.L_x_133:


//--------------------- .text._ZN7cutlass13device_kernelIN5flash19enable_sm80_to_sm89INS1_16FlashAttnBwdSm80INS1_25CollectiveMainloopBwdSm80ILi2ELi2EN4cute5tupleIJNS5_1CILi64EEENS7_ILi128EEES9_EEENS_10bfloat16_tEfNS_4arch4Sm80ELb0ELb1ELb1ELb1ELb0ELb0ELb0ELb0ELi2ELi2ELi2ELi2ELb0EEENS1_21CollectiveEpilogueBwdISA_SB_SD_Li256ELb1ELb0ELi4EEENS1_19SingleTileSchedulerILb1ELb0ELb0ELi128EEEEEEEEEvNT_6ParamsE --------------------------
	.section	.text._ZN7cutlass13device_kernelIN5flash19enable_sm80_to_sm89INS1_16FlashAttnBwdSm80INS1_25CollectiveMainloopBwdSm80ILi2ELi2EN4cute5tupleIJNS5_1CILi64EEENS7_ILi128EEES9_EEENS_10bfloat16_tEfNS_4arch4Sm80ELb0ELb1ELb1ELb1ELb0ELb0ELb0ELb0ELi2ELi2ELi2ELi2ELb0EEENS1_21CollectiveEpilogueBwdISA_SB_SD_Li256ELb1ELb0ELi4EEENS1_19SingleTileSchedulerILb1ELb0ELb0ELi128EEEEEEEEEvNT_6ParamsE,"ax",@progbits
	.align	128
.text._ZN7cutlass13device_kernelIN5flash19enable_sm80_to_sm89INS1_16FlashAttnBwdSm80INS1_25CollectiveMainloopBwdSm80ILi2ELi2EN4cute5tupleIJNS5_1CILi64EEENS7_ILi128EEES9_EEENS_10bfloat16_tEfNS_4arch4Sm80ELb0ELb1ELb1ELb1ELb0ELb0ELb0ELb0ELi2ELi2ELi2ELi2ELb0EEENS1_21CollectiveEpilogueBwdISA_SB_SD_Li256ELb1ELb0ELi4EEENS1_19SingleTileSchedulerILb1ELb0ELb0ELi128EEEEEEEEEvNT_6ParamsE:
        .type           _ZN7cutlass13device_kernelIN5flash19enable_sm80_to_sm89INS1_16FlashAttnBwdSm80INS1_25CollectiveMainloopBwdSm80ILi2ELi2EN4cute5tupleIJNS5_1CILi64EEENS7_ILi128EEES9_EEENS_10bfloat16_tEfNS_4arch4Sm80ELb0ELb1ELb1ELb1ELb0ELb0ELb0ELb0ELi2ELi2ELi2ELi2ELb0EEENS1_21CollectiveEpilogueBwdISA_SB_SD_Li256ELb1ELb0ELi4EEENS1_19SingleTileSchedulerILb1ELb0ELb0ELi128EEEEEEEEEvNT_6ParamsE,@function
        .size           _ZN7cutlass13device_kernelIN5flash19enable_sm80_to_sm89INS1_16FlashAttnBwdSm80INS1_25CollectiveMainloopBwdSm80ILi2ELi2EN4cute5tupleIJNS5_1CILi64EEENS7_ILi128EEES9_EEENS_10bfloat16_tEfNS_4arch4Sm80ELb0ELb1ELb1ELb1ELb0ELb0ELb0ELb0ELi2ELi2ELi2ELi2ELb0EEENS1_21CollectiveEpilogueBwdISA_SB_SD_Li256ELb1ELb0ELi4EEENS1_19SingleTileSchedulerILb1ELb0ELb0ELi128EEEEEEEEEvNT_6ParamsE,(.L_x_134 - _ZN7cutlass13device_kernelIN5flash19enable_sm80_to_sm89INS1_16FlashAttnBwdSm80INS1_25CollectiveMainloopBwdSm80ILi2ELi2EN4cute5tupleIJNS5_1CILi64EEENS7_ILi128EEES9_EEENS_10bfloat16_tEfNS_4arch4Sm80ELb0ELb1ELb1ELb1ELb0ELb0ELb0ELb0ELi2ELi2ELi2ELi2ELb0EEENS1_21CollectiveEpilogueBwdISA_SB_SD_Li256ELb1ELb0ELi4EEENS1_19SingleTileSchedulerILb1ELb0ELb0ELi128EEEEEEEEEvNT_6ParamsE)
        .other          _ZN7cutlass13device_kernelIN5flash19enable_sm80_to_sm89INS1_16FlashAttnBwdSm80INS1_25CollectiveMainloopBwdSm80ILi2ELi2EN4cute5tupleIJNS5_1CILi64EEENS7_ILi128EEES9_EEENS_10bfloat16_tEfNS_4arch4Sm80ELb0ELb1ELb1ELb1ELb0ELb0ELb0ELb0ELi2ELi2ELi2ELi2ELb0EEENS1_21CollectiveEpilogueBwdISA_SB_SD_Li256ELb1ELb0ELi4EEENS1_19SingleTileSchedulerILb1ELb0ELb0ELi128EEEEEEEEEvNT_6ParamsE,@"STO_CUDA_ENTRY STV_DEFAULT"
_ZN7cutlass13device_kernelIN5flash19enable_sm80_to_sm89INS1_16FlashAttnBwdSm80INS1_25CollectiveMainloopBwdSm80ILi2ELi2EN4cute5tupleIJNS5_1CILi64EEENS7_ILi128EEES9_EEENS_10bfloat16_tEfNS_4arch4Sm80ELb0ELb1ELb1ELb1ELb0ELb0ELb0ELb0ELi2ELi2ELi2ELi2ELb0EEENS1_21CollectiveEpilogueBwdISA_SB_SD_Li256ELb1ELb0ELi4EEENS1_19SingleTileSchedulerILb1ELb0ELb0ELi128EEEEEEEEEvNT_6ParamsE:
[----:B------:R-:W-:Y:S01]  /*0000*/  LDC R1, c[0x0][0x28] ;  /* 0x00000a00ff017b82 */ /* 0x000fe20000000800 */
[----:B------:R-:W-:Y:S05]  /*0010*/  EXIT ;  /* 0x000000000000794d */ /* 0x000fea0003800000 */
.L_x_48:
        /* <DEDUP_REMOVED lines=14> */
.L_x_134:


//--------------------- .text._ZN7cutlass13device_kernelIN5flash19enable_sm80_to_sm89INS1_16FlashAttnBwdSm80INS1_25CollectiveMainloopBwdSm80ILi2ELi2EN4cute5tupleIJNS5_1CILi64EEENS7_ILi128EEES9_EEENS_10bfloat16_tEfNS_4arch4Sm80ELb0ELb1ELb1ELb1ELb1ELb0ELb0ELb0ELi2ELi2ELi2ELi2ELb0EEENS1_21CollectiveEpilogueBwdISA_SB_SD_Li256ELb1ELb0ELi4EEENS1_19SingleTileSchedulerILb1ELb0ELb0ELi128EEEEEEEEEvNT_6ParamsE --------------------------
	.section	.text._ZN7cutlass13device_kernelIN5flash19enable_sm80_to_sm89INS1_16FlashAttnBwdSm80INS1_25CollectiveMainloopBwdSm80ILi2ELi2EN4cute5tupleIJNS5_1CILi64EEENS7_ILi128EEES9_EEENS_10bfloat16_tEfNS_4arch4Sm80ELb0ELb1ELb1ELb1ELb1ELb0ELb0ELb0ELi2ELi2ELi2ELi2ELb0EEENS1_21CollectiveEpilogueBwdISA_SB_SD_Li256ELb1ELb0ELi4EEENS1_19SingleTileSchedulerILb1ELb0ELb0ELi128EEEEEEEEEvNT_6ParamsE,"ax",@progbits
	.align	128
.text._ZN7cutlass13device_kernelIN5flash19enable_sm80_to_sm89INS1_16FlashAttnBwdSm80INS1_25CollectiveMainloopBwdSm80ILi2ELi2EN4cute5tupleIJNS5_1CILi64EEENS7_ILi128EEES9_EEENS_10bfloat16_tEfNS_4arch4Sm80ELb0ELb1ELb1ELb1ELb1ELb0ELb0ELb0ELi2ELi2ELi2ELi2ELb0EEENS1_21CollectiveEpilogueBwdISA_SB_SD_Li256ELb1ELb0ELi4EEENS1_19SingleTileSchedulerILb1ELb0ELb0ELi128EEEEEEEEEvNT_6ParamsE:
        .type           _ZN7cutlass13device_kernelIN5flash19enable_sm80_to_sm89INS1_16FlashAttnBwdSm80INS1_25CollectiveMainloopBwdSm80ILi2ELi2EN4cute5tupleIJNS5_1CILi64EEENS7_ILi128EEES9_EEENS_10bfloat16_tEfNS_4arch4Sm80ELb0ELb1ELb1ELb1ELb1ELb0ELb0ELb0ELi2ELi2ELi2ELi2ELb0EEENS1_21CollectiveEpilogueBwdISA_SB_SD_Li256ELb1ELb0ELi4EEENS1_19SingleTileSchedulerILb1ELb0ELb0ELi128EEEEEEEEEvNT_6ParamsE,@function
        .size           _ZN7cutlass13device_kernelIN5flash19enable_sm80_to_sm89INS1_16FlashAttnBwdSm80INS1_25CollectiveMainloopBwdSm80ILi2ELi2EN4cute5tupleIJNS5_1CILi64EEENS7_ILi128EEES9_EEENS_10bfloat16_tEfNS_4arch4Sm80ELb0ELb1ELb1ELb1ELb1ELb0ELb0ELb0ELi2ELi2ELi2ELi2ELb0EEENS1_21CollectiveEpilogueBwdISA_SB_SD_Li256ELb1ELb0ELi4EEENS1_19SingleTileSchedulerILb1ELb0ELb0ELi128EEEEEEEEEvNT_6ParamsE,(.L_x_135 - _ZN7cutlass13device_kernelIN5flash19enable_sm80_to_sm89INS1_16FlashAttnBwdSm80INS1_25CollectiveMainloopBwdSm80ILi2ELi2EN4cute5tupleIJNS5_1CILi64EEENS7_ILi128EEES9_EEENS_10bfloat16_tEfNS_4arch4Sm80ELb0ELb1ELb1ELb1ELb1ELb0ELb0ELb0ELi2ELi2ELi2ELi2ELb0EEENS1_21CollectiveEpilogueBwdISA_SB_SD_Li256ELb1ELb0ELi4EEENS1_19SingleTileSchedulerILb1ELb0ELb0ELi128EEEEEEEEEvNT_6ParamsE)
        .other          _ZN7cutlass13device_kernelIN5flash19enable_sm80_to_sm89INS1_16FlashAttnBwdSm80INS1_25CollectiveMainloopBwdSm80ILi2ELi2EN4cute5tupleIJNS5_1CILi64EEENS7_ILi128EEES9_EEENS_10bfloat16_tEfNS_4arch4Sm80ELb0ELb1ELb1ELb1ELb1ELb0ELb0ELb0ELi2ELi2ELi2ELi2ELb0EEENS1_21CollectiveEpilogueBwdISA_SB_SD_Li256ELb1ELb0ELi4EEENS1_19SingleTileSchedulerILb1ELb0ELb0ELi128EEEEEEEEEvNT_6ParamsE,@"STO_CUDA_ENTRY STV_DEFAULT"
_ZN7cutlass13device_kernelIN5flash19enable_sm80_to_sm89INS1_16FlashAttnBwdSm80INS1_25CollectiveMainloopBwdSm80ILi2ELi2EN4cute5tupleIJNS5_1CILi64EEENS7_ILi128EEES9_EEENS_10bfloat16_tEfNS_4arch4Sm80ELb0ELb1ELb1ELb1ELb1ELb0ELb0ELb0ELi2ELi2ELi2ELi2ELb0EEENS1_21CollectiveEpilogueBwdISA_SB_SD_Li256ELb1ELb0ELi4EEENS1_19SingleTileSchedulerILb1ELb0ELb0ELi128EEEEEEEEEvNT_6ParamsE:
[----:B------:R-:W-:Y:S01]  /*0000*/  LDC R1, c[0x0][0x28] ;  /* 0x00000a00ff017b82 */ /* 0x000fe20000000800 */
[----:B------:R-:W-:Y:S05]  /*0010*/  EXIT ;  /* 0x000000000000794d */ /* 0x000fea0003800000 */
.L_x_49:
        /* <DEDUP_REMOVED lines=14> */
.L_x_135:


//--------------------- .text._ZN7cutlass13device_kernelIN5flash19enable_sm80_to_sm89INS1_16FlashAttnBwdSm80INS1_25CollectiveMainloopBwdSm80ILi2ELi2EN4cute5tupleIJNS5_1CILi64EEENS7_ILi128EEES9_EEENS_10bfloat16_tEfNS_4arch4Sm80ELb0ELb1ELb1ELb1ELb0ELb0ELb0ELb0ELi2ELi2ELi2ELi2ELb0EEENS1_24CollectiveEpilogueBwdGQAISA_fSD_Li256ELb1ELb0EEENS1_19SingleTileSchedulerILb1ELb0ELb0ELi128EEEEEEEEEvNT_6ParamsE --------------------------
	.section	.text._ZN7cutlass13device_kernelIN5flash19enable_sm80_to_sm89INS1_16FlashAttnBwdSm80INS1_25CollectiveMainloopBwdSm80ILi2ELi2EN4cute5tupleIJNS5_1CILi64EEENS7_ILi128EEES9_EEENS_10bfloat16_tEfNS_4arch4Sm80ELb0ELb1ELb1ELb1ELb0ELb0ELb0ELb0ELi2ELi2ELi2ELi2ELb0EEENS1_24CollectiveEpilogueBwdGQAISA_fSD_Li256ELb1ELb0EEENS1_19SingleTileSchedulerILb1ELb0ELb0ELi128EEEEEEEEEvNT_6ParamsE,"ax",@progbits
	.align	128
.text._ZN7cutlass13device_kernelIN5flash19enable_sm80_to_sm89INS1_16FlashAttnBwdSm80INS1_25CollectiveMainloopBwdSm80ILi2ELi2EN4cute5tupleIJNS5_1CILi64EEENS7_ILi128EEES9_EEENS_10bfloat16_tEfNS_4arch4Sm80ELb0ELb1ELb1ELb1ELb0ELb0ELb0ELb0ELi2ELi2ELi2ELi2ELb0EEENS1_24CollectiveEpilogueBwdGQAISA_fSD_Li256ELb1ELb0EEENS1_19SingleTileSchedulerILb1ELb0ELb0ELi128EEEEEEEEEvNT_6ParamsE:
        .type           _ZN7cutlass13device_kernelIN5flash19enable_sm80_to_sm89INS1_16FlashAttnBwdSm80INS1_25CollectiveMainloopBwdSm80ILi2ELi2EN4cute5tupleIJNS5_1CILi64EEENS7_ILi128EEES9_EEENS_10bfloat16_tEfNS_4arch4Sm80ELb0ELb1ELb1ELb1ELb0ELb0ELb0ELb0ELi2ELi2ELi2ELi2ELb0EEENS1_24CollectiveEpilogueBwdGQAISA_fSD_Li256ELb1ELb0EEENS1_19SingleTileSchedulerILb1ELb0ELb0ELi128EEEEEEEEEvNT_6ParamsE,@function
        .size           _ZN7cutlass13device_kernelIN5flash19enable_sm80_to_sm89INS1_16FlashAttnBwdSm80INS1_25CollectiveMainloopBwdSm80ILi2ELi2EN4cute5tupleIJNS5_1CILi64EEENS7_ILi128EEES9_EEENS_10bfloat16_tEfNS_4arch4Sm80ELb0ELb1ELb1ELb1ELb0ELb0ELb0ELb0ELi2ELi2ELi2ELi2ELb0EEENS1_24CollectiveEpilogueBwdGQAISA_fSD_Li256ELb1ELb0EEENS1_19SingleTileSchedulerILb1ELb0ELb0ELi128EEEEEEEEEvNT_6ParamsE,(.L_x_136 - _ZN7cutlass13device_kernelIN5flash19enable_sm80_to_sm89INS1_16FlashAttnBwdSm80INS1_25CollectiveMainloopBwdSm80ILi2ELi2EN4cute5tupleIJNS5_1CILi64EEENS7_ILi128EEES9_EEENS_10bfloat16_tEfNS_4arch4Sm80ELb0ELb1ELb1ELb1ELb0ELb0ELb0ELb0ELi2ELi2ELi2ELi2ELb0EEENS1_24CollectiveEpilogueBwdGQAISA_fSD_Li256ELb1ELb0EEENS1_19SingleTileSchedulerILb1ELb0ELb0ELi128EEEEEEEEEvNT_6ParamsE)
        .other          _ZN7cutlass13device_kernelIN5flash19enable_sm80_to_sm89INS1_16FlashAttnBwdSm80INS1_25CollectiveMainloopBwdSm80ILi2ELi2EN4cute5tupleIJNS5_1CILi64EEENS7_ILi128EEES9_EEENS_10bfloat16_tEfNS_4arch4Sm80ELb0ELb1ELb1ELb1ELb0ELb0ELb0ELb0ELi2ELi2ELi2ELi2ELb0EEENS1_24CollectiveEpilogueBwdGQAISA_fSD_Li256ELb1ELb0EEENS1_19SingleTileSchedulerILb1ELb0ELb0ELi128EEEEEEEEEvNT_6ParamsE,@"STO_CUDA_ENTRY STV_DEFAULT"
_ZN7cutlass13device_kernelIN5flash19enable_sm80_to_sm89INS1_16FlashAttnBwdSm80INS1_25CollectiveMainloopBwdSm80ILi2ELi2EN4cute5tupleIJNS5_1CILi64EEENS7_ILi128EEES9_EEENS_10bfloat16_tEfNS_4arch4Sm80ELb0ELb1ELb1ELb1ELb0ELb0ELb0ELb0ELi2ELi2ELi2ELi2ELb0EEENS1_24CollectiveEpilogueBwdGQAISA_fSD_Li256ELb1ELb0EEENS1_19SingleTileSchedulerILb1ELb0ELb0ELi128EEEEEEEEEvNT_6ParamsE:
[----:B------:R-:W-:Y:S01]  /*0000*/  LDC R1, c[0x0][0x28] ;  /* 0x00000a00ff017b82 */ /* 0x000fe20000000800 */
[----:B------:R-:W-:Y:S05]  /*0010*/  EXIT ;  /* 0x000000000000794d */ /* 0x000fea0003800000 */
.L_x_50:
        /* <DEDUP_REMOVED lines=14> */
.L_x_136:


//--------------------- .text._ZN7cutlass13device_kernelIN5flash19enable_sm80_to_sm89INS1_16FlashAttnBwdSm80INS1_25CollectiveMainloopBwdSm80ILi2ELi2EN4cute5tupleIJNS5_1CILi64EEENS7_ILi128EEES9_EEENS_10bfloat16_tEfNS_4arch4Sm80ELb0ELb1ELb1ELb1ELb1ELb0ELb0ELb0ELi2ELi2ELi2ELi2ELb0EEENS1_24CollectiveEpilogueBwdGQAISA_fSD_Li256ELb1ELb1EEENS1_19SingleTileSchedulerILb1ELb0ELb0ELi128EEEEEEEEEvNT_6ParamsE --------------------------
	.section	.text._ZN7cutlass13device_kernelIN5flash19enable_sm80_to_sm89INS1_16FlashAttnBwdSm80INS1_25CollectiveMainloopBwdSm80ILi2ELi2EN4cute5tupleIJNS5_1CILi64EEENS7_ILi128EEES9_EEENS_10bfloat16_tEfNS_4arch4Sm80ELb0ELb1ELb1ELb1ELb1ELb0ELb0ELb0ELi2ELi2ELi2ELi2ELb0EEENS1_24CollectiveEpilogueBwdGQAISA_fSD_Li256ELb1ELb1EEENS1_19SingleTileSchedulerILb1ELb0ELb0ELi128EEEEEEEEEvNT_6ParamsE,"ax",@progbits
	.align	128
.text._ZN7cutlass13device_kernelIN5flash19enable_sm80_to_sm89INS1_16FlashAttnBwdSm80INS1_25CollectiveMainloopBwdSm80ILi2ELi2EN4cute5tupleIJNS5_1CILi64EEENS7_ILi128EEES9_EEENS_10bfloat16_tEfNS_4arch4Sm80ELb0ELb1ELb1ELb1ELb1ELb0ELb0ELb0ELi2ELi2ELi2ELi2ELb0EEENS1_24CollectiveEpilogueBwdGQAISA_fSD_Li256ELb1ELb1EEENS1_19SingleTileSchedulerILb1ELb0ELb0ELi128EEEEEEEEEvNT_6ParamsE:
        .type           _ZN7cutlass13device_kernelIN5flash19enable_sm80_to_sm89INS1_16FlashAttnBwdSm80INS1_25CollectiveMainloopBwdSm80ILi2ELi2EN4cute5tupleIJNS5_1CILi64EEENS7_ILi128EEES9_EEENS_10bfloat16_tEfNS_4arch4Sm80ELb0ELb1ELb1ELb1ELb1ELb0ELb0ELb0ELi2ELi2ELi2ELi2ELb0EEENS1_24CollectiveEpilogueBwdGQAISA_fSD_Li256ELb1ELb1EEENS1_19SingleTileSchedulerILb1ELb0ELb0ELi128EEEEEEEEEvNT_6ParamsE,@function
        .size           _ZN7cutlass13device_kernelIN5flash19enable_sm80_to_sm89INS1_16FlashAttnBwdSm80INS1_25CollectiveMainloopBwdSm80ILi2ELi2EN4cute5tupleIJNS5_1CILi64EEENS7_ILi128EEES9_EEENS_10bfloat16_tEfNS_4arch4Sm80ELb0ELb1ELb1ELb1ELb1ELb0ELb0ELb0ELi2ELi2ELi2ELi2ELb0EEENS1_24CollectiveEpilogueBwdGQAISA_fSD_Li256ELb1ELb1EEENS1_19SingleTileSchedulerILb1ELb0ELb0ELi128EEEEEEEEEvNT_6ParamsE,(.L_x_137 - _ZN7cutlass13device_kernelIN5flash19enable_sm80_to_sm89INS1_16FlashAttnBwdSm80INS1_25CollectiveMainloopBwdSm80ILi2ELi2EN4cute5tupleIJNS5_1CILi64EEENS7_ILi128EEES9_EEENS_10bfloat16_tEfNS_4arch4Sm80ELb0ELb1ELb1ELb1ELb1ELb0ELb0ELb0ELi2ELi2ELi2ELi2ELb0EEENS1_24CollectiveEpilogueBwdGQAISA_fSD_Li256ELb1ELb1EEENS1_19SingleTileSchedulerILb1ELb0ELb0ELi128EEEEEEEEEvNT_6ParamsE)
        .other          _ZN7cutlass13device_kernelIN5flash19enable_sm80_to_sm89INS1_16FlashAttnBwdSm80INS1_25CollectiveMainloopBwdSm80ILi2ELi2EN4cute5tupleIJNS5_1CILi64EEENS7_ILi128EEES9_EEENS_10bfloat16_tEfNS_4arch4Sm80ELb0ELb1ELb1ELb1ELb1ELb0ELb0ELb0ELi2ELi2ELi2ELi2ELb0EEENS1_24CollectiveEpilogueBwdGQAISA_fSD_Li256ELb1ELb1EEENS1_19SingleTileSchedulerILb1ELb0ELb0ELi128EEEEEEEEEvNT_6ParamsE,@"STO_CUDA_ENTRY STV_DEFAULT"
_ZN7cutlass13device_kernelIN5flash19enable_sm80_to_sm89INS1_16FlashAttnBwdSm80INS1_25CollectiveMainloopBwdSm80ILi2ELi2EN4cute5tupleIJNS5_1CILi64EEENS7_ILi128EEES9_EEENS_10bfloat16_tEfNS_4arch4Sm80ELb0ELb1ELb1ELb1ELb1ELb0ELb0ELb0ELi2ELi2ELi2ELi2ELb0EEENS1_24CollectiveEpilogueBwdGQAISA_fSD_Li256ELb1ELb1EEENS1_19SingleTileSchedulerILb1ELb0ELb0ELi128EEEEEEEEEvNT_6ParamsE:
[----:B------:R-:W-:Y:S01]  /*0000*/  LDC R1, c[0x0][0x28] ;  /* 0x00000a00ff017b82 */ /* 0x000fe20000000800 */
[----:B------:R-:W-:Y:S05]  /*0010*/  EXIT ;  /* 0x000000000000794d */ /* 0x000fea0003800000 */
.L_x_51:
        /* <DEDUP_REMOVED lines=14> */
.L_x_137:


//--------------------- .text._ZN7cutlass13device_kernelIN5flash19enable_sm80_to_sm89INS1_16FlashAttnBwdSm80INS1_25CollectiveMainloopBwdSm80ILi2ELi2EN4cute5tupleIJNS5_1CILi64EEENS7_ILi128EEES9_EEENS_10bfloat16_tEfNS_4arch4Sm80ELb1ELb0ELb1ELb0ELb0ELb0ELb0ELb0ELi2ELi2ELi2ELi2ELb0EEENS1_21CollectiveEpilogueBwdISA_SB_SD_Li256ELb0ELb0ELi4EEENS1_25SingleTileBwdLPTSchedulerILb0ELi128ELb0EEEEEEEEEvNT_6ParamsE --------------------------
	.section	.text._ZN7cutlass13device_kernelIN5flash19enable_sm80_to_sm89INS1_16FlashAttnBwdSm80INS1_25CollectiveMainloopBwdSm80ILi2ELi2EN4cute5tupleIJNS5_1CILi64EEENS7_ILi128EEES9_EEENS_10bfloat16_tEfNS_4arch4Sm80ELb1ELb0ELb1ELb0ELb0ELb0ELb0ELb0ELi2ELi2ELi2ELi2ELb0EEENS1_21CollectiveEpilogueBwdISA_SB_SD_Li256ELb0ELb0ELi4EEENS1_25SingleTileBwdLPTSchedulerILb0ELi128ELb0EEEEEEEEEvNT_6ParamsE,"ax",@progbits
	.align	128
.text._ZN7cutlass13device_kernelIN5flash19enable_sm80_to_sm89INS1_16FlashAttnBwdSm80INS1_25CollectiveMainloopBwdSm80ILi2ELi2EN4cute5tupleIJNS5_1CILi64EEENS7_ILi128EEES9_EEENS_10bfloat16_tEfNS_4arch4Sm80ELb1ELb0ELb1ELb0ELb0ELb0ELb0ELb0ELi2ELi2ELi2ELi2ELb0EEENS1_21CollectiveEpilogueBwdISA_SB_SD_Li256ELb0ELb0ELi4EEENS1_25SingleTileBwdLPTSchedulerILb0ELi128ELb0EEEEEEEEEvNT_6ParamsE:
        .type           _ZN7cutlass13device_kernelIN5flash19enable_sm80_to_sm89INS1_16FlashAttnBwdSm80INS1_25CollectiveMainloopBwdSm80ILi2ELi2EN4cute5tupleIJNS5_1CILi64EEENS7_ILi128EEES9_EEENS_10bfloat16_tEfNS_4arch4Sm80ELb1ELb0ELb1ELb0ELb0ELb0ELb0ELb0ELi2ELi2ELi2ELi2ELb0EEENS1_21CollectiveEpilogueBwdISA_SB_SD_Li256ELb0ELb0ELi4EEENS1_25SingleTileBwdLPTSchedulerILb0ELi128ELb0EEEEEEEEEvNT_6ParamsE,@function
        .size           _ZN7cutlass13device_kernelIN5flash19enable_sm80_to_sm89INS1_16FlashAttnBwdSm80INS1_25CollectiveMainloopBwdSm80ILi2ELi2EN4cute5tupleIJNS5_1CILi64EEENS7_ILi128EEES9_EEENS_10bfloat16_tEfNS_4arch4Sm80ELb1ELb0ELb1ELb0ELb0ELb0ELb0ELb0ELi2ELi2ELi2ELi2ELb0EEENS1_21CollectiveEpilogueBwdISA_SB_SD_Li256ELb0ELb0ELi4EEENS1_25SingleTileBwdLPTSchedulerILb0ELi128ELb0EEEEEEEEEvNT_6ParamsE,(.L_x_138 - _ZN7cutlass13device_kernelIN5flash19enable_sm80_to_sm89INS1_16FlashAttnBwdSm80INS1_25CollectiveMainloopBwdSm80ILi2ELi2EN4cute5tupleIJNS5_1CILi64EEENS7_ILi128EEES9_EEENS_10bfloat16_tEfNS_4arch4Sm80ELb1ELb0ELb1ELb0ELb0ELb0ELb0ELb0ELi2ELi2ELi2ELi2ELb0EEENS1_21CollectiveEpilogueBwdISA_SB_SD_Li256ELb0ELb0ELi4EEENS1_25SingleTileBwdLPTSchedulerILb0ELi128ELb0EEEEEEEEEvNT_6ParamsE)
        .other          _ZN7cutlass13device_kernelIN5flash19enable_sm80_to_sm89INS1_16FlashAttnBwdSm80INS1_25CollectiveMainloopBwdSm80ILi2ELi2EN4cute5tupleIJNS5_1CILi64EEENS7_ILi128EEES9_EEENS_10bfloat16_tEfNS_4arch4Sm80ELb1ELb0ELb1ELb0ELb0ELb0ELb0ELb0ELi2ELi2ELi2ELi2ELb0EEENS1_21CollectiveEpilogueBwdISA_SB_SD_Li256ELb0ELb0ELi4EEENS1_25SingleTileBwdLPTSchedulerILb0ELi128ELb0EEEEEEEEEvNT_6ParamsE,@"STO_CUDA_ENTRY STV_DEFAULT"
_ZN7cutlass13device_kernelIN5flash19enable_sm80_to_sm89INS1_16FlashAttnBwdSm80INS1_25CollectiveMainloopBwdSm80ILi2ELi2EN4cute5tupleIJNS5_1CILi64EEENS7_ILi128EEES9_EEENS_10bfloat16_tEfNS_4arch4Sm80ELb1ELb0ELb1ELb0ELb0ELb0ELb0ELb0ELi2ELi2ELi2ELi2ELb0EEENS1_21CollectiveEpilogueBwdISA_SB_SD_Li256ELb0ELb0ELi4EEENS1_25SingleTileBwdLPTSchedulerILb0ELi128ELb0EEEEEEEEEvNT_6ParamsE:
[----:B------:R-:W-:Y:S01]  /*0000*/  LDC R1, c[0x0][0x28] ;  /* 0x00000a00ff017b82 */ /* 0x000fe20000000800 */
[----:B------:R-:W-:Y:S05]  /*0010*/  EXIT ;  /* 0x000000000000794d */ /* 0x000fea0003800000 */
.L_x_52:
        /* <DEDUP_REMOVED lines=14> */
.L_x_138:


//--------------------- .text._ZN7cutlass13device_kernelIN5flash19enable_sm80_to_sm89INS1_16FlashAttnBwdSm80INS1_25CollectiveMainloopBwdSm80ILi2ELi2EN4cute5tupleIJNS5_1CILi64EEENS7_ILi128EEES9_EEENS_10bfloat16_tEfNS_4arch4Sm80ELb1ELb0ELb1ELb0ELb1ELb0ELb0ELb0ELi2ELi2ELi2ELi2ELb0EEENS1_21CollectiveEpilogueBwdISA_SB_SD_Li256ELb0ELb0ELi4EEENS1_25SingleTileBwdLPTSchedulerILb0ELi128ELb1EEEEEEEEEvNT_6ParamsE --------------------------
	.section	.text._ZN7cutlass13device_kernelIN5flash19enable_sm80_to_sm89INS1_16FlashAttnBwdSm80INS1_25CollectiveMainloopBwdSm80ILi2ELi2EN4cute5tupleIJNS5_1CILi64EEENS7_ILi128EEES9_EEENS_10bfloat16_tEfNS_4arch4Sm80ELb1ELb0ELb1ELb0ELb1ELb0ELb0ELb0ELi2ELi2ELi2ELi2ELb0EEENS1_21CollectiveEpilogueBwdISA_SB_SD_Li256ELb0ELb0ELi4EEENS1_25SingleTileBwdLPTSchedulerILb0ELi128ELb1EEEEEEEEEvNT_6ParamsE,"ax",@progbits
	.align	128
.text._ZN7cutlass13device_kernelIN5flash19enable_sm80_to_sm89INS1_16FlashAttnBwdSm80INS1_25CollectiveMainloopBwdSm80ILi2ELi2EN4cute5tupleIJNS5_1CILi64EEENS7_ILi128EEES9_EEENS_10bfloat16_tEfNS_4arch4Sm80ELb1ELb0ELb1ELb0ELb1ELb0ELb0ELb0ELi2ELi2ELi2ELi2ELb0EEENS1_21CollectiveEpilogueBwdISA_SB_SD_Li256ELb0ELb0ELi4EEENS1_25SingleTileBwdLPTSchedulerILb0ELi128ELb1EEEEEEEEEvNT_6ParamsE:
        .type           _ZN7cutlass13device_kernelIN5flash19enable_sm80_to_sm89INS1_16FlashAttnBwdSm80INS1_25CollectiveMainloopBwdSm80ILi2ELi2EN4cute5tupleIJNS5_1CILi64EEENS7_ILi128EEES9_EEENS_10bfloat16_tEfNS_4arch4Sm80ELb1ELb0ELb1ELb0ELb1ELb0ELb0ELb0ELi2ELi2ELi2ELi2ELb0EEENS1_21CollectiveEpilogueBwdISA_SB_SD_Li256ELb0ELb0ELi4EEENS1_25SingleTileBwdLPTSchedulerILb0ELi128ELb1EEEEEEEEEvNT_6ParamsE,@function
        .size           _ZN7cutlass13device_kernelIN5flash19enable_sm80_to_sm89INS1_16FlashAttnBwdSm80INS1_25CollectiveMainloopBwdSm80ILi2ELi2EN4cute5tupleIJNS5_1CILi64EEENS7_ILi128EEES9_EEENS_10bfloat16_tEfNS_4arch4Sm80ELb1ELb0ELb1ELb0ELb1ELb0ELb0ELb0ELi2ELi2ELi2ELi2ELb0EEENS1_21CollectiveEpilogueBwdISA_SB_SD_Li256ELb0ELb0ELi4EEENS1_25SingleTileBwdLPTSchedulerILb0ELi128ELb1EEEEEEEEEvNT_6ParamsE,(.L_x_139 - _ZN7cutlass13device_kernelIN5flash19enable_sm80_to_sm89INS1_16FlashAttnBwdSm80INS1_25CollectiveMainloopBwdSm80ILi2ELi2EN4cute5tupleIJNS5_1CILi64EEENS7_ILi128EEES9_EEENS_10bfloat16_tEfNS_4arch4Sm80ELb1ELb0ELb1ELb0ELb1ELb0ELb0ELb0ELi2ELi2ELi2ELi2ELb0EEENS1_21CollectiveEpilogueBwdISA_SB_SD_Li256ELb0ELb0ELi4EEENS1_25SingleTileBwdLPTSchedulerILb0ELi128ELb1EEEEEEEEEvNT_6ParamsE)
        .other          _ZN7cutlass13device_kernelIN5flash19enable_sm80_to_sm89INS1_16FlashAttnBwdSm80INS1_25CollectiveMainloopBwdSm80ILi2ELi2EN4cute5tupleIJNS5_1CILi64EEENS7_ILi128EEES9_EEENS_10bfloat16_tEfNS_4arch4Sm80ELb1ELb0ELb1ELb0ELb1ELb0ELb0ELb0ELi2ELi2ELi2ELi2ELb0EEENS1_21CollectiveEpilogueBwdISA_SB_SD_Li256ELb0ELb0ELi4EEENS1_25SingleTileBwdLPTSchedulerILb0ELi128ELb1EEEEEEEEEvNT_6ParamsE,@"STO_CUDA_ENTRY STV_DEFAULT"
_ZN7cutlass13device_kernelIN5flash19enable_sm80_to_sm89INS1_16FlashAttnBwdSm80INS1_25CollectiveMainloopBwdSm80ILi2ELi2EN4cute5tupleIJNS5_1CILi64EEENS7_ILi128EEES9_EEENS_10bfloat16_tEfNS_4arch4Sm80ELb1ELb0ELb1ELb0ELb1ELb0ELb0ELb0ELi2ELi2ELi2ELi2ELb0EEENS1_21CollectiveEpilogueBwdISA_SB_SD_Li256ELb0ELb0ELi4EEENS1_25SingleTileBwdLPTSchedulerILb0ELi128ELb1EEEEEEEEEvNT_6ParamsE:
[----:B------:R-:W-:Y:S01]  /*0000*/  LDC R1, c[0x0][0x28] ;  /* 0x00000a00ff017b82 */ /* 0x000fe20000000800 */
[----:B------:R-:W-:Y:S05]  /*0010*/  EXIT ;  /* 0x000000000000794d */ /* 0x000fea0003800000 */
.L_x_53:
        /* <DEDUP_REMOVED lines=14> */
.L_x_139:


//--------------------- .text._ZN7cutlass13device_kernelIN5flash19enable_sm80_to_sm89INS1_16FlashAttnBwdSm80INS1_25CollectiveMainloopBwdSm80ILi2ELi2EN4cute5tupleIJNS5_1CILi64EEENS7_ILi128EEES9_EEENS_10bfloat16_tEfNS_4arch4Sm80ELb1ELb0ELb1ELb0ELb0ELb0ELb0ELb0ELi2ELi2ELi2ELi2ELb0EEENS1_24CollectiveEpilogueBwdGQAISA_fSD_Li256ELb0ELb0EEENS1_25SingleTileBwdLPTSchedulerILb0ELi128ELb0EEEEEEEEEvNT_6ParamsE --------------------------
	.section	.text._ZN7cutlass13device_kernelIN5flash19enable_sm80_to_sm89INS1_16FlashAttnBwdSm80INS1_25CollectiveMainloopBwdSm80ILi2ELi2EN4cute5tupleIJNS5_1CILi64EEENS7_ILi128EEES9_EEENS_10bfloat16_tEfNS_4arch4Sm80ELb1ELb0ELb1ELb0ELb0ELb0ELb0ELb0ELi2ELi2ELi2ELi2ELb0EEENS1_24CollectiveEpilogueBwdGQAISA_fSD_Li256ELb0ELb0EEENS1_25SingleTileBwdLPTSchedulerILb0ELi128ELb0EEEEEEEEEvNT_6ParamsE,"ax",@progbits
	.align	128
.text._ZN7cutlass13device_kernelIN5flash19enable_sm80_to_sm89INS1_16FlashAttnBwdSm80INS1_25CollectiveMainloopBwdSm80ILi2ELi2EN4cute5tupleIJNS5_1CILi64EEENS7_ILi128EEES9_EEENS_10bfloat16_tEfNS_4arch4Sm80ELb1ELb0ELb1ELb0ELb0ELb0ELb0ELb0ELi2ELi2ELi2ELi2ELb0EEENS1_24CollectiveEpilogueBwdGQAISA_fSD_Li256ELb0ELb0EEENS1_25SingleTileBwdLPTSchedulerILb0ELi128ELb0EEEEEEEEEvNT_6ParamsE:
        .type           _ZN7cutlass13device_kernelIN5flash19enable_sm80_to_sm89INS1_16FlashAttnBwdSm80INS1_25CollectiveMainloopBwdSm80ILi2ELi2EN4cute5tupleIJNS5_1CILi64EEENS7_ILi128EEES9_EEENS_10bfloat16_tEfNS_4arch4Sm80ELb1ELb0ELb1ELb0ELb0ELb0ELb0ELb0ELi2ELi2ELi2ELi2ELb0EEENS1_24CollectiveEpilogueBwdGQAISA_fSD_Li256ELb0ELb0EEENS1_25SingleTileBwdLPTSchedulerILb0ELi128ELb0EEEEEEEEEvNT_6ParamsE,@function
        .size           _ZN7cutlass13device_kernelIN5flash19enable_sm80_to_sm89INS1_16FlashAttnBwdSm80INS1_25CollectiveMainloopBwdSm80ILi2ELi2EN4cute5tupleIJNS5_1CILi64EEENS7_ILi128EEES9_EEENS_10bfloat16_tEfNS_4arch4Sm80ELb1ELb0ELb1ELb0ELb0ELb0ELb0ELb0ELi2ELi2ELi2ELi2ELb0EEENS1_24CollectiveEpilogueBwdGQAISA_fSD_Li256ELb0ELb0EEENS1_25SingleTileBwdLPTSchedulerILb0ELi128ELb0EEEEEEEEEvNT_6ParamsE,(.L_x_140 - _ZN7cutlass13device_kernelIN5flash19enable_sm80_to_sm89INS1_16FlashAttnBwdSm80INS1_25CollectiveMainloopBwdSm80ILi2ELi2EN4cute5tupleIJNS5_1CILi64EEENS7_ILi128EEES9_EEENS_10bfloat16_tEfNS_4arch4Sm80ELb1ELb0ELb1ELb0ELb0ELb0ELb0ELb0ELi2ELi2ELi2ELi2ELb0EEENS1_24CollectiveEpilogueBwdGQAISA_fSD_Li256ELb0ELb0EEENS1_25SingleTileBwdLPTSchedulerILb0ELi128ELb0EEEEEEEEEvNT_6ParamsE)
        .other          _ZN7cutlass13device_kernelIN5flash19enable_sm80_to_sm89INS1_16FlashAttnBwdSm80INS1_25CollectiveMainloopBwdSm80ILi2ELi2EN4cute5tupleIJNS5_1CILi64EEENS7_ILi128EEES9_EEENS_10bfloat16_tEfNS_4arch4Sm80ELb1ELb0ELb1ELb0ELb0ELb0ELb0ELb0ELi2ELi2ELi2ELi2ELb0EEENS1_24CollectiveEpilogueBwdGQAISA_fSD_Li256ELb0ELb0EEENS1_25SingleTileBwdLPTSchedulerILb0ELi128ELb0EEEEEEEEEvNT_6ParamsE,@"STO_CUDA_ENTRY STV_DEFAULT"
_ZN7cutlass13device_kernelIN5flash19enable_sm80_to_sm89INS1_16FlashAttnBwdSm80INS1_25CollectiveMainloopBwdSm80ILi2ELi2EN4cute5tupleIJNS5_1CILi64EEENS7_ILi128EEES9_EEENS_10bfloat16_tEfNS_4arch4Sm80ELb1ELb0ELb1ELb0ELb0ELb0ELb0ELb0ELi2ELi2ELi2ELi2ELb0EEENS1_24CollectiveEpilogueBwdGQAISA_fSD_Li256ELb0ELb0EEENS1_25SingleTileBwdLPTSchedulerILb0ELi128ELb0EEEEEEEEEvNT_6ParamsE:
[----:B------:R-:W-:Y:S01]  /*0000*/  LDC R1, c[0x0][0x28] ;  /* 0x00000a00ff017b82 */ /* 0x000fe20000000800 */
[----:B------:R-:W-:Y:S05]  /*0010*/  EXIT ;  /* 0x000000000000794d */ /* 0x000fea0003800000 */
.L_x_54:
        /* <DEDUP_REMOVED lines=14> */
.L_x_140:


//--------------------- .text._ZN7cutlass13device_kernelIN5flash19enable_sm80_to_sm89INS1_16FlashAttnBwdSm80INS1_25CollectiveMainloopBwdSm80ILi2ELi2EN4cute5tupleIJNS5_1CILi64EEENS7_ILi128EEES9_EEENS_10bfloat16_tEfNS_4arch4Sm80ELb1ELb0ELb1ELb0ELb1ELb0ELb0ELb0ELi2ELi2ELi2ELi2ELb0EEENS1_24CollectiveEpilogueBwdGQAISA_fSD_Li256ELb0ELb1EEENS1_25SingleTileBwdLPTSchedulerILb0ELi128ELb1EEEEEEEEEvNT_6ParamsE --------------------------
	.section	.text._ZN7cutlass13device_kernelIN5flash19enable_sm80_to_sm89INS1_16FlashAttnBwdSm80INS1_25CollectiveMainloopBwdSm80ILi2ELi2EN4cute5tupleIJNS5_1CILi64EEENS7_ILi128EEES9_EEENS_10bfloat16_tEfNS_4arch4Sm80ELb1ELb0ELb1ELb0ELb1ELb0ELb0ELb0ELi2ELi2ELi2ELi2ELb0EEENS1_24CollectiveEpilogueBwdGQAISA_fSD_Li256ELb0ELb1EEENS1_25SingleTileBwdLPTSchedulerILb0ELi128ELb1EEEEEEEEEvNT_6ParamsE,"ax",@progbits
	.align	128
.text._ZN7cutlass13device_kernelIN5flash19enable_sm80_to_sm89INS1_16FlashAttnBwdSm80INS1_25CollectiveMainloopBwdSm80ILi2ELi2EN4cute5tupleIJNS5_1CILi64EEENS7_ILi128EEES9_EEENS_10bfloat16_tEfNS_4arch4Sm80ELb1ELb0ELb1ELb0ELb1ELb0ELb0ELb0ELi2ELi2ELi2ELi2ELb0EEENS1_24CollectiveEpilogueBwdGQAISA_fSD_Li256ELb0ELb1EEENS1_25SingleTileBwdLPTSchedulerILb0ELi128ELb1EEEEEEEEEvNT_6ParamsE:
        .type           _ZN7cutlass13device_kernelIN5flash19enable_sm80_to_sm89INS1_16FlashAttnBwdSm80INS1_25CollectiveMainloopBwdSm80ILi2ELi2EN4cute5tupleIJNS5_1CILi64EEENS7_ILi128EEES9_EEENS_10bfloat16_tEfNS_4arch4Sm80ELb1ELb0ELb1ELb0ELb1ELb0ELb0ELb0ELi2ELi2ELi2ELi2ELb0EEENS1_24CollectiveEpilogueBwdGQAISA_fSD_Li256ELb0ELb1EEENS1_25SingleTileBwdLPTSchedulerILb0ELi128ELb1EEEEEEEEEvNT_6ParamsE,@function
        .size           _ZN7cutlass13device_kernelIN5flash19enable_sm80_to_sm89INS1_16FlashAttnBwdSm80INS1_25CollectiveMainloopBwdSm80ILi2ELi2EN4cute5tupleIJNS5_1CILi64EEENS7_ILi128EEES9_EEENS_10bfloat16_tEfNS_4arch4Sm80ELb1ELb0ELb1ELb0ELb1ELb0ELb0ELb0ELi2ELi2ELi2ELi2ELb0EEENS1_24CollectiveEpilogueBwdGQAISA_fSD_Li256ELb0ELb1EEENS1_25SingleTileBwdLPTSchedulerILb0ELi128ELb1EEEEEEEEEvNT_6ParamsE,(.L_x_141 - _ZN7cutlass13device_kernelIN5flash19enable_sm80_to_sm89INS1_16FlashAttnBwdSm80INS1_25CollectiveMainloopBwdSm80ILi2ELi2EN4cute5tupleIJNS5_1CILi64EEENS7_ILi128EEES9_EEENS_10bfloat16_tEfNS_4arch4Sm80ELb1ELb0ELb1ELb0ELb1ELb0ELb0ELb0ELi2ELi2ELi2ELi2ELb0EEENS1_24CollectiveEpilogueBwdGQAISA_fSD_Li256ELb0ELb1EEENS1_25SingleTileBwdLPTSchedulerILb0ELi128ELb1EEEEEEEEEvNT_6ParamsE)
        .other          _ZN7cutlass13device_kernelIN5flash19enable_sm80_to_sm89INS1_16FlashAttnBwdSm80INS1_25CollectiveMainloopBwdSm80ILi2ELi2EN4cute5tupleIJNS5_1CILi64EEENS7_ILi128EEES9_EEENS_10bfloat16_tEfNS_4arch4Sm80ELb1ELb0ELb1ELb0ELb1ELb0ELb0ELb0ELi2ELi2ELi2ELi2ELb0EEENS1_24CollectiveEpilogueBwdGQAISA_fSD_Li256ELb0ELb1EEENS1_25SingleTileBwdLPTSchedulerILb0ELi128ELb1EEEEEEEEEvNT_6ParamsE,@"STO_CUDA_ENTRY STV_DEFAULT"
_ZN7cutlass13device_kernelIN5flash19enable_sm80_to_sm89INS1_16FlashAttnBwdSm80INS1_25CollectiveMainloopBwdSm80ILi2ELi2EN4cute5tupleIJNS5_1CILi64EEENS7_ILi128EEES9_EEENS_10bfloat16_tEfNS_4arch4Sm80ELb1ELb0ELb1ELb0ELb1ELb0ELb0ELb0ELi2ELi2ELi2ELi2ELb0EEENS1_24CollectiveEpilogueBwdGQAISA_fSD_Li256ELb0ELb1EEENS1_25SingleTileBwdLPTSchedulerILb0ELi128ELb1EEEEEEEEEvNT_6ParamsE:
[----:B------:R-:W-:Y:S01]  /*0000*/  LDC R1, c[0x0][0x28] ;  /* 0x00000a00ff017b82 */ /* 0x000fe20000000800 */
[----:B------:R-:W-:Y:S05]  /*0010*/  EXIT ;  /* 0x000000000000794d */ /* 0x000fea0003800000 */
.L_x_55:
        /* <DEDUP_REMOVED lines=14> */
.L_x_141:


//--------------------- .text._ZN7cutlass13device_kernelIN5flash22FlashAttnBwdPreprocessIN4cute5tupleIJNS3_1CILi64EEENS5_ILi128EEEEEENS_10bfloat16_tEfNS_4arch4Sm80ELb1ELb0EEEEEvNT_6ParamsE --------------------------
	.section	.text._ZN7cutlass13device_kernelIN5flash22FlashAttnBwdPreprocessIN4cute5tupleIJNS3_1CILi64EEENS5_ILi128EEEEEENS_10bfloat16_tEfNS_4arch4Sm80ELb1ELb0EEEEEvNT_6ParamsE,"ax",@progbits
	.align	128
.text._ZN7cutlass13device_kernelIN5flash22FlashAttnBwdPreprocessIN4cute5tupleIJNS3_1CILi64EEENS5_ILi128EEEEEENS_10bfloat16_tEfNS_4arch4Sm80ELb1ELb0EEEEEvNT_6ParamsE:
        .type           _ZN7cutlass13device_kernelIN5flash22FlashAttnBwdPreprocessIN4cute5tupleIJNS3_1CILi64EEENS5_ILi128EEEEEENS_10bfloat16_tEfNS_4arch4Sm80ELb1ELb0EEEEEvNT_6ParamsE,@function
        .size           _ZN7cutlass13device_kernelIN5flash22FlashAttnBwdPreprocessIN4cute5tupleIJNS3_1CILi64EEENS5_ILi128EEEEEENS_10bfloat16_tEfNS_4arch4Sm80ELb1ELb0EEEEEvNT_6ParamsE,(.L_x_142 - _ZN7cutlass13device_kernelIN5flash22FlashAttnBwdPreprocessIN4cute5tupleIJNS3_1CILi64EEENS5_ILi128EEEEEENS_10bfloat16_tEfNS_4arch4Sm80ELb1ELb0EEEEEvNT_6ParamsE)
        .other          _ZN7cutlass13device_kernelIN5flash22FlashAttnBwdPreprocessIN4cute5tupleIJNS3_1CILi64EEENS5_ILi128EEEEEENS_10bfloat16_tEfNS_4arch4Sm80ELb1ELb0EEEEEvNT_6ParamsE,@"STO_CUDA_ENTRY STV_DEFAULT"
_ZN7cutlass13device_kernelIN5flash22FlashAttnBwdPreprocessIN4cute5tupleIJNS3_1CILi64EEENS5_ILi128EEEEEENS_10bfloat16_tEfNS_4arch4Sm80ELb1ELb0EEEEEvNT_6ParamsE:
[----:B------:R-:W-:Y:S01]  /*0000*/  LDC R1, c[0x0][0x28] ;  /* 0x00000a00ff017b82 */ /* 0x000fe20000000800 */
[----:B------:R-:W0:Y:S07]  /*0010*/  S2R R0, SR_TID.X ;  /* 0x0000000000007919 */ /* 0x000e2e0000002100 */
[----:B------:R-:W1:Y:S01]  /*0020*/  S2UR UR8, SR_CTAID.Y ;  /* 0x00000000000879c3 */ /* 0x000e620000002600 */
[----:B------:R-:W-:Y:S01]  /*0030*/  ULDC UR4, c[0x0][0x218] ;  /* 0x0000860000047ab9 */ /* 0x000fe20000000800 */
[----:B------:R-:W-:Y:S01]  /*0040*/  ULDC UR5, c[0x0][0x21c] ;  /* 0x0000870000057ab9 */ /* 0x000fe20000000800 */
[----:B------:R-:W2:Y:S01]  /*0050*/  S2R R2, SR_CTAID.X ;  /* 0x0000000000027919 */ /* 0x000ea20000002500 */
[----:B------:R-:W-:-:S04]  /*0060*/  ULDC.64 UR6, c[0x0][0x208] ;  /* 0x0000820000067ab9 */ /* 0x000fc80000000a00 */
[----:B------:R-:W3:Y:S08]  /*0070*/  LDC.64 R10, c[0x0][0x230] ;  /* 0x00008c00ff0a7b82 */ /* 0x000ef00000000a00 */
[----:B------:R-:W4:Y:S08]  /*0080*/  S2UR UR9, SR_CTAID.Z ;  /* 0x00000000000979c3 */ /* 0x000f300000002700 */
[----:B------:R-:W4:Y:S01]  /*0090*/  LDC.64 R18, c[0x0][0x250] ;  /* 0x00009400ff127b82 */ /* 0x000f220000000a00 */
[----:B-1----:R-:W-:Y:S01]  /*00a0*/  USHF.R.S32.HI UR10, URZ, 0x1f, UR8 ;  /* 0x0000001f3f0a7899 */ /* 0x002fe20008011408 */
[----:B0-----:R-:W-:-:S06]  /*00b0*/  SHF.R.S32.HI R3, RZ, 0x1f, R0 ;  /* 0x0000001fff037819 */ /* 0x001fcc0000011400 */
[----:B------:R-:W0:Y:S01]  /*00c0*/  LDC.64 R40, c[0x0][0x238] ;  /* 0x00008e00ff287b82 */ /* 0x000e220000000a00 */
[----:B---3--:R-:W-:Y:S01]  /*00d0*/  IMAD R4, R10, UR10, RZ ;  /* 0x0000000a0a047c24 */ /* 0x008fe2000f8e02ff */
[----:B------:R-:W-:Y:S01]  /*00e0*/  LEA.HI R46, R3, R0, RZ, 0x4 ;  /* 0x00000000032e7211 */ /* 0x000fe200078f20ff */
[----:B--2---:R-:W-:Y:S02]  /*00f0*/  IMAD.SHL.U32 R44, R2, 0x40, RZ ;  /* 0x00000040022c7824 */ /* 0x004fe400078e00ff */
[----:B------:R-:W-:Y:S01]  /*0100*/  IMAD R11, R11, UR8, R4 ;  /* 0x000000080b0b7c24 */ /* 0x000fe2000f8e0204 */
[----:B------:R-:W-:Y:S02]  /*0110*/  LOP3.LUT R5, R46, 0xfffffff0, RZ, 0xc0, !PT ;  /* 0xfffffff02e057812 */ /* 0x000fe400078ec0ff */
[----:B------:R-:W1:Y:S01]  /*0120*/  LDC.64 R42, c[0x0][0x258] ;  /* 0x00009600ff2a7b82 */ /* 0x000e620000000a00 */
[----:B------:R-:W-:Y:S01]  /*0130*/  IADD3 R3, -R44, UR4, RZ ;  /* 0x000000042c037c10 */ /* 0x000fe2000fffe1ff */
[----:B----4-:R-:W-:Y:S01]  /*0140*/  USHF.R.S32.HI UR11, URZ, 0x1f, UR9 ;  /* 0x0000001f3f0b7899 */ /* 0x010fe20008011409 */
[----:B------:R-:W-:Y:S01]  /*0150*/  SHF.R.S32.HI R46, RZ, 0x4, R46 ;  /* 0x00000004ff2e7819 */ /* 0x000fe2000001142e */
[----:B------:R-:W-:-:S03]  /*0160*/  IMAD.IADD R5, R0, 0x1, -R5 ;  /* 0x0000000100057824 */ /* 0x000fc600078e0a05 */
[C---:B------:R-:W-:Y:S01]  /*0170*/  ISETP.GE.AND P1, PT, R46.reuse, R3, PT ;  /* 0x000000032e00720c */ /* 0x040fe20003f26270 */
[----:B------:R-:W-:Y:S01]  /*0180*/  VIADD R4, R46, 0x10 ;  /* 0x000000102e047836 */ /* 0x000fe20000000000 */
[----:B------:R-:W-:Y:S01]  /*0190*/  SHF.L.U32 R8, R5, 0x3, RZ ;  /* 0x0000000305087819 */ /* 0x000fe200000006ff */
[----:B------:R-:W-:Y:S01]  /*01a0*/  IMAD R16, R18, UR10, RZ ;  /* 0x0000000a12107c24 */ /* 0x000fe2000f8e02ff */
[--C-:B------:R-:W-:Y:S02]  /*01b0*/  SHF.R.S32.HI R47, RZ, 0x1f, R46.reuse ;  /* 0x0000001fff2f7819 */ /* 0x100fe4000001142e */
[C---:B------:R-:W-:Y:S02]  /*01c0*/  ISETP.LT.AND P3, PT, R8.reuse, UR5, !P1 ;  /* 0x0000000508007c0c */ /* 0x040fe4000cf61270 */
[----:B------:R-:W-:Y:S01]  /*01d0*/  ISETP.GE.AND P0, PT, R8, UR5, PT ;  /* 0x0000000508007c0c */ /* 0x000fe2000bf06270 */
[----:B------:R-:W-:Y:S01]  /*01e0*/  IMAD.WIDE R48, R2, 0x40, R46 ;  /* 0x0000004002307825 */ /* 0x000fe200078e022e */
[----:B------:R-:W-:-:S02]  /*01f0*/  SHF.R.S32.HI R9, RZ, 0x1f, R8 ;  /* 0x0000001fff097819 */ /* 0x000fc40000011408 */
[----:B------:R-:W-:Y:S01]  /*0200*/  ISETP.LT.AND P2, PT, R4, R3, !P0 ;  /* 0x000000030400720c */ /* 0x000fe20004741270 */
[----:B------:R-:W-:-:S06]  /*0210*/  IMAD.WIDE.U32 R6, R10, UR8, R8 ;  /* 0x000000080a067c25 */ /* 0x000fcc000f8e0008 */
[----:B------:R-:W2:Y:S01]  /*0220*/  @P3 LDC.64 R14, c[0x0][0x228] ;  /* 0x00008a00ff0e3b82 */ /* 0x000ea20000000a00 */
[----:B0-----:R-:W-:Y:S02]  /*0230*/  IMAD R10, R40, UR11, RZ ;  /* 0x0000000b280a7c24 */ /* 0x001fe4000f8e02ff */
[----:B------:R-:W-:Y:S02]  /*0240*/  IMAD.IADD R7, R7, 0x1, R11 ;  /* 0x0000000107077824 */ /* 0x000fe400078e020b */
[----:B------:R-:W-:Y:S01]  /*0250*/  IMAD R11, R19, UR8, R16 ;  /* 0x00000008130b7c24 */ /* 0x000fe2000f8e0210 */
[----:B------:R-:W-:Y:S01]  /*0260*/  @P2 IADD3 R29, P4, R48, 0x10, RZ ;  /* 0x00000010301d2810 */ /* 0x000fe20007f9e0ff */
[----:B------:R-:W-:Y:S01]  /*0270*/  IMAD.WIDE.U32 R8, R18, UR8, R8 ;  /* 0x0000000812087c25 */ /* 0x000fe2000f8e0008 */
[----:B------:R-:W0:Y:S03]  /*0280*/  @P3 LDC.64 R12, c[0x0][0x248] ;  /* 0x00009200ff0c3b82 */ /* 0x000e260000000a00 */
[----:B------:R-:W-:Y:S01]  /*0290*/  IMAD R17, R41, UR9, R10 ;  /* 0x0000000929117c24 */ /* 0x000fe2000f8e020a */
[----:B------:R-:W-:Y:S01]  /*02a0*/  IADD3 R9, R9, R11, RZ ;  /* 0x0000000b09097210 */ /* 0x000fe20007ffe0ff */
[----:B------:R-:W-:-:S03]  /*02b0*/  IMAD.WIDE.U32 R40, R40, UR9, R6 ;  /* 0x0000000928287c25 */ /* 0x000fc6000f8e0006 */
[----:B------:R-:W3:Y:S01]  /*02c0*/  @P2 LDC.64 R6, c[0x0][0x228] ;  /* 0x00008a00ff062b82 */ /* 0x000ee20000000a00 */
[----:B-1----:R-:W-:Y:S02]  /*02d0*/  IMAD R16, R42, UR11, RZ ;  /* 0x0000000b2a107c24 */ /* 0x002fe4000f8e02ff */
[----:B------:R-:W-:Y:S01]  /*02e0*/  IMAD.IADD R41, R41, 0x1, R17 ;  /* 0x0000000129297824 */ /* 0x000fe200078e0211 */
[----:B------:R-:W-:Y:S01]  /*02f0*/  @P2 IADD3 R17, P5, R48, 0x10, RZ ;  /* 0x0000001030112810 */ /* 0x000fe20007fbe0ff */
[----:B------:R-:W-:Y:S02]  /*0300*/  IMAD R19, R43, UR9, R16 ;  /* 0x000000092b137c24 */ /* 0x000fe4000f8e0210 */
[----:B------:R-:W-:Y:S01]  /*0310*/  IMAD.WIDE.U32 R42, R42, UR9, R8 ;  /* 0x000000092a2a7c25 */ /* 0x000fe2000f8e0008 */
[----:B------:R-:W1:Y:S03]  /*0320*/  @P3 LDC.64 R10, c[0x0][0x240] ;  /* 0x00009000ff0a3b82 */ /* 0x000e660000000a00 */
[----:B--2---:R-:W-:-:S02]  /*0330*/  @P3 IMAD R16, R49, R14, RZ ;  /* 0x0000000e31103224 */ /* 0x004fc400078e02ff */
[----:B------:R-:W-:Y:S01]  /*0340*/  IMAD.IADD R43, R43, 0x1, R19 ;  /* 0x000000012b2b7824 */ /* 0x000fe200078e0213 */
[----:B------:R-:W-:Y:S01]  /*0350*/  @P2 IADD3.X R19, RZ, R49, RZ, P5, !PT ;  /* 0x00000031ff132210 */ /* 0x000fe20002ffe4ff */
[C---:B------:R-:W-:Y:S01]  /*0360*/  @P3 IMAD R23, R48.reuse, R15, R16 ;  /* 0x0000000f30173224 */ /* 0x040fe200078e0210 */
[----:B------:R-:W2:Y:S01]  /*0370*/  @P3 LDC.64 R20, c[0x0][0x210] ;  /* 0x00008400ff143b82 */ /* 0x000ea20000000a00 */
[----:B0-----:R-:W-:Y:S02]  /*0380*/  @P3 IMAD R16, R49, R12, RZ ;  /* 0x0000000c31103224 */ /* 0x001fe400078e02ff */
[----:B------:R-:W-:-:S04]  /*0390*/  @P3 IMAD.WIDE.U32 R14, R48, R14, R40 ;  /* 0x0000000e300e3225 */ /* 0x000fc800078e0028 */
[C---:B------:R-:W-:Y:S01]  /*03a0*/  @P3 IMAD R25, R48.reuse, R13, R16 ;  /* 0x0000000d30193224 */ /* 0x040fe200078e0210 */
[----:B------:R-:W0:Y:S01]  /*03b0*/  @P2 LDC.64 R8, c[0x0][0x248] ;  /* 0x00009200ff082b82 */ /* 0x000e220000000a00 */
[----:B------:R-:W-:-:S04]  /*03c0*/  @P3 IMAD.WIDE.U32 R12, R48, R12, R42 ;  /* 0x0000000c300c3225 */ /* 0x000fc800078e002a */
[----:B------:R-:W-:Y:S01]  /*03d0*/  @P3 IMAD.IADD R13, R13, 0x1, R25 ;  /* 0x000000010d0d3824 */ /* 0x000fe200078e0219 */
[----:B------:R-:W-:Y:S01]  /*03e0*/  @P2 MOV R25, R43 ;  /* 0x0000002b00192202 */ /* 0x000fe20000000f00 */
[----:B---3--:R-:W-:Y:S01]  /*03f0*/  @P2 IMAD R16, R19, R6, RZ ;  /* 0x0000000613102224 */ /* 0x008fe200078e02ff */
[C---:B-1----:R-:W-:Y:S01]  /*0400*/  @P3 LEA R10, P6, R12.reuse, R10, 0x1 ;  /* 0x0000000a0c0a3211 */ /* 0x042fe200078c08ff */
[----:B------:R-:W-:Y:S01]  /*0410*/  @P3 IMAD.IADD R15, R15, 0x1, R23 ;  /* 0x000000010f0f3824 */ /* 0x000fe200078e0217 */
[----:B------:R-:W-:Y:S01]  /*0420*/  @P2 IADD3.X R19, RZ, R49, RZ, P4, !PT ;  /* 0x00000031ff132210 */ /* 0x000fe200027fe4ff */
[----:B------:R-:W-:Y:S01]  /*0430*/  @P2 IMAD.MOV.U32 R22, RZ, RZ, R40 ;  /* 0x000000ffff162224 */ /* 0x000fe200078e0028 */
[----:B------:R-:W-:Y:S01]  /*0440*/  @P3 LEA.HI.X R11, R12, R11, R13, 0x1, P6 ;  /* 0x0000000b0c0b3211 */ /* 0x000fe200030f0c0d */
[----:B------:R-:W-:Y:S01]  /*0450*/  @P2 IMAD R7, R17, R7, R16 ;  /* 0x0000000711072224 */ /* 0x000fe200078e0210 */
[----:B------:R-:W-:Y:S01]  /*0460*/  @P2 MOV R23, R41 ;  /* 0x0000002900172202 */ /* 0x000fe20000000f00 */
[----:B------:R-:W1:Y:S01]  /*0470*/  @P2 LDC.64 R52, c[0x0][0x210] ;  /* 0x00008400ff342b82 */ /* 0x000e620000000a00 */
[----:B--2---:R-:W-:Y:S01]  /*0480*/  @P3 LEA R20, P5, R14, R20, 0x1 ;  /* 0x000000140e143211 */ /* 0x004fe200078a08ff */
[----:B------:R-:W-:-:S02]  /*0490*/  @P2 IMAD.MOV.U32 R24, RZ, RZ, R42 ;  /* 0x000000ffff182224 */ /* 0x000fc400078e002a */
[----:B------:R-:W-:Y:S01]  /*04a0*/  @P2 IMAD.WIDE.U32 R22, R17, R6, R22 ;  /* 0x0000000611162225 */ /* 0x000fe200078e0016 */
[----:B------:R-:W-:Y:S02]  /*04b0*/  @P3 LEA.HI.X R21, R14, R21, R15, 0x1, P5 ;  /* 0x000000150e153211 */ /* 0x000fe400028f0c0f */
[----:B------:R-:W-:Y:S02]  /*04c0*/  CS2R R14, SRZ ;  /* 0x00000000000e7805 */ /* 0x000fe4000001ff00 */
[----:B------:R-:W-:Y:S01]  /*04d0*/  CS2R R16, SRZ ;  /* 0x0000000000107805 */ /* 0x000fe2000001ff00 */
[----:B------:R-:W2:Y:S01]  /*04e0*/  @P2 LDC.64 R56, c[0x0][0x240] ;  /* 0x00009000ff382b82 */ /* 0x000ea20000000a00 */
[-C--:B0-----:R-:W-:Y:S01]  /*04f0*/  @P2 IMAD R12, R19, R8.reuse, RZ ;  /* 0x00000008130c2224 */ /* 0x081fe200078e02ff */
[----:B------:R-:W-:Y:S01]  /*0500*/  CS2R R18, SRZ ;  /* 0x0000000000127805 */ /* 0x000fe2000001ff00 */
[----:B------:R-:W-:-:S04]  /*0510*/  @P2 IMAD.WIDE.U32 R24, R29, R8, R24 ;  /* 0x000000081d182225 */ /* 0x000fc800078e0018 */
[----:B------:R-:W-:Y:S01]  /*0520*/  @P2 IMAD R27, R29, R9, R12 ;  /* 0x000000091d1b2224 */ /* 0x000fe200078e020c */
[----:B------:R-:W-:Y:S01]  /*0530*/  CS2R R12, SRZ ;  /* 0x00000000000c7805 */ /* 0x000fe2000001ff00 */
[----:B------:R-:W-:Y:S01]  /*0540*/  VIADD R6, R46, 0x20 ;  /* 0x000000202e067836 */ /* 0x000fe20000000000 */
[----:B------:R-:W3:Y:S04]  /*0550*/  @P3 LDG.E.128 R16, desc[UR6][R10.64] ;  /* 0x000000060a103981 */ /* 0x000ee8000c1e1d00 */
[----:B------:R0:W4:Y:S01]  /*0560*/  @P3 LDG.E.128 R12, desc[UR6][R20.64] ;  /* 0x00000006140c3981 */ /* 0x000122000c1e1d00 */
[----:B------:R-:W-:Y:S01]  /*0570*/  ISETP.LT.AND P3, PT, R6, R3, !P0 ;  /* 0x000000030600720c */ /* 0x000fe20004761270 */
[----:B------:R-:W-:Y:S01]  /*0580*/  @P2 IMAD.IADD R9, R23, 0x1, R7 ;  /* 0x0000000117092824 */ /* 0x000fe200078e0207 */
[----:B------:R-:W-:-:S02]  /*0590*/  IADD3 R8, R46, 0x30, RZ ;  /* 0x000000302e087810 */ /* 0x000fc40007ffe0ff */
[----:B-1----:R-:W-:Y:S02]  /*05a0*/  @P2 LEA R52, P4, R22, R52, 0x1 ;  /* 0x0000003416342211 */ /* 0x002fe400078808ff */
[----:B------:R-:W-:Y:S02]  /*05b0*/  @P2 IADD3 R7, R25, R27, RZ ;  /* 0x0000001b19072210 */ /* 0x000fe40007ffe0ff */
[----:B--2---:R-:W-:-:S05]  /*05c0*/  @P2 LEA R56, P5, R24, R56, 0x1 ;  /* 0x0000003818382211 */ /* 0x004fca00078a08ff */
[----:B------:R-:W1:Y:S01]  /*05d0*/  @P3 LDC.64 R34, c[0x0][0x228] ;  /* 0x00008a00ff223b82 */ /* 0x000e620000000a00 */
[----:B------:R-:W-:Y:S02]  /*05e0*/  ISETP.LT.AND P0, PT, R8, R3, !P0 ;  /* 0x000000030800720c */ /* 0x000fe40004701270 */
[----:B0-----:R-:W-:Y:S02]  /*05f0*/  CS2R R20, SRZ ;  /* 0x0000000000147805 */ /* 0x001fe4000001ff00 */
[----:B------:R-:W-:Y:S02]  /*0600*/  @P2 LEA.HI.X R53, R22, R53, R9, 0x1, P4 ;  /* 0x0000003516352211 */ /* 0x000fe400020f0c09 */
[----:B------:R-:W-:Y:S02]  /*0610*/  CS2R R22, SRZ ;  /* 0x0000000000167805 */ /* 0x000fe4000001ff00 */
[----:B------:R-:W-:Y:S02]  /*0620*/  @P2 LEA.HI.X R57, R24, R57, R7, 0x1, P5 ;  /* 0x0000003918392211 */ /* 0x000fe400028f0c07 */
[----:B------:R-:W-:-:S02]  /*0630*/  CS2R R24, SRZ ;  /* 0x0000000000187805 */ /* 0x000fc4000001ff00 */
[----:B------:R-:W-:Y:S01]  /*0640*/  CS2R R26, SRZ ;  /* 0x00000000001a7805 */ /* 0x000fe2000001ff00 */
[----:B------:R-:W0:Y:S01]  /*0650*/  @P3 LDC.64 R36, c[0x0][0x248] ;  /* 0x00009200ff243b82 */ /* 0x000e220000000a00 */
[----:B------:R2:W4:Y:S04]  /*0660*/  @P2 LDG.E.128 R20, desc[UR6][R52.64] ;  /* 0x0000000634142981 */ /* 0x000528000c1e1d00 */
[----:B------:R1:W4:Y:S01]  /*0670*/  @P2 LDG.E.128 R24, desc[UR6][R56.64] ;  /* 0x0000000638182981 */ /* 0x000322000c1e1d00 */
[C---:B------:R-:W-:Y:S02]  /*0680*/  @P3 IADD3 R55, P2, R48.reuse, 0x20, RZ ;  /* 0x0000002030373810 */ /* 0x040fe40007f5e0ff */
[----:B------:R-:W0:Y:S01]  /*0690*/  @P0 LDC.64 R38, c[0x0][0x228] ;  /* 0x00008a00ff260b82 */ /* 0x000e220000000a00 */
[----:B------:R-:W-:-:S02]  /*06a0*/  @P0 IADD3 R51, P4, R48, 0x30, RZ ;  /* 0x0000003030330810 */ /* 0x000fc40007f9e0ff */
[C---:B------:R-:W-:Y:S01]  /*06b0*/  @P3 IADD3 R50, P5, R48.reuse, 0x20, RZ ;  /* 0x0000002030323810 */ /* 0x040fe20007fbe0ff */
[--C-:B------:R-:W-:Y:S01]  /*06c0*/  @P3 IMAD.X R59, RZ, RZ, R49.reuse, P2 ;  /* 0x000000ffff3b3224 */ /* 0x100fe200010e0631 */
[----:B------:R-:W-:Y:S01]  /*06d0*/  @P0 IADD3 R7, P6, R48, 0x30, RZ ;  /* 0x0000003030070810 */ /* 0x000fe20007fde0ff */
[----:B--2---:R-:W-:Y:S01]  /*06e0*/  @P0 IMAD.X R53, RZ, RZ, R49, P4 ;  /* 0x000000ffff350224 */ /* 0x004fe200020e0631 */
[-C--:B------:R-:W-:Y:S01]  /*06f0*/  @P3 IADD3.X R61, RZ, R49.reuse, RZ, P5, !PT ;  /* 0x00000031ff3d3210 */ /* 0x080fe20002ffe4ff */
[----:B-1----:R-:W-:Y:S01]  /*0700*/  @P3 IMAD R54, R59, R34, RZ ;  /* 0x000000223b363224 */ /* 0x002fe200078e02ff */
[----:B------:R-:W-:Y:S01]  /*0710*/  @P0 IADD3.X R9, RZ, R49, RZ, P6, !PT ;  /* 0x00000031ff090210 */ /* 0x000fe200037fe4ff */
[----:B------:R-:W1:Y:S01]  /*0720*/  @P3 LDC.64 R10, c[0x0][0x210] ;  /* 0x00008400ff0a3b82 */ /* 0x000e620000000a00 */
[----:B------:R-:W-:Y:S01]  /*0730*/  @P3 MOV R49, R41 ;  /* 0x0000002900313202 */ /* 0x000fe20000000f00 */
[----:B------:R-:W-:Y:S02]  /*0740*/  @P3 IMAD.MOV.U32 R48, RZ, RZ, R40 ;  /* 0x000000ffff303224 */ /* 0x000fe400078e0028 */
[----:B------:R-:W-:-:S04]  /*0750*/  @P3 IMAD R57, R55, R35, R54 ;  /* 0x0000002337393224 */ /* 0x000fc800078e0236 */
[----:B------:R-:W2:Y:S01]  /*0760*/  @P0 LDC.64 R28, c[0x0][0x210] ;  /* 0x00008400ff1c0b82 */ /* 0x000ea20000000a00 */
[----:B------:R-:W-:Y:S01]  /*0770*/  @P3 IMAD.WIDE.U32 R34, R55, R34, R48 ;  /* 0x0000002237223225 */ /* 0x000fe200078e0030 */
[----:B------:R-:W-:-:S06]  /*0780*/  @P3 MOV R49, R43 ;  /* 0x0000002b00313202 */ /* 0x000fcc0000000f00 */
[----:B------:R-:W2:Y:S01]  /*0790*/  @P0 LDC.64 R32, c[0x0][0x248] ;  /* 0x00009200ff200b82 */ /* 0x000ea20000000a00 */
[----:B0-----:R-:W-:Y:S02]  /*07a0*/  @P3 IMAD R52, R61, R36, RZ ;  /* 0x000000243d343224 */ /* 0x001fe400078e02ff */
[----:B------:R-:W-:Y:S02]  /*07b0*/  @P3 IMAD.MOV.U32 R48, RZ, RZ, R42 ;  /* 0x000000ffff303224 */ /* 0x000fe400078e002a */
[----:B------:R-:W-:-:S03]  /*07c0*/  @P3 IMAD R55, R50, R37, R52 ;  /* 0x0000002532373224 */ /* 0x000fc600078e0234 */
[----:B------:R-:W0:Y:S01]  /*07d0*/  @P3 LDC.64 R30, c[0x0][0x240] ;  /* 0x00009000ff1e3b82 */ /* 0x000e220000000a00 */
[----:B------:R-:W-:-:S07]  /*07e0*/  @P3 IMAD.WIDE.U32 R48, R50, R36, R48 ;  /* 0x0000002432303225 */ /* 0x000fce00078e0030 */
[----:B------:R-:W0:Y:S01]  /*07f0*/  @P0 LDC.64 R36, c[0x0][0x240] ;  /* 0x00009000ff240b82 */ /* 0x000e220000000a00 */
[-C--:B------:R-:W-:Y:S02]  /*0800*/  @P0 IMAD R52, R53, R38.reuse, RZ ;  /* 0x0000002635340224 */ /* 0x080fe400078e02ff */
[----:B------:R-:W-:-:S04]  /*0810*/  @P0 IMAD.WIDE.U32 R40, R51, R38, R40 ;  /* 0x0000002633280225 */ /* 0x000fc800078e0028 */
[----:B------:R-:W-:Y:S01]  /*0820*/  @P0 IMAD R39, R51, R39, R52 ;  /* 0x0000002733270224 */ /* 0x000fe200078e0234 */
[----:B-1----:R-:W-:Y:S02]  /*0830*/  @P3 LEA R52, P2, R34, R10, 0x1 ;  /* 0x0000000a22343211 */ /* 0x002fe400078408ff */
[----:B--2---:R-:W-:Y:S01]  /*0840*/  @P0 LEA R10, P4, R40, R28, 0x1 ;  /* 0x0000001c280a0211 */ /* 0x004fe200078808ff */
[-C--:B------:R-:W-:Y:S02]  /*0850*/  @P0 IMAD R28, R9, R32.reuse, RZ ;  /* 0x00000020091c0224 */ /* 0x080fe400078e02ff */
[----:B------:R-:W-:Y:S02]  /*0860*/  @P3 IMAD.IADD R57, R35, 0x1, R57 ;  /* 0x0000000123393824 */ /* 0x000fe400078e0239 */
[C---:B------:R-:W-:Y:S02]  /*0870*/  @P0 IMAD R9, R7.reuse, R33, R28 ;  /* 0x0000002107090224 */ /* 0x040fe400078e021c */
[----:B------:R-:W-:Y:S01]  /*0880*/  @P0 IMAD.WIDE.U32 R42, R7, R32, R42 ;  /* 0x00000020072a0225 */ /* 0x000fe200078e002a */
[----:B------:R-:W-:-:S02]  /*0890*/  @P3 IADD3 R55, R49, R55, RZ ;  /* 0x0000003731373210 */ /* 0x000fc40007ffe0ff */
[----:B0-----:R-:W-:Y:S01]  /*08a0*/  @P3 LEA R50, P5, R48, R30, 0x1 ;  /* 0x0000001e30323211 */ /* 0x001fe200078a08ff */
[----:B------:R-:W-:Y:S01]  /*08b0*/  @P0 IMAD.IADD R39, R41, 0x1, R39 ;  /* 0x0000000129270824 */ /* 0x000fe200078e0227 */
[----:B------:R-:W-:Y:S02]  /*08c0*/  @P3 LEA.HI.X R53, R34, R11, R57, 0x1, P2 ;  /* 0x0000000b22353211 */ /* 0x000fe400010f0c39 */
[----:B------:R-:W-:Y:S02]  /*08d0*/  @P0 IADD3 R7, R43, R9, RZ ;  /* 0x000000092b070210 */ /* 0x000fe40007ffe0ff */
[----:B------:R-:W-:Y:S02]  /*08e0*/  @P0 LEA R54, P2, R42, R36, 0x1 ;  /* 0x000000242a360211 */ /* 0x000fe400078408ff */
[----:B------:R-:W-:Y:S02]  /*08f0*/  @P0 LEA.HI.X R11, R40, R29, R39, 0x1, P4 ;  /* 0x0000001d280b0211 */ /* 0x000fe400020f0c27 */
[----:B------:R-:W-:-:S02]  /*0900*/  CS2R R28, SRZ ;  /* 0x00000000001c7805 */ /* 0x000fc4000001ff00 */
[----:B------:R-:W-:Y:S02]  /*0910*/  @P3 LEA.HI.X R51, R48, R31, R55, 0x1, P5 ;  /* 0x0000001f30333211 */ /* 0x000fe400028f0c37 */
[----:B------:R-:W-:Y:S02]  /*0920*/  CS2R R30, SRZ ;  /* 0x00000000001e7805 */ /* 0x000fe4000001ff00 */
[----:B------:R-:W-:Y:S02]  /*0930*/  CS2R R32, SRZ ;  /* 0x0000000000207805 */ /* 0x000fe4000001ff00 */
[----:B------:R-:W-:Y:S02]  /*0940*/  CS2R R34, SRZ ;  /* 0x0000000000227805 */ /* 0x000fe4000001ff00 */
[----:B------:R-:W-:Y:S02]  /*0950*/  @P0 LEA.HI.X R55, R42, R37, R7, 0x1, P2 ;  /* 0x000000252a370211 */ /* 0x000fe400010f0c07 */
[----:B------:R-:W-:-:S02]  /*0960*/  CS2R R36, SRZ ;  /* 0x0000000000247805 */ /* 0x000fc4000001ff00 */
[----:B------:R-:W-:Y:S02]  /*0970*/  CS2R R38, SRZ ;  /* 0x0000000000267805 */ /* 0x000fe4000001ff00 */
[----:B------:R-:W-:Y:S02]  /*0980*/  CS2R R40, SRZ ;  /* 0x0000000000287805 */ /* 0x000fe4000001ff00 */
[----:B------:R-:W-:Y:S01]  /*0990*/  CS2R R42, SRZ ;  /* 0x00000000002a7805 */ /* 0x000fe2000001ff00 */
[----:B------:R-:W2:Y:S04]  /*09a0*/  @P3 LDG.E.128 R28, desc[UR6][R52.64] ;  /* 0x00000006341c3981 */ /* 0x000ea8000c1e1d00 */
[----:B------:R-:W2:Y:S04]  /*09b0*/  @P3 LDG.E.128 R32, desc[UR6][R50.64] ;  /* 0x0000000632203981 */ /* 0x000ea8000c1e1d00 */
[----:B------:R-:W2:Y:S04]  /*09c0*/  @P0 LDG.E.128 R36, desc[UR6][R10.64] ;  /* 0x000000060a240981 */ /* 0x000ea8000c1e1d00 */
[----:B------:R0:W2:Y:S01]  /*09d0*/  @P0 LDG.E.128 R40, desc[UR6][R54.64] ;  /* 0x0000000636280981 */ /* 0x0000a2000c1e1d00 */
[----:B------:R-:W-:-:S04]  /*09e0*/  ISETP.GT.AND P0, PT, R0, 0x3f, PT ;  /* 0x0000003f0000780c */ /* 0x000fc80003f04270 */
[----:B------:R-:W-:-:S13]  /*09f0*/  ISETP.GE.OR P2, PT, R0, R3, P0 ;  /* 0x000000030000720c */ /* 0x000fda0000746670 */
[----:B0-----:R-:W-:Y:S02]  /*0a00*/  @!P2 SHF.R.S32.HI R55, RZ, 0x1f, R0 ;  /* 0x0000001fff37a819 */ /* 0x001fe40000011400 */
[----:B---3--:R-:W-:Y:S02]  /*0a10*/  LOP3.LUT R48, R16, 0xffff0000, RZ, 0xc0, !PT ;  /* 0xffff000010307812 */ /* 0x008fe400078ec0ff */
[C---:B----4-:R-:W-:Y:S01]  /*0a20*/  LOP3.LUT R7, R12.reuse, 0xffff0000, RZ, 0xc0, !PT ;  /* 0xffff00000c077812 */ /* 0x050fe200078ec0ff */
[----:B------:R-:W-:Y:S01]  /*0a30*/  IMAD.U32 R12, R12, 0x10000, RZ ;  /* 0x000100000c0c7824 */ /* 0x000fe200078e00ff */
[----:B------:R-:W-:-:S03]  /*0a40*/  SHF.L.U32 R9, R16, 0x10, RZ ;  /* 0x0000001010097819 */ /* 0x000fc600000006ff */
[----:B------:R-:W-:Y:S02]  /*0a50*/  FMUL.FTZ R51, R7, R48 ;  /* 0x0000003007337220 */ /* 0x000fe40000410000 */
[----:B------:R-:W0:Y:S01]  /*0a60*/  @!P2 LDC.64 R48, c[0x0][0x290] ;  /* 0x0000a400ff30ab82 */ /* 0x000e220000000a00 */
[----:B------:R-:W-:Y:S01]  /*0a70*/  SHF.L.U32 R10, R17, 0x10, RZ ;  /* 0x00000010110a7819 */ /* 0x000fe200000006ff */
[C---:B------:R-:W-:Y:S02]  /*0a80*/  IMAD.U32 R7, R13.reuse, 0x10000, RZ ;  /* 0x000100000d077824 */ /* 0x040fe400078e00ff */
[----:B------:R-:W-:Y:S01]  /*0a90*/  FFMA.FTZ R16, R12, R9, R51 ;  /* 0x000000090c107223 */ /* 0x000fe20000010033 */
[----:B------:R-:W-:Y:S02]  /*0aa0*/  LOP3.LUT R13, R13, 0xffff0000, RZ, 0xc0, !PT ;  /* 0xffff00000d0d7812 */ /* 0x000fe400078ec0ff */
[----:B------:R-:W-:Y:S01]  /*0ab0*/  LOP3.LUT R12, R17, 0xffff0000, RZ, 0xc0, !PT ;  /* 0xffff0000110c7812 */ /* 0x000fe200078ec0ff */
[----:B------:R-:W-:Y:S01]  /*0ac0*/  FFMA.FTZ R16, R7, R10, R16 ;  /* 0x0000000a07107223 */ /* 0x000fe20000010010 */
[----:B------:R-:W-:Y:S01]  /*0ad0*/  SHF.L.U32 R11, R18, 0x10, RZ ;  /* 0x00000010120b7819 */ /* 0x000fe200000006ff */
[----:B------:R-:W-:-:S02]  /*0ae0*/  IMAD.U32 R10, R14, 0x10000, RZ ;  /* 0x000100000e0a7824 */ /* 0x000fc400078e00ff */
[----:B------:R-:W-:Y:S01]  /*0af0*/  FFMA.FTZ R13, R13, R12, R16 ;  /* 0x0000000c0d0d7223 */ /* 0x000fe20000010010 */
[C---:B------:R-:W-:Y:S01]  /*0b00*/  IMAD.U32 R9, R15.reuse, 0x10000, RZ ;  /* 0x000100000f097824 */ /* 0x040fe200078e00ff */
[----:B------:R-:W-:Y:S02]  /*0b10*/  LOP3.LUT R7, R15, 0xffff0000, RZ, 0xc0, !PT ;  /* 0xffff00000f077812 */ /* 0x000fe400078ec0ff */
[----:B------:R-:W-:Y:S01]  /*0b20*/  FFMA.FTZ R51, R10, R11, R13 ;  /* 0x0000000b0a337223 */ /* 0x000fe2000001000d */
[----:B------:R-:W-:Y:S01]  /*0b30*/  LOP3.LUT R10, R20, 0xffff0000, RZ, 0xc0, !PT ;  /* 0xffff0000140a7812 */ /* 0x000fe200078ec0ff */
[----:B------:R-:W1:Y:S01]  /*0b40*/  @!P2 LDC.64 R12, c[0x0][0x298] ;  /* 0x0000a600ff0cab82 */ /* 0x000e620000000a00 */
[C---:B------:R-:W-:Y:S01]  /*0b50*/  LOP3.LUT R15, R24.reuse, 0xffff0000, RZ, 0xc0, !PT ;  /* 0xffff0000180f7812 */ /* 0x040fe200078ec0ff */
[----:B------:R-:W-:Y:S01]  /*0b60*/  IMAD.U32 R11, R24, 0x10000, RZ ;  /* 0x00010000180b7824 */ /* 0x000fe200078e00ff */
[----:B------:R-:W-:-:S03]  /*0b70*/  SHF.L.U32 R20, R20, 0x10, RZ ;  /* 0x0000001014147819 */ /* 0x000fc600000006ff */
[----:B------:R-:W-:Y:S01]  /*0b80*/  FMUL.FTZ R53, R10, R15 ;  /* 0x0000000f0a357220 */ /* 0x000fe20000410000 */
[----:B0-----:R-:W-:Y:S01]  /*0b90*/  @!P2 IMAD R10, R48, UR10, RZ ;  /* 0x0000000a300aac24 */ /* 0x001fe2000f8e02ff */
[----:B------:R-:W-:Y:S02]  /*0ba0*/  LOP3.LUT R16, R14, 0xffff0000, RZ, 0xc0, !PT ;  /* 0xffff00000e107812 */ /* 0x000fe400078ec0ff */
[----:B------:R-:W-:Y:S01]  /*0bb0*/  FFMA.FTZ R50, R20, R11, R53 ;  /* 0x0000000b14327223 */ /* 0x000fe20000010035 */
[----:B------:R-:W-:Y:S02]  /*0bc0*/  @!P2 IMAD R49, R49, UR8, R10 ;  /* 0x000000083131ac24 */ /* 0x000fe4000f8e020a */
[----:B------:R-:W0:Y:S01]  /*0bd0*/  @!P2 LDC.64 R10, c[0x0][0x288] ;  /* 0x0000a200ff0aab82 */ /* 0x000e220000000a00 */
[----:B------:R-:W-:Y:S02]  /*0be0*/  @!P2 IADD3 R14, P3, R44, R0, RZ ;  /* 0x000000002c0ea210 */ /* 0x000fe40007f7e0ff */
[----:B------:R-:W-:-:S02]  /*0bf0*/  LOP3.LUT R17, R18, 0xffff0000, RZ, 0xc0, !PT ;  /* 0xffff000012117812 */ /* 0x000fc400078ec0ff */
[----:B------:R-:W-:Y:S01]  /*0c00*/  @!P2 LEA.HI.X.SX32 R15, R44, R55, 0x1, P3 ;  /* 0x000000372c0fa211 */ /* 0x000fe200018f0eff */
[----:B------:R-:W-:Y:S02]  /*0c10*/  IMAD.U32 R18, R25, 0x10000, RZ ;  /* 0x0001000019127824 */ /* 0x000fe400078e00ff */
[----:B------:R-:W-:Y:S01]  /*0c20*/  FFMA.FTZ R16, R16, R17, R51 ;  /* 0x0000001110107223 */ /* 0x000fe20000010033 */
[----:B------:R-:W-:Y:S01]  /*0c30*/  SHF.L.U32 R17, R21, 0x10, RZ ;  /* 0x0000001015117819 */ /* 0x000fe200000006ff */
[----:B------:R-:W-:Y:S01]  /*0c40*/  @!P2 IMAD.WIDE.U32 R14, R48, UR8, R14 ;  /* 0x00000008300eac25 */ /* 0x000fe2000f8e000e */
[----:B------:R-:W-:Y:S02]  /*0c50*/  SHF.L.U32 R24, R19, 0x10, RZ ;  /* 0x0000001013187819 */ /* 0x000fe400000006ff */
[----:B------:R-:W-:Y:S01]  /*0c60*/  LOP3.LUT R21, R21, 0xffff0000, RZ, 0xc0, !PT ;  /* 0xffff000015157812 */ /* 0x000fe200078ec0ff */
[----:B-1----:R-:W-:Y:S01]  /*0c70*/  @!P2 IMAD R48, R12, UR11, RZ ;  /* 0x0000000b0c30ac24 */ /* 0x002fe2000f8e02ff */
[----:B------:R-:W-:Y:S01]  /*0c80*/  LOP3.LUT R20, R25, 0xffff0000, RZ, 0xc0, !PT ;  /* 0xffff000019147812 */ /* 0x000fe200078ec0ff */
[----:B------:R-:W-:Y:S01]  /*0c90*/  FFMA.FTZ R50, R17, R18, R50 ;  /* 0x0000001211327223 */ /* 0x000fe20000010032 */
[----:B------:R-:W-:-:S02]  /*0ca0*/  @!P2 IMAD.IADD R15, R15, 0x1, R49 ;  /* 0x000000010f0fa824 */ /* 0x000fc400078e0231 */
[----:B------:R-:W-:Y:S01]  /*0cb0*/  FFMA.FTZ R24, R9, R24, R16 ;  /* 0x0000001809187223 */ /* 0x000fe20000010010 */
[----:B------:R-:W-:Y:S01]  /*0cc0*/  SHF.L.U32 R9, R22, 0x10, RZ ;  /* 0x0000001016097819 */ /* 0x000fe200000006ff */
[----:B------:R-:W-:Y:S02]  /*0cd0*/  @!P2 IMAD R17, R13, UR9, R48 ;  /* 0x000000090d11ac24 */ /* 0x000fe4000f8e0230 */
[----:B------:R-:W-:Y:S01]  /*0ce0*/  FFMA.FTZ R20, R21, R20, R50 ;  /* 0x0000001415147223 */ /* 0x000fe20000010032 */
[----:B------:R-:W-:Y:S02]  /*0cf0*/  IMAD.U32 R16, R26, 0x10000, RZ ;  /* 0x000100001a107824 */ /* 0x000fe400078e00ff */
[----:B------:R-:W-:Y:S01]  /*0d00*/  @!P2 IMAD.WIDE.U32 R12, R12, UR9, R14 ;  /* 0x000000090c0cac25 */ /* 0x000fe2000f8e000e */
[----:B------:R-:W-:-:S03]  /*0d10*/  LOP3.LUT R22, R22, 0xffff0000, RZ, 0xc0, !PT ;  /* 0xffff000016167812 */ /* 0x000fc600078ec0ff */
[----:B------:R-:W-:Y:S01]  /*0d20*/  FFMA.FTZ R9, R9, R16, R20 ;  /* 0x0000001009097223 */ /* 0x000fe20000010014 */
[----:B------:R-:W-:Y:S02]  /*0d30*/  LOP3.LUT R15, R26, 0xffff0000, RZ, 0xc0, !PT ;  /* 0xffff00001a0f7812 */ /* 0x000fe400078ec0ff */
[----:B------:R-:W-:Y:S02]  /*0d40*/  @!P2 IADD3 R13, R13, R17, RZ ;  /* 0x000000110d0da210 */ /* 0x000fe40007ffe0ff */
[----:B0-----:R-:W-:Y:S02]  /*0d50*/  @!P2 LEA R14, P3, R12, R10, 0x2 ;  /* 0x0000000a0c0ea211 */ /* 0x001fe400078610ff */
[----:B------:R-:W-:Y:S01]  /*0d60*/  LOP3.LUT R18, R19, 0xffff0000, RZ, 0xc0, !PT ;  /* 0xffff000013127812 */ /* 0x000fe200078ec0ff */
[----:B------:R-:W-:Y:S01]  /*0d70*/  FFMA.FTZ R22, R22, R15, R9 ;  /* 0x0000000f16167223 */ /* 0x000fe20000010009 */
[----:B------:R-:W-:Y:S01]  /*0d80*/  IMAD.MOV.U32 R17, RZ, RZ, 0x7f800000 ;  /* 0x7f800000ff117424 */ /* 0x000fe200078e00ff */
[----:B------:R-:W-:-:S02]  /*0d90*/  @!P2 LEA.HI.X R15, R12, R11, R13, 0x2, P3 ;  /* 0x0000000b0c0fa211 */ /* 0x000fc400018f140d */
[----:B------:R-:W-:Y:S01]  /*0da0*/  FFMA.FTZ R7, R7, R18, R24 ;  /* 0x0000001207077223 */ /* 0x000fe20000010018 */
[----:B------:R-:W-:Y:S01]  /*0db0*/  SHF.L.U32 R16, R27, 0x10, RZ ;  /* 0x000000101b107819 */ /* 0x000fe200000006ff */
[----:B------:R-:W-:Y:S01]  /*0dc0*/  IMAD.U32 R9, R23, 0x10000, RZ ;  /* 0x0001000017097824 */ /* 0x000fe200078e00ff */
[----:B------:R0:W5:Y:S01]  /*0dd0*/  @!P2 LDG.E R17, desc[UR6][R14.64] ;  /* 0x000000060e11a981 */ /* 0x000162000c1e1900 */
[----:B------:R-:W-:Y:S02]  /*0de0*/  LOP3.LUT R10, R27, 0xffff0000, RZ, 0xc0, !PT ;  /* 0xffff00001b0a7812 */ /* 0x000fe400078ec0ff */
[----:B------:R-:W-:Y:S01]  /*0df0*/  FFMA.FTZ R12, R9, R16, R22 ;  /* 0x00000010090c7223 */ /* 0x000fe20000010016 */
[C---:B--2---:R-:W-:Y:S02]  /*0e00*/  SHF.L.U32 R18, R28.reuse, 0x10, RZ ;  /* 0x000000101c127819 */ /* 0x044fe400000006ff */
[----:B------:R-:W-:Y:S02]  /*0e10*/  LOP3.LUT R28, R28, 0xffff0000, RZ, 0xc0, !PT ;  /* 0xffff00001c1c7812 */ /* 0x000fe400078ec0ff */
[----:B------:R-:W-:-:S02]  /*0e20*/  LOP3.LUT R25, R32, 0xffff0000, RZ, 0xc0, !PT ;  /* 0xffff000020197812 */ /* 0x000fc400078ec0ff */
[----:B------:R-:W-:Y:S02]  /*0e30*/  SHF.L.U32 R21, R32, 0x10, RZ ;  /* 0x0000001020157819 */ /* 0x000fe400000006ff */
[----:B0-----:R-:W-:Y:S01]  /*0e40*/  LOP3.LUT R15, R36, 0xffff0000, RZ, 0xc0, !PT ;  /* 0xffff0000240f7812 */ /* 0x001fe200078ec0ff */
[----:B------:R-:W-:Y:S01]  /*0e50*/  FMUL.FTZ R27, R28, R25 ;  /* 0x000000191c1b7220 */ /* 0x000fe20000410000 */
[C---:B------:R-:W-:Y:S01]  /*0e60*/  LOP3.LUT R20, R40.reuse, 0xffff0000, RZ, 0xc0, !PT ;  /* 0xffff000028147812 */ /* 0x040fe200078ec0ff */
[C---:B------:R-:W-:Y:S01]  /*0e70*/  IMAD.U32 R22, R33.reuse, 0x10000, RZ ;  /* 0x0001000021167824 */ /* 0x040fe200078e00ff */
[----:B------:R-:W-:Y:S01]  /*0e80*/  LOP3.LUT R24, R33, 0xffff0000, RZ, 0xc0, !PT ;  /* 0xffff000021187812 */ /* 0x000fe200078ec0ff */
[----:B------:R-:W-:Y:S01]  /*0e90*/  IMAD.U32 R25, R40, 0x10000, RZ ;  /* 0x0001000028197824 */ /* 0x000fe200078e00ff */
[----:B------:R-:W-:Y:S01]  /*0ea0*/  SHF.L.U32 R36, R36, 0x10, RZ ;  /* 0x0000001024247819 */ /* 0x000fe200000006ff */
[----:B------:R-:W-:Y:S01]  /*0eb0*/  FMUL.FTZ R33, R15, R20 ;  /* 0x000000140f217220 */ /* 0x000fe20000410000 */
[----:B------:R-:W-:-:S02]  /*0ec0*/  IMAD.U32 R19, R29, 0x10000, RZ ;  /* 0x000100001d137824 */ /* 0x000fc400078e00ff */
[----:B------:R-:W-:Y:S01]  /*0ed0*/  FFMA.FTZ R20, R18, R21, R27 ;  /* 0x0000001512147223 */ /* 0x000fe2000001001b */
[----:B------:R-:W-:Y:S01]  /*0ee0*/  SHF.L.U32 R15, R37, 0x10, RZ ;  /* 0x00000010250f7819 */ /* 0x000fe200000006ff */
[----:B------:R-:W-:Y:S02]  /*0ef0*/  IMAD.U32 R18, R41, 0x10000, RZ ;  /* 0x0001000029127824 */ /* 0x000fe400078e00ff */
[----:B------:R-:W-:Y:S01]  /*0f00*/  FFMA.FTZ R36, R36, R25, R33 ;  /* 0x0000001924247223 */ /* 0x000fe20000010021 */
[----:B------:R-:W-:Y:S01]  /*0f10*/  LOP3.LUT R29, R29, 0xffff0000, RZ, 0xc0, !PT ;  /* 0xffff00001d1d7812 */ /* 0x000fe200078ec0ff */
[----:B------:R-:W-:Y:S01]  /*0f20*/  FFMA.FTZ R22, R19, R22, R20 ;  /* 0x0000001613167223 */ /* 0x000fe20000010014 */
[----:B------:R-:W-:Y:S01]  /*0f30*/  LOP3.LUT R37, R37, 0xffff0000, RZ, 0xc0, !PT ;  /* 0xffff000025257812 */ /* 0x000fe200078ec0ff */
[----:B------:R-:W-:Y:S01]  /*0f40*/  FFMA.FTZ R36, R15, R18, R36 ;  /* 0x000000120f247223 */ /* 0x000fe20000010024 */
[----:B------:R-:W-:Y:S01]  /*0f50*/  LOP3.LUT R20, R41, 0xffff0000, RZ, 0xc0, !PT ;  /* 0xffff000029147812 */ /* 0x000fe200078ec0ff */
[----:B------:R-:W-:Y:S01]  /*0f60*/  FFMA.FTZ R22, R29, R24, R22 ;  /* 0x000000181d167223 */ /* 0x000fe20000010016 */
[----:B------:R-:W-:-:S02]  /*0f70*/  SHF.L.U32 R11, R30, 0x10, RZ ;  /* 0x000000101e0b7819 */ /* 0x000fc400000006ff */
[----:B------:R-:W-:Y:S01]  /*0f80*/  SHF.L.U32 R26, R34, 0x10, RZ ;  /* 0x00000010221a7819 */ /* 0x000fe200000006ff */
[----:B------:R-:W-:Y:S01]  /*0f90*/  IMAD.U32 R18, R42, 0x10000, RZ ;  /* 0x000100002a127824 */ /* 0x000fe200078e00ff */
[----:B------:R-:W-:Y:S01]  /*0fa0*/  SHF.L.U32 R15, R38, 0x10, RZ ;  /* 0x00000010260f7819 */ /* 0x000fe200000006ff */
[----:B------:R-:W-:Y:S01]  /*0fb0*/  FFMA.FTZ R20, R37, R20, R36 ;  /* 0x0000001425147223 */ /* 0x000fe20000010024 */
[----:B------:R-:W-:Y:S01]  /*0fc0*/  LOP3.LUT R30, R30, 0xffff0000, RZ, 0xc0, !PT ;  /* 0xffff00001e1e7812 */ /* 0x000fe200078ec0ff */
[----:B------:R-:W-:Y:S01]  /*0fd0*/  FFMA.FTZ R11, R11, R26, R22 ;  /* 0x0000001a0b0b7223 */ /* 0x000fe20000010016 */
[----:B------:R-:W-:Y:S01]  /*0fe0*/  LOP3.LUT R13, R34, 0xffff0000, RZ, 0xc0, !PT ;  /* 0xffff0000220d7812 */ /* 0x000fe200078ec0ff */
[----:B------:R-:W-:Y:S01]  /*0ff0*/  FFMA.FTZ R15, R15, R18, R20 ;  /* 0x000000120f0f7223 */ /* 0x000fe20000010014 */
[----:B------:R-:W-:Y:S02]  /*1000*/  LOP3.LUT R38, R38, 0xffff0000, RZ, 0xc0, !PT ;  /* 0xffff000026267812 */ /* 0x000fe400078ec0ff */
[----:B------:R-:W-:Y:S01]  /*1010*/  LOP3.LUT R19, R42, 0xffff0000, RZ, 0xc0, !PT ;  /* 0xffff00002a137812 */ /* 0x000fe200078ec0ff */
[----:B------:R-:W-:-:S02]  /*1020*/  IMAD.U32 R9, R31, 0x10000, RZ ;  /* 0x000100001f097824 */ /* 0x000fc400078e00ff */
[----:B------:R-:W-:Y:S01]  /*1030*/  FFMA.FTZ R30, R30, R13, R11 ;  /* 0x0000000d1e1e7223 */ /* 0x000fe2000001000b */
[----:B------:R-:W-:Y:S01]  /*1040*/  IMAD.U32 R16, R35, 0x10000, RZ ;  /* 0x0001000023107824 */ /* 0x000fe200078e00ff */
[----:B------:R-:W-:Y:S01]  /*1050*/  SHF.L.U32 R11, R39, 0x10, RZ ;  /* 0x00000010270b7819 */ /* 0x000fe200000006ff */
[----:B------:R-:W-:Y:S02]  /*1060*/  IMAD.U32 R18, R43, 0x10000, RZ ;  /* 0x000100002b127824 */ /* 0x000fe400078e00ff */
[----:B------:R-:W-:Y:S01]  /*1070*/  FFMA.FTZ R38, R38, R19, R15 ;  /* 0x0000001326267223 */ /* 0x000fe2000001000f */
[----:B------:R-:W-:Y:S01]  /*1080*/  LOP3.LUT R23, R23, 0xffff0000, RZ, 0xc0, !PT ;  /* 0xffff000017177812 */ /* 0x000fe200078ec0ff */
[----:B------:R-:W-:Y:S01]  /*1090*/  FFMA.FTZ R30, R9, R16, R30 ;  /* 0x00000010091e7223 */ /* 0x000fe2000001001e */
[----:B------:R-:W-:Y:S01]  /*10a0*/  LOP3.LUT R31, R31, 0xffff0000, RZ, 0xc0, !PT ;  /* 0xffff00001f1f7812 */ /* 0x000fe200078ec0ff */
[----:B------:R-:W-:Y:S01]  /*10b0*/  FFMA.FTZ R18, R11, R18, R38 ;  /* 0x000000120b127223 */ /* 0x000fe20000010026 */
[----:B------:R-:W-:-:S02]  /*10c0*/  LOP3.LUT R14, R35, 0xffff0000, RZ, 0xc0, !PT ;  /* 0xffff0000230e7812 */ /* 0x000fc400078ec0ff */
[----:B------:R-:W-:Y:S02]  /*10d0*/  LOP3.LUT R39, R39, 0xffff0000, RZ, 0xc0, !PT ;  /* 0xffff000027277812 */ /* 0x000fe400078ec0ff */
[----:B------:R-:W-:Y:S01]  /*10e0*/  LOP3.LUT R16, R43, 0xffff0000, RZ, 0xc0, !PT ;  /* 0xffff00002b107812 */ /* 0x000fe200078ec0ff */
[----:B------:R-:W-:Y:S01]  /*10f0*/  FFMA.FTZ R12, R23, R10, R12 ;  /* 0x0000000a170c7223 */ /* 0x000fe2000001000c */
[----:B------:R-:W-:-:S03]  /*1100*/  FFMA.FTZ R30, R31, R14, R30 ;  /* 0x0000000e1f1e7223 */ /* 0x000fc6000001001e */
[----:B------:R-:W-:Y:S01]  /*1110*/  FFMA.FTZ R18, R39, R16, R18 ;  /* 0x0000001027127223 */ /* 0x000fe20000010012 */
[----:B------:R-:W0:Y:S04]  /*1120*/  SHFL.BFLY PT, R9, R12, 0x8, 0x1f ;  /* 0x0d001f000c097f89 */ /* 0x000e2800000e0000 */
[----:B------:R-:W1:Y:S04]  /*1130*/  SHFL.BFLY PT, R10, R7, 0x8, 0x1f ;  /* 0x0d001f00070a7f89 */ /* 0x000e6800000e0000 */
[----:B------:R-:W2:Y:S04]  /*1140*/  SHFL.BFLY PT, R13, R30, 0x8, 0x1f ;  /* 0x0d001f001e0d7f89 */ /* 0x000ea800000e0000 */
[----:B------:R-:W3:Y:S01]  /*1150*/  SHFL.BFLY PT, R19, R18, 0x8, 0x1f ;  /* 0x0d001f0012137f89 */ /* 0x000ee200000e0000 */
[----:B0-----:R-:W-:Y:S01]  /*1160*/  FADD.FTZ R11, R12, R9 ;  /* 0x000000090c0b7221 */ /* 0x001fe20000010000 */
[----:B-1----:R-:W-:Y:S01]  /*1170*/  FADD.FTZ R10, R7, R10 ;  /* 0x0000000a070a7221 */ /* 0x002fe20000010000 */
[----:B--2---:R-:W-:Y:S01]  /*1180*/  FADD.FTZ R15, R30, R13 ;  /* 0x0000000d1e0f7221 */ /* 0x004fe20000010000 */
[----:B---3--:R-:W-:-:S02]  /*1190*/  FADD.FTZ R20, R18, R19 ;  /* 0x0000001312147221 */ /* 0x008fc40000010000 */
        /* <DEDUP_REMOVED lines=16> */
[----:B------:R-:W0:Y:S01]  /*12a0*/  SHFL.BFLY PT, R16, R15, 0x1, 0x1f ;  /* 0x0c201f000f107f89 */ /* 0x000e2200000e0000 */
[----:B------:R-:W1:Y:S03]  /*12b0*/  LDC.64 R12, c[0x0][0x2d0] ;  /* 0x0000b400ff0c7b82 */ /* 0x000e660000000a00 */
[----:B------:R-:W2:Y:S04]  /*12c0*/  SHFL.BFLY PT, R14, R7, 0x1, 0x1f ;  /* 0x0c201f00070e7f89 */ /* 0x000ea800000e0000 */
[----:B------:R-:W3:Y:S01]  /*12d0*/  SHFL.BFLY PT, R20, R19, 0x1, 0x1f ;  /* 0x0c201f0013147f89 */ /* 0x000ee200000e0000 */
[----:B------:R-:W4:Y:S03]  /*12e0*/  LDC.64 R10, c[0x0][0x2d8] ;  /* 0x0000b600ff0a7b82 */ /* 0x000f260000000a00 */
[----:B------:R-:W3:Y:S01]  /*12f0*/  SHFL.BFLY PT, R9, R22, 0x1, 0x1f ;  /* 0x0c201f0016097f89 */ /* 0x000ee200000e0000 */
[----:B------:R-:W-:Y:S01]  /*1300*/  ISETP.NE.AND P2, PT, R5, RZ, PT ;  /* 0x000000ff0500720c */ /* 0x000fe20003f45270 */
[----:B------:R-:W-:Y:S01]  /*1310*/  BSSY B0, `(.L_x_56) ;  /* 0x0000022000007945 */ /* 0x000fe20003800000 */
[----:B------:R-:W-:Y:S01]  /*1320*/  SHF.L.U32 R21, R0, 0x2, RZ ;  /* 0x0000000200157819 */ /* 0x000fe200000006ff */
[----:B0-----:R-:W-:Y:S01]  /*1330*/  FADD.FTZ R27, R15, R16 ;  /* 0x000000100f1b7221 */ /* 0x001fe20000010000 */
[----:B------:R-:W-:-:S02]  /*1340*/  IMAD.SHL.U32 R16, R2, 0x2000, RZ ;  /* 0x0000200002107824 */ /* 0x000fc400078e00ff */
[----:B--2---:R-:W-:Y:S01]  /*1350*/  FADD.FTZ R26, R7, R14 ;  /* 0x0000000e071a7221 */ /* 0x004fe20000010000 */
[----:B---3--:R-:W-:Y:S01]  /*1360*/  FADD.FTZ R20, R19, R20 ;  /* 0x0000001413147221 */ /* 0x008fe20000010000 */
[----:B------:R-:W-:-:S05]  /*1370*/  FADD.FTZ R9, R22, R9 ;  /* 0x0000000916097221 */ /* 0x000fca0000010000 */
[----:B------:R-:W-:Y:S05]  /*1380*/  @P2 BRA `(.L_x_57) ;  /* 0x0000000000682947 */ /* 0x000fea0003800000 */
[----:B------:R-:W0:Y:S01]  /*1390*/  LDC.64 R22, c[0x0][0x278] ;  /* 0x00009e00ff167b82 */ /* 0x000e220000000a00 */
[----:B------:R-:W-:Y:S01]  /*13a0*/  SHF.R.S32.HI R45, RZ, 0x1f, R44 ;  /* 0x0000001fff2d7819 */ /* 0x000fe2000001142c */
[----:B------:R-:W-:Y:S01]  /*13b0*/  ULDC.64 UR12, c[0x0][0x260] ;  /* 0x00009800000c7ab9 */ /* 0x000fe20000000a00 */
[-C--:B------:R-:W-:Y:S02]  /*13c0*/  ISETP.GE.AND P4, PT, R4, R3.reuse, PT ;  /* 0x000000030400720c */ /* 0x080fe40003f86270 */
[----:B------:R-:W-:-:S03]  /*13d0*/  ISETP.GE.AND P3, PT, R6, R3, PT ;  /* 0x000000030600720c */ /* 0x000fc60003f66270 */
[----:B------:R-:W2:Y:S01]  /*13e0*/  LDC.64 R24, c[0x0][0x280] ;  /* 0x0000a000ff187b82 */ /* 0x000ea20000000a00 */
[C---:B0-----:R-:W-:Y:S02]  /*13f0*/  IMAD R18, R22.reuse, UR10, RZ ;  /* 0x0000000a16127c24 */ /* 0x041fe4000f8e02ff */
[----:B------:R-:W-:-:S04]  /*1400*/  IMAD.WIDE.U32 R14, R22, UR8, R44 ;  /* 0x00000008160e7c25 */ /* 0x000fc8000f8e002c */
[----:B------:R-:W-:Y:S02]  /*1410*/  IMAD R5, R23, UR8, R18 ;  /* 0x0000000817057c24 */ /* 0x000fe4000f8e0212 */
[----:B--2---:R-:W-:-:S03]  /*1420*/  IMAD R18, R24, UR11, RZ ;  /* 0x0000000b18127c24 */ /* 0x004fc6000f8e02ff */
[----:B------:R-:W-:Y:S01]  /*1430*/  IADD3 R15, R15, R5, RZ ;  /* 0x000000050f0f7210 */ /* 0x000fe20007ffe0ff */
[----:B------:R-:W-:Y:S02]  /*1440*/  IMAD R7, R25, UR9, R18 ;  /* 0x0000000919077c24 */ /* 0x000fe4000f8e0212 */
[----:B------:R-:W-:-:S03]  /*1450*/  IMAD.WIDE.U32 R14, R24, UR9, R14 ;  /* 0x00000009180e7c25 */ /* 0x000fc6000f8e000e */
[----:B------:R-:W-:-:S04]  /*1460*/  IADD3 R5, P2, R46, R14, RZ ;  /* 0x0000000e2e057210 */ /* 0x000fc80007f5e0ff */
[----:B------:R-:W-:Y:S02]  /*1470*/  IADD3.X R46, R47, R15, R7, P2, !PT ;  /* 0x0000000f2f2e7210 */ /* 0x000fe400017fe407 */
[C---:B------:R-:W-:Y:S02]  /*1480*/  LEA R14, P5, R5.reuse, UR12, 0x2 ;  /* 0x0000000c050e7c11 */ /* 0x040fe4000f8a10ff */
[----:B------:R-:W-:Y:S02]  /*1490*/  ISETP.GE.AND P2, PT, R8, R3, PT ;  /* 0x000000030800720c */ /* 0x000fe40003f46270 */
[----:B------:R-:W-:Y:S02]  /*14a0*/  LEA.HI.X R15, R5, UR13, R46, 0x2, P5 ;  /* 0x0000000d050f7c11 */ /* 0x000fe4000a8f142e */
[----:B------:R-:W-:Y:S02]  /*14b0*/  FSEL R3, R26, RZ, !P1 ;  /* 0x000000ff1a037208 */ /* 0x000fe40004800000 */
[----:B------:R-:W-:-:S02]  /*14c0*/  FSEL R5, R27, RZ, !P4 ;  /* 0x000000ff1b057208 */ /* 0x000fc40006000000 */
[----:B------:R-:W-:Y:S01]  /*14d0*/  FSEL R7, R20, RZ, !P3 ;  /* 0x000000ff14077208 */ /* 0x000fe20005800000 */
[----:B------:R0:W-:Y:S01]  /*14e0*/  STG.E desc[UR6][R14.64], R3 ;  /* 0x000000030e007986 */ /* 0x0001e2000c101906 */
[----:B------:R-:W-:-:S03]  /*14f0*/  FSEL R9, R9, RZ, !P2 ;  /* 0x000000ff09097208 */ /* 0x000fc60005000000 */
[----:B------:R0:W-:Y:S04]  /*1500*/  STG.E desc[UR6][R14.64+0x40], R5 ;  /* 0x000040050e007986 */ /* 0x0001e8000c101906 */
[----:B------:R0:W-:Y:S04]  /*1510*/  STG.E desc[UR6][R14.64+0x80], R7 ;  /* 0x000080070e007986 */ /* 0x0001e8000c101906 */
[----:B------:R0:W-:Y:S02]  /*1520*/  STG.E desc[UR6][R14.64+0xc0], R9 ;  /* 0x0000c0090e007986 */ /* 0x0001e4000c101906 */
.L_x_57:
[----:B------:R-:W-:Y:S05]  /*1530*/  BSYNC B0 ;  /* 0x0000000000007941 */ /* 0x000fea0003800000 */
.L_x_56:
[----:B------:R-:W-:Y:S01]  /*1540*/  UIADD3 UR4, UR4, 0x3f, URZ ;  /* 0x0000003f04047890 */ /* 0x000fe2000fffe03f */
[----:B0-----:R-:W-:Y:S01]  /*1550*/  SHF.R.S32.HI R3, RZ, 0x1f, R21 ;  /* 0x0000001fff037819 */ /* 0x001fe20000011415 */
[----:B-1----:R-:W-:Y:S01]  /*1560*/  IMAD R6, R12, UR10, RZ ;  /* 0x0000000a0c067c24 */ /* 0x002fe2000f8e02ff */
[C---:B------:R-:W-:Y:S01]  /*1570*/  IADD3 R4, P1, R16.reuse, R21, RZ ;  /* 0x0000001510047210 */ /* 0x040fe20007f3e0ff */
[----:B------:R-:W-:Y:S01]  /*1580*/  USHF.R.S32.HI UR5, URZ, 0x1f, UR4 ;  /* 0x0000001f3f057899 */ /* 0x000fe20008011404 */
[----:B------:R-:W-:Y:S02]  /*1590*/  BSSY B0, `(.L_x_58) ;  /* 0x0000022000007945 */ /* 0x000fe40003800000 */
[----:B------:R-:W-:Y:S01]  /*15a0*/  LEA.HI.X.SX32 R5, R16, R3, 0x1, P1 ;  /* 0x0000000310057211 */ /* 0x000fe200008f0eff */
[----:B------:R-:W-:Y:S01]  /*15b0*/  ULEA.HI UR5, UR5, UR4, URZ, 0x6 ;  /* 0x0000000405057291 */ /* 0x000fe2000f8f303f */
[----:B------:R-:W-:-:S03]  /*15c0*/  IMAD R3, R13, UR8, R6 ;  /* 0x000000080d037c24 */ /* 0x000fc6000f8e0206 */
[----:B------:R-:W-:Y:S01]  /*15d0*/  ULOP3.LUT UR5, UR5, 0xffffffc0, URZ, 0xc0, !UPT ;  /* 0xffffffc005057892 */ /* 0x000fe2000f8ec03f */
[----:B------:R-:W-:-:S04]  /*15e0*/  IMAD.WIDE.U32 R12, R12, UR8, R4 ;  /* 0x000000080c0c7c25 */ /* 0x000fc8000f8e0004 */
[----:B------:R-:W-:Y:S01]  /*15f0*/  IMAD.IADD R13, R13, 0x1, R3 ;  /* 0x000000010d0d7824 */ /* 0x000fe200078e0203 */
[----:B------:R-:W-:Y:S01]  /*1600*/  IADD3 R3, -R44, UR5, RZ ;  /* 0x000000052c037c10 */ /* 0x000fe2000fffe1ff */
[----:B----4-:R-:W-:-:S03]  /*1610*/  IMAD R4, R10, UR11, RZ ;  /* 0x0000000b0a047c24 */ /* 0x010fc6000f8e02ff */
[----:B------:R-:W-:Y:S01]  /*1620*/  ISETP.GE.OR P0, PT, R0, R3, P0 ;  /* 0x000000030000720c */ /* 0x000fe20000706670 */
[----:B------:R-:W-:Y:S02]  /*1630*/  IMAD R9, R11, UR9, R4 ;  /* 0x000000090b097c24 */ /* 0x000fe4000f8e0204 */
[----:B------:R-:W-:-:S05]  /*1640*/  IMAD.WIDE.U32 R10, R10, UR9, R12 ;  /* 0x000000090a0a7c25 */ /* 0x000fca000f8e000c */
[----:B------:R-:W-:-:S05]  /*1650*/  IADD3 R9, R11, R9, RZ ;  /* 0x000000090b097210 */ /* 0x000fca0007ffe0ff */
[----:B------:R-:W-:Y:S05]  /*1660*/  @P0 BRA `(.L_x_59) ;  /* 0x0000000000500947 */ /* 0x000fea0003800000 */
[----:B------:R-:W0:Y:S01]  /*1670*/  LDC.64 R12, c[0x0][0x2a8] ;  /* 0x0000aa00ff0c7b82 */ /* 0x000e220000000a00 */
[----:B------:R-:W-:Y:S01]  /*1680*/  SHF.R.S32.HI R3, RZ, 0x1f, R0 ;  /* 0x0000001fff037819 */ /* 0x000fe20000011400 */
[----:B------:R-:W-:Y:S01]  /*1690*/  ULDC.64 UR4, c[0x0][0x2a0] ;  /* 0x0000a80000047ab9 */ /* 0x000fe20000000a00 */
[----:B------:R-:W-:-:S04]  /*16a0*/  IADD3 R4, P0, R44, R0, RZ ;  /* 0x000000002c047210 */ /* 0x000fc80007f1e0ff */
[----:B------:R-:W-:Y:S01]  /*16b0*/  LEA.HI.X.SX32 R5, R44, R3, 0x1, P0 ;  /* 0x000000032c057211 */ /* 0x000fe200000f0eff */
[----:B------:R-:W1:Y:S01]  /*16c0*/  LDC.64 R14, c[0x0][0x2b0] ;  /* 0x0000ac00ff0e7b82 */ /* 0x000e620000000a00 */
[----:B-----5:R-:W-:Y:S01]  /*16d0*/  FSETP.NEU.FTZ.AND P0, PT, R17, -INF , PT ;  /* 0xff8000001100780b */ /* 0x020fe20003f1d000 */
[C---:B0-----:R-:W-:Y:S02]  /*16e0*/  IMAD R6, R12.reuse, UR10, RZ ;  /* 0x0000000a0c067c24 */ /* 0x041fe4000f8e02ff */
[----:B------:R-:W-:-:S04]  /*16f0*/  IMAD.WIDE.U32 R4, R12, UR8, R4 ;  /* 0x000000080c047c25 */ /* 0x000fc8000f8e0004 */
[----:B------:R-:W-:Y:S02]  /*1700*/  IMAD R3, R13, UR8, R6 ;  /* 0x000000080d037c24 */ /* 0x000fe4000f8e0206 */
[C---:B-1----:R-:W-:Y:S02]  /*1710*/  IMAD R6, R14.reuse, UR11, RZ ;  /* 0x0000000b0e067c24 */ /* 0x042fe4000f8e02ff */
[----:B------:R-:W-:Y:S02]  /*1720*/  IMAD.IADD R5, R5, 0x1, R3 ;  /* 0x0000000105057824 */ /* 0x000fe400078e0203 */
[----:B------:R-:W-:Y:S01]  /*1730*/  FMUL.FTZ R3, R17, 1.4426950216293334961 ;  /* 0x3fb8aa3b11037820 */ /* 0x000fe20000410000 */
[----:B------:R-:W-:Y:S02]  /*1740*/  IMAD R7, R15, UR9, R6 ;  /* 0x000000090f077c24 */ /* 0x000fe4000f8e0206 */
[----:B------:R-:W-:Y:S02]  /*1750*/  IMAD.WIDE.U32 R4, R14, UR9, R4 ;  /* 0x000000090e047c25 */ /* 0x000fe4000f8e0004 */
[----:B------:R-:W-:-:S03]  /*1760*/  FSEL R3, R3, RZ, P0 ;  /* 0x000000ff03037208 */ /* 0x000fc60000000000 */
[----:B------:R-:W-:Y:S02]  /*1770*/  IADD3 R5, R5, R7, RZ ;  /* 0x0000000705057210 */ /* 0x000fe40007ffe0ff */
[----:B------:R-:W-:-:S04]  /*1780*/  LEA R6, P1, R4, UR4, 0x2 ;  /* 0x0000000404067c11 */ /* 0x000fc8000f8210ff */
[----:B------:R-:W-:-:S05]  /*1790*/  LEA.HI.X R7, R4, UR5, R5, 0x2, P1 ;  /* 0x0000000504077c11 */ /* 0x000fca00088f1405 */
[----:B------:R0:W-:Y:S04]  /*17a0*/  STG.E desc[UR6][R6.64], R3 ;  /* 0x0000000306007986 */ /* 0x0001e8000c101906 */
.L_x_59:
[----:B------:R-:W-:Y:S05]  /*17b0*/  BSYNC B0 ;  /* 0x0000000000007941 */ /* 0x000fea0003800000 */
.L_x_58:
[----:B------:R-:W-:Y:S01]  /*17c0*/  ULDC.64 UR12, c[0x0][0x2e8] ;  /* 0x0000ba00000c7ab9 */ /* 0x000fe20000000a00 */
[----:B------:R-:W-:Y:S01]  /*17d0*/  ULDC.64 UR4, c[0x0][0x2b8] ;  /* 0x0000ae0000047ab9 */ /* 0x000fe20000000a00 */
[----:B------:R-:W-:Y:S02]  /*17e0*/  ISETP.NE.U32.AND P0, PT, RZ, UR12, PT ;  /* 0x0000000cff007c0c */ /* 0x000fe4000bf05070 */
[C---:B------:R-:W-:Y:S02]  /*17f0*/  LEA R4, P1, R10.reuse, UR4, 0x2 ;  /* 0x000000040a047c11 */ /* 0x040fe4000f8210ff */
[----:B------:R-:W-:Y:S02]  /*1800*/  ISETP.NE.AND.EX P0, PT, RZ, UR13, PT, P0 ;  /* 0x0000000dff007c0c */ /* 0x000fe4000bf05300 */
[----:B------:R-:W-:Y:S02]  /*1810*/  LEA.HI.X R5, R10, UR5, R9, 0x2, P1 ;  /* 0x000000050a057c11 */ /* 0x000fe400088f1409 */
[----:B------:R-:W-:-:S03]  /*1820*/  ISETP.NE.OR P0, PT, R0, RZ, !P0 ;  /* 0x000000ff0000720c */ /* 0x000fc60004705670 */
[----:B------:R1:W-:Y:S04]  /*1830*/  STG.E.128 desc[UR6][R4.64], RZ ;  /* 0x000000ff04007986 */ /* 0x0003e8000c101d06 */
[----:B------:R1:W-:Y:S04]  /*1840*/  STG.E.128 desc[UR6][R4.64+0x1000], RZ ;  /* 0x001000ff04007986 */ /* 0x0003e8000c101d06 */
[----:B------:R1:W-:Y:S04]  /*1850*/  STG.E.128 desc[UR6][R4.64+0x2000], RZ ;  /* 0x002000ff04007986 */ /* 0x0003e8000c101d06 */
[----:B------:R1:W-:Y:S04]  /*1860*/  STG.E.128 desc[UR6][R4.64+0x3000], RZ ;  /* 0x003000ff04007986 */ /* 0x0003e8000c101d06 */
[----:B------:R1:W-:Y:S04]  /*1870*/  STG.E.128 desc[UR6][R4.64+0x4000], RZ ;  /* 0x004000ff04007986 */ /* 0x0003e8000c101d06 */
[----:B------:R1:W-:Y:S04]  /*1880*/  STG.E.128 desc[UR6][R4.64+0x5000], RZ ;  /* 0x005000ff04007986 */ /* 0x0003e8000c101d06 */
[----:B------:R1:W-:Y:S04]  /*1890*/  STG.E.128 desc[UR6][R4.64+0x6000], RZ ;  /* 0x006000ff04007986 */ /* 0x0003e8000c101d06 */
[----:B------:R1:W-:Y:S01]  /*18a0*/  STG.E.128 desc[UR6][R4.64+0x7000], RZ ;  /* 0x007000ff04007986 */ /* 0x0003e2000c101d06 */
[----:B------:R-:W-:Y:S05]  /*18b0*/  @P0 EXIT ;  /* 0x000000000000094d */ /* 0x000fea0003800000 */
[----:B0-----:R-:W0:Y:S08]  /*18c0*/  LDC R3, c[0x0][0x2e0] ;  /* 0x0000b800ff037b82 */ /* 0x001e300000000800 */
[----:B------:R-:W2:Y:S08]  /*18d0*/  LDC R7, c[0x0][0x220] ;  /* 0x00008800ff077b82 */ /* 0x000eb00000000800 */
[----:B-1----:R-:W1:Y:S01]  /*18e0*/  LDC.64 R4, c[0x0][0x2e8] ;  /* 0x0000ba00ff047b82 */ /* 0x002e620000000a00 */
[----:B0-----:R-:W-:-:S04]  /*18f0*/  IMAD R2, R2, R3, UR9 ;  /* 0x0000000902027e24 */ /* 0x001fc8000f8e0203 */
[----:B--2---:R-:W-:-:S04]  /*1900*/  IMAD R3, R2, R7, UR8 ;  /* 0x0000000802037e24 */ /* 0x004fc8000f8e0207 */
[----:B-1----:R-:W-:-:S05]  /*1910*/  IMAD.WIDE R2, R3, 0x4, R4 ;  /* 0x0000000403027825 */ /* 0x002fca00078e0204 */
[----:B------:R-:W-:Y:S01]  /*1920*/  STG.E desc[UR6][R2.64], RZ ;  /* 0x000000ff02007986 */ /* 0x000fe2000c101906 */
[----:B------:R-:W-:Y:S05]  /*1930*/  EXIT ;  /* 0x000000000000794d */ /* 0x000fea0003800000 */
.L_x_60:
        /* <DEDUP_REMOVED lines=12> */
.L_x_142:


//--------------------- .text._ZN7cutlass13device_kernelIN5flash19enable_sm80_to_sm89INS1_16FlashAttnBwdSm80INS1_25CollectiveMainloopBwdSm80ILi2ELi2EN4cute5tupleIJNS5_1CILi64EEENS7_ILi128EEES9_EEENS_10bfloat16_tEfNS_4arch4Sm80ELb1ELb0ELb1ELb1ELb0ELb0ELb0ELb0ELi2ELi2ELi2ELi2ELb0EEENS1_21CollectiveEpilogueBwdISA_SB_SD_Li256ELb1ELb0ELi4EEENS1_25SingleTileBwdLPTSchedulerILb1ELi128ELb0EEEEEEEEEvNT_6ParamsE --------------------------
	.section	.text._ZN7cutlass13device_kernelIN5flash19enable_sm80_to_sm89INS1_16FlashAttnBwdSm80INS1_25CollectiveMainloopBwdSm80ILi2ELi2EN4cute5tupleIJNS5_1CILi64EEENS7_ILi128EEES9_EEENS_10bfloat16_tEfNS_4arch4Sm80ELb1ELb0ELb1ELb1ELb0ELb0ELb0ELb0ELi2ELi2ELi2ELi2ELb0EEENS1_21CollectiveEpilogueBwdISA_SB_SD_Li256ELb1ELb0ELi4EEENS1_25SingleTileBwdLPTSchedulerILb1ELi128ELb0EEEEEEEEEvNT_6ParamsE,"ax",@progbits
	.align	128
.text._ZN7cutlass13device_kernelIN5flash19enable_sm80_to_sm89INS1_16FlashAttnBwdSm80INS1_25CollectiveMainloopBwdSm80ILi2ELi2EN4cute5tupleIJNS5_1CILi64EEENS7_ILi128EEES9_EEENS_10bfloat16_tEfNS_4arch4Sm80ELb1ELb0ELb1ELb1ELb0ELb0ELb0ELb0ELi2ELi2ELi2ELi2ELb0EEENS1_21CollectiveEpilogueBwdISA_SB_SD_Li256ELb1ELb0ELi4EEENS1_25SingleTileBwdLPTSchedulerILb1ELi128ELb0EEEEEEEEEvNT_6ParamsE:
        .type           _ZN7cutlass13device_kernelIN5flash19enable_sm80_to_sm89INS1_16FlashAttnBwdSm80INS1_25CollectiveMainloopBwdSm80ILi2ELi2EN4cute5tupleIJNS5_1CILi64EEENS7_ILi128EEES9_EEENS_10bfloat16_tEfNS_4arch4Sm80ELb1ELb0ELb1ELb1ELb0ELb0ELb0ELb0ELi2ELi2ELi2ELi2ELb0EEENS1_21CollectiveEpilogueBwdISA_SB_SD_Li256ELb1ELb0ELi4EEENS1_25SingleTileBwdLPTSchedulerILb1ELi128ELb0EEEEEEEEEvNT_6ParamsE,@function
        .size           _ZN7cutlass13device_kernelIN5flash19enable_sm80_to_sm89INS1_16FlashAttnBwdSm80INS1_25CollectiveMainloopBwdSm80ILi2ELi2EN4cute5tupleIJNS5_1CILi64EEENS7_ILi128EEES9_EEENS_10bfloat16_tEfNS_4arch4Sm80ELb1ELb0ELb1ELb1ELb0ELb0ELb0ELb0ELi2ELi2ELi2ELi2ELb0EEENS1_21CollectiveEpilogueBwdISA_SB_SD_Li256ELb1ELb0ELi4EEENS1_25SingleTileBwdLPTSchedulerILb1ELi128ELb0EEEEEEEEEvNT_6ParamsE,(.L_x_143 - _ZN7cutlass13device_kernelIN5flash19enable_sm80_to_sm89INS1_16FlashAttnBwdSm80INS1_25CollectiveMainloopBwdSm80ILi2ELi2EN4cute5tupleIJNS5_1CILi64EEENS7_ILi128EEES9_EEENS_10bfloat16_tEfNS_4arch4Sm80ELb1ELb0ELb1ELb1ELb0ELb0ELb0ELb0ELi2ELi2ELi2ELi2ELb0EEENS1_21CollectiveEpilogueBwdISA_SB_SD_Li256ELb1ELb0ELi4EEENS1_25SingleTileBwdLPTSchedulerILb1ELi128ELb0EEEEEEEEEvNT_6ParamsE)
        .other          _ZN7cutlass13device_kernelIN5flash19enable_sm80_to_sm89INS1_16FlashAttnBwdSm80INS1_25CollectiveMainloopBwdSm80ILi2ELi2EN4cute5tupleIJNS5_1CILi64EEENS7_ILi128EEES9_EEENS_10bfloat16_tEfNS_4arch4Sm80ELb1ELb0ELb1ELb1ELb0ELb0ELb0ELb0ELi2ELi2ELi2ELi2ELb0EEENS1_21CollectiveEpilogueBwdISA_SB_SD_Li256ELb1ELb0ELi4EEENS1_25SingleTileBwdLPTSchedulerILb1ELi128ELb0EEEEEEEEEvNT_6ParamsE,@"STO_CUDA_ENTRY STV_DEFAULT"
_ZN7cutlass13device_kernelIN5flash19enable_sm80_to_sm89INS1_16FlashAttnBwdSm80INS1_25CollectiveMainloopBwdSm80ILi2ELi2EN4cute5tupleIJNS5_1CILi64EEENS7_ILi128EEES9_EEENS_10bfloat16_tEfNS_4arch4Sm80ELb1ELb0ELb1ELb1ELb0ELb0ELb0ELb0ELi2ELi2ELi2ELi2ELb0EEENS1_21CollectiveEpilogueBwdISA_SB_SD_Li256ELb1ELb0ELi4EEENS1_25SingleTileBwdLPTSchedulerILb1ELi128ELb0EEEEEEEEEvNT_6ParamsE:
[----:B------:R-:W-:Y:S01]  /*0000*/  LDC R1, c[0x0][0x28] ;  /* 0x00000a00ff017b82 */ /* 0x000fe20000000800 */
[----:B------:R-:W-:Y:S05]  /*0010*/  EXIT ;  /* 0x000000000000794d */ /* 0x000fea0003800000 */
.L_x_61:
        /* <DEDUP_REMOVED lines=14> */
.L_x_143:


//--------------------- .text._ZN7cutlass13device_kernelIN5flash19enable_sm80_to_sm89INS1_16FlashAttnBwdSm80INS1_25CollectiveMainloopBwdSm80ILi2ELi2EN4cute5tupleIJNS5_1CILi64EEENS7_ILi128EEES9_EEENS_10bfloat16_tEfNS_4arch4Sm80ELb1ELb0ELb1ELb1ELb1ELb0ELb0ELb0ELi2ELi2ELi2ELi2ELb0EEENS1_21CollectiveEpilogueBwdISA_SB_SD_Li256ELb1ELb0ELi4EEENS1_25SingleTileBwdLPTSchedulerILb1ELi128ELb1EEEEEEEEEvNT_6ParamsE --------------------------
	.section	.text._ZN7cutlass13device_kernelIN5flash19enable_sm80_to_sm89INS1_16FlashAttnBwdSm80INS1_25CollectiveMainloopBwdSm80ILi2ELi2EN4cute5tupleIJNS5_1CILi64EEENS7_ILi128EEES9_EEENS_10bfloat16_tEfNS_4arch4Sm80ELb1ELb0ELb1ELb1ELb1ELb0ELb0ELb0ELi2ELi2ELi2ELi2ELb0EEENS1_21CollectiveEpilogueBwdISA_SB_SD_Li256ELb1ELb0ELi4EEENS1_25SingleTileBwdLPTSchedulerILb1ELi128ELb1EEEEEEEEEvNT_6ParamsE,"ax",@progbits
	.align	128
.text._ZN7cutlass13device_kernelIN5flash19enable_sm80_to_sm89INS1_16FlashAttnBwdSm80INS1_25CollectiveMainloopBwdSm80ILi2ELi2EN4cute5tupleIJNS5_1CILi64EEENS7_ILi128EEES9_EEENS_10bfloat16_tEfNS_4arch4Sm80ELb1ELb0ELb1ELb1ELb1ELb0ELb0ELb0ELi2ELi2ELi2ELi2ELb0EEENS1_21CollectiveEpilogueBwdISA_SB_SD_Li256ELb1ELb0ELi4EEENS1_25SingleTileBwdLPTSchedulerILb1ELi128ELb1EEEEEEEEEvNT_6ParamsE:
        .type           _ZN7cutlass13device_kernelIN5flash19enable_sm80_to_sm89INS1_16FlashAttnBwdSm80INS1_25CollectiveMainloopBwdSm80ILi2ELi2EN4cute5tupleIJNS5_1CILi64EEENS7_ILi128EEES9_EEENS_10bfloat16_tEfNS_4arch4Sm80ELb1ELb0ELb1ELb1ELb1ELb0ELb0ELb0ELi2ELi2ELi2ELi2ELb0EEENS1_21CollectiveEpilogueBwdISA_SB_SD_Li256ELb1ELb0ELi4EEENS1_25SingleTileBwdLPTSchedulerILb1ELi128ELb1EEEEEEEEEvNT_6ParamsE,@function
        .size           _ZN7cutlass13device_kernelIN5flash19enable_sm80_to_sm89INS1_16FlashAttnBwdSm80INS1_25CollectiveMainloopBwdSm80ILi2ELi2EN4cute5tupleIJNS5_1CILi64EEENS7_ILi128EEES9_EEENS_10bfloat16_tEfNS_4arch4Sm80ELb1ELb0ELb1ELb1ELb1ELb0ELb0ELb0ELi2ELi2ELi2ELi2ELb0EEENS1_21CollectiveEpilogueBwdISA_SB_SD_Li256ELb1ELb0ELi4EEENS1_25SingleTileBwdLPTSchedulerILb1ELi128ELb1EEEEEEEEEvNT_6ParamsE,(.L_x_144 - _ZN7cutlass13device_kernelIN5flash19enable_sm80_to_sm89INS1_16FlashAttnBwdSm80INS1_25CollectiveMainloopBwdSm80ILi2ELi2EN4cute5tupleIJNS5_1CILi64EEENS7_ILi128EEES9_EEENS_10bfloat16_tEfNS_4arch4Sm80ELb1ELb0ELb1ELb1ELb1ELb0ELb0ELb0ELi2ELi2ELi2ELi2ELb0EEENS1_21CollectiveEpilogueBwdISA_SB_SD_Li256ELb1ELb0ELi4EEENS1_25SingleTileBwdLPTSchedulerILb1ELi128ELb1EEEEEEEEEvNT_6ParamsE)
        .other          _ZN7cutlass13device_kernelIN5flash19enable_sm80_to_sm89INS1_16FlashAttnBwdSm80INS1_25CollectiveMainloopBwdSm80ILi2ELi2EN4cute5tupleIJNS5_1CILi64EEENS7_ILi128EEES9_EEENS_10bfloat16_tEfNS_4arch4Sm80ELb1ELb0ELb1ELb1ELb1ELb0ELb0ELb0ELi2ELi2ELi2ELi2ELb0EEENS1_21CollectiveEpilogueBwdISA_SB_SD_Li256ELb1ELb0ELi4EEENS1_25SingleTileBwdLPTSchedulerILb1ELi128ELb1EEEEEEEEEvNT_6ParamsE,@"STO_CUDA_ENTRY STV_DEFAULT"
_ZN7cutlass13device_kernelIN5flash19enable_sm80_to_sm89INS1_16FlashAttnBwdSm80INS1_25CollectiveMainloopBwdSm80ILi2ELi2EN4cute5tupleIJNS5_1CILi64EEENS7_ILi128EEES9_EEENS_10bfloat16_tEfNS_4arch4Sm80ELb1ELb0ELb1ELb1ELb1ELb0ELb0ELb0ELi2ELi2ELi2ELi2ELb0EEENS1_21CollectiveEpilogueBwdISA_SB_SD_Li256ELb1ELb0ELi4EEENS1_25SingleTileBwdLPTSchedulerILb1ELi128ELb1EEEEEEEEEvNT_6ParamsE:
[----:B------:R-:W-:Y:S01]  /*0000*/  LDC R1, c[0x0][0x28] ;  /* 0x00000a00ff017b82 */ /* 0x000fe20000000800 */
[----:B------:R-:W-:Y:S05]  /*0010*/  EXIT ;  /* 0x000000000000794d */ /* 0x000fea0003800000 */
.L_x_62:
        /* <DEDUP_REMOVED lines=14> */
.L_x_144:


//--------------------- .text._ZN7cutlass13device_kernelIN5flash19enable_sm80_to_sm89INS1_16FlashAttnBwdSm80INS1_25CollectiveMainloopBwdSm80ILi2ELi2EN4cute5tupleIJNS5_1CILi64EEENS7_ILi128EEES9_EEENS_10bfloat16_tEfNS_4arch4Sm80ELb1ELb0ELb1ELb1ELb0ELb0ELb0ELb0ELi2ELi2ELi2ELi2ELb0EEENS1_24CollectiveEpilogueBwdGQAISA_fSD_Li256ELb1ELb0EEENS1_25SingleTileBwdLPTSchedulerILb1ELi128ELb0EEEEEEEEEvNT_6ParamsE --------------------------
	.section	.text._ZN7cutlass13device_kernelIN5flash19enable_sm80_to_sm89INS1_16FlashAttnBwdSm80INS1_25CollectiveMainloopBwdSm80ILi2ELi2EN4cute5tupleIJNS5_1CILi64EEENS7_ILi128EEES9_EEENS_10bfloat16_tEfNS_4arch4Sm80ELb1ELb0ELb1ELb1ELb0ELb0ELb0ELb0ELi2ELi2ELi2ELi2ELb0EEENS1_24CollectiveEpilogueBwdGQAISA_fSD_Li256ELb1ELb0EEENS1_25SingleTileBwdLPTSchedulerILb1ELi128ELb0EEEEEEEEEvNT_6ParamsE,"ax",@progbits
	.align	128
.text._ZN7cutlass13device_kernelIN5flash19enable_sm80_to_sm89INS1_16FlashAttnBwdSm80INS1_25CollectiveMainloopBwdSm80ILi2ELi2EN4cute5tupleIJNS5_1CILi64EEENS7_ILi128EEES9_EEENS_10bfloat16_tEfNS_4arch4Sm80ELb1ELb0ELb1ELb1ELb0ELb0ELb0ELb0ELi2ELi2ELi2ELi2ELb0EEENS1_24CollectiveEpilogueBwdGQAISA_fSD_Li256ELb1ELb0EEENS1_25SingleTileBwdLPTSchedulerILb1ELi128ELb0EEEEEEEEEvNT_6ParamsE:
        .type           _ZN7cutlass13device_kernelIN5flash19enable_sm80_to_sm89INS1_16FlashAttnBwdSm80INS1_25CollectiveMainloopBwdSm80ILi2ELi2EN4cute5tupleIJNS5_1CILi64EEENS7_ILi128EEES9_EEENS_10bfloat16_tEfNS_4arch4Sm80ELb1ELb0ELb1ELb1ELb0ELb0ELb0ELb0ELi2ELi2ELi2ELi2ELb0EEENS1_24CollectiveEpilogueBwdGQAISA_fSD_Li256ELb1ELb0EEENS1_25SingleTileBwdLPTSchedulerILb1ELi128ELb0EEEEEEEEEvNT_6ParamsE,@function
        .size           _ZN7cutlass13device_kernelIN5flash19enable_sm80_to_sm89INS1_16FlashAttnBwdSm80INS1_25CollectiveMainloopBwdSm80ILi2ELi2EN4cute5tupleIJNS5_1CILi64EEENS7_ILi128EEES9_EEENS_10bfloat16_tEfNS_4arch4Sm80ELb1ELb0ELb1ELb1ELb0ELb0ELb0ELb0ELi2ELi2ELi2ELi2ELb0EEENS1_24CollectiveEpilogueBwdGQAISA_fSD_Li256ELb1ELb0EEENS1_25SingleTileBwdLPTSchedulerILb1ELi128ELb0EEEEEEEEEvNT_6ParamsE,(.L_x_145 - _ZN7cutlass13device_kernelIN5flash19enable_sm80_to_sm89INS1_16FlashAttnBwdSm80INS1_25CollectiveMainloopBwdSm80ILi2ELi2EN4cute5tupleIJNS5_1CILi64EEENS7_ILi128EEES9_EEENS_10bfloat16_tEfNS_4arch4Sm80ELb1ELb0ELb1ELb1ELb0ELb0ELb0ELb0ELi2ELi2ELi2ELi2ELb0EEENS1_24CollectiveEpilogueBwdGQAISA_fSD_Li256ELb1ELb0EEENS1_25SingleTileBwdLPTSchedulerILb1ELi128ELb0EEEEEEEEEvNT_6ParamsE)
        .other          _ZN7cutlass13device_kernelIN5flash19enable_sm80_to_sm89INS1_16FlashAttnBwdSm80INS1_25CollectiveMainloopBwdSm80ILi2ELi2EN4cute5tupleIJNS5_1CILi64EEENS7_ILi128EEES9_EEENS_10bfloat16_tEfNS_4arch4Sm80ELb1ELb0ELb1ELb1ELb0ELb0ELb0ELb0ELi2ELi2ELi2ELi2ELb0EEENS1_24CollectiveEpilogueBwdGQAISA_fSD_Li256ELb1ELb0EEENS1_25SingleTileBwdLPTSchedulerILb1ELi128ELb0EEEEEEEEEvNT_6ParamsE,@"STO_CUDA_ENTRY STV_DEFAULT"
_ZN7cutlass13device_kernelIN5flash19enable_sm80_to_sm89INS1_16FlashAttnBwdSm80INS1_25CollectiveMainloopBwdSm80ILi2ELi2EN4cute5tupleIJNS5_1CILi64EEENS7_ILi128EEES9_EEENS_10bfloat16_tEfNS_4arch4Sm80ELb1ELb0ELb1ELb1ELb0ELb0ELb0ELb0ELi2ELi2ELi2ELi2ELb0EEENS1_24CollectiveEpilogueBwdGQAISA_fSD_Li256ELb1ELb0EEENS1_25SingleTileBwdLPTSchedulerILb1ELi128ELb0EEEEEEEEEvNT_6ParamsE:
[----:B------:R-:W-:Y:S01]  /*0000*/  LDC R1, c[0x0][0x28] ;  /* 0x00000a00ff017b82 */ /* 0x000fe20000000800 */
[----:B------:R-:W-:Y:S05]  /*0010*/  EXIT ;  /* 0x000000000000794d */ /* 0x000fea0003800000 */
.L_x_63:
        /* <DEDUP_REMOVED lines=14> */
.L_x_145:


//--------------------- .text._ZN7cutlass13device_kernelIN5flash32FlashAttnBwdPostprocessConvertdQIN4cute5tupleIJNS3_1CILi128EEES6_EEENS_10bfloat16_tEfNS_4arch4Sm80ELi256ENS3_8TiledMMAINS3_8MMA_AtomIJNS3_30SM80_16x8x16_F32BF16BF16F32_TNEEEENS3_6LayoutINS4_IJNS5_ILi2EEENS5_ILi4EEENS5_ILi1EEEEEENS4_IJSI_SG_NS5_ILi0EEEEEEEENS4_IJNS5_ILi32EEENS5_ILi64EEENS5_ILi16EEEEEEEELb0EEEEEvNT_6ParamsE --------------------------
	.section	.text._ZN7cutlass13device_kernelIN5flash32FlashAttnBwdPostprocessConvertdQIN4cute5tupleIJNS3_1CILi128EEES6_EEENS_10bfloat16_tEfNS_4arch4Sm80ELi256ENS3_8TiledMMAINS3_8MMA_AtomIJNS3_30SM80_16x8x16_F32BF16BF16F32_TNEEEENS3_6LayoutINS4_IJNS5_ILi2EEENS5_ILi4EEENS5_ILi1EEEEEENS4_IJSI_SG_NS5_ILi0EEEEEEEENS4_IJNS5_ILi32EEENS5_ILi64EEENS5_ILi16EEEEEEEELb0EEEEEvNT_6ParamsE,"ax",@progbits
	.align	128
.text._ZN7cutlass13device_kernelIN5flash32FlashAttnBwdPostprocessConvertdQIN4cute5tupleIJNS3_1CILi128EEES6_EEENS_10bfloat16_tEfNS_4arch4Sm80ELi256ENS3_8TiledMMAINS3_8MMA_AtomIJNS3_30SM80_16x8x16_F32BF16BF16F32_TNEEEENS3_6LayoutINS4_IJNS5_ILi2EEENS5_ILi4EEENS5_ILi1EEEEEENS4_IJSI_SG_NS5_ILi0EEEEEEEENS4_IJNS5_ILi32EEENS5_ILi64EEENS5_ILi16EEEEEEEELb0EEEEEvNT_6ParamsE:
        .type           _ZN7cutlass13device_kernelIN5flash32FlashAttnBwdPostprocessConvertdQIN4cute5tupleIJNS3_1CILi128EEES6_EEENS_10bfloat16_tEfNS_4arch4Sm80ELi256ENS3_8TiledMMAINS3_8MMA_AtomIJNS3_30SM80_16x8x16_F32BF16BF16F32_TNEEEENS3_6LayoutINS4_IJNS5_ILi2EEENS5_ILi4EEENS5_ILi1EEEEEENS4_IJSI_SG_NS5_ILi0EEEEEEEENS4_IJNS5_ILi32EEENS5_ILi64EEENS5_ILi16EEEEEEEELb0EEEEEvNT_6ParamsE,@function
        .size           _ZN7cutlass13device_kernelIN5flash32FlashAttnBwdPostprocessConvertdQIN4cute5tupleIJNS3_1CILi128EEES6_EEENS_10bfloat16_tEfNS_4arch4Sm80ELi256ENS3_8TiledMMAINS3_8MMA_AtomIJNS3_30SM80_16x8x16_F32BF16BF16F32_TNEEEENS3_6LayoutINS4_IJNS5_ILi2EEENS5_ILi4EEENS5_ILi1EEEEEENS4_IJSI_SG_NS5_ILi0EEEEEEEENS4_IJNS5_ILi32EEENS5_ILi64EEENS5_ILi16EEEEEEEELb0EEEEEvNT_6ParamsE,(.L_x_146 - _ZN7cutlass13device_kernelIN5flash32FlashAttnBwdPostprocessConvertdQIN4cute5tupleIJNS3_1CILi128EEES6_EEENS_10bfloat16_tEfNS_4arch4Sm80ELi256ENS3_8TiledMMAINS3_8MMA_AtomIJNS3_30SM80_16x8x16_F32BF16BF16F32_TNEEEENS3_6LayoutINS4_IJNS5_ILi2EEENS5_ILi4EEENS5_ILi1EEEEEENS4_IJSI_SG_NS5_ILi0EEEEEEEENS4_IJNS5_ILi32EEENS5_ILi64EEENS5_ILi16EEEEEEEELb0EEEEEvNT_6ParamsE)
        .other          _ZN7cutlass13device_kernelIN5flash32FlashAttnBwdPostprocessConvertdQIN4cute5tupleIJNS3_1CILi128EEES6_EEENS_10bfloat16_tEfNS_4arch4Sm80ELi256ENS3_8TiledMMAINS3_8MMA_AtomIJNS3_30SM80_16x8x16_F32BF16BF16F32_TNEEEENS3_6LayoutINS4_IJNS5_ILi2EEENS5_ILi4EEENS5_ILi1EEEEEENS4_IJSI_SG_NS5_ILi0EEEEEEEENS4_IJNS5_ILi32EEENS5_ILi64EEENS5_ILi16EEEEEEEELb0EEEEEvNT_6ParamsE,@"STO_CUDA_ENTRY STV_DEFAULT"
_ZN7cutlass13device_kernelIN5flash32FlashAttnBwdPostprocessConvertdQIN4cute5tupleIJNS3_1CILi128EEES6_EEENS_10bfloat16_tEfNS_4arch4Sm80ELi256ENS3_8TiledMMAINS3_8MMA_AtomIJNS3_30SM80_16x8x16_F32BF16BF16F32_TNEEEENS3_6LayoutINS4_IJNS5_ILi2EEENS5_ILi4EEENS5_ILi1EEEEEENS4_IJSI_SG_NS5_ILi0EEEEEEEENS4_IJNS5_ILi32EEENS5_ILi64EEENS5_ILi16EEEEEEEELb0EEEEEvNT_6ParamsE:
        /* <DEDUP_REMOVED lines=10> */
[----:B------:R-:W-:Y:S01]  /*00a0*/  ULDC UR8, c[0x0][0x240] ;  /* 0x0000900000087ab9 */ /* 0x000fe20000000800 */
[----:B-1----:R-:W-:-:S11]  /*00b0*/  IMAD.WIDE R4, R11, 0x4, R4 ;  /* 0x000000040b047825 */ /* 0x002fd600078e0204 */
[----:B------:R-:W0:Y:S01]  /*00c0*/  @P1 LDC.64 R6, c[0x0][0x278] ;  /* 0x00009e00ff061b82 */ /* 0x000e220000000a00 */
[----:B------:R-:W-:Y:S01]  /*00d0*/  IMAD.U32 R3, RZ, RZ, UR8 ;  /* 0x00000008ff037e24 */ /* 0x000fe2000f8e00ff */
[----:B------:R1:W5:Y:S01]  /*00e0*/  @P0 LDG.E R71, desc[UR6][R4.64] ;  /* 0x0000000604470981 */ /* 0x000362000c1e1900 */
[----:B------:R-:W2:Y:S01]  /*00f0*/  S2R R2, SR_CTAID.X ;  /* 0x0000000000027919 */ /* 0x000ea20000002500 */
[----:B0-----:R-:W-:-:S05]  /*0100*/  @P1 IMAD.WIDE R6, R11, 0x4, R6 ;  /* 0x000000040b061825 */ /* 0x001fca00078e0206 */
[----:B------:R1:W5:Y:S01]  /*0110*/  @P1 LDG.E R3, desc[UR6][R6.64] ;  /* 0x0000000606031981 */ /* 0x000362000c1e1900 */
[----:B--2---:R-:W-:Y:S01]  /*0120*/  IMAD.SHL.U32 R0, R2, 0x80, RZ ;  /* 0x0000008002007824 */ /* 0x004fe200078e00ff */
[----:B------:R-:W-:Y:S06]  /*0130*/  @P1 BRA `(.L_x_64) ;  /* 0x0000000000101947 */ /* 0x000fec0003800000 */
[----:B------:R-:W-:Y:S05]  /*0140*/  @!P0 BRA `(.L_x_64) ;  /* 0x00000000000c8947 */ /* 0x000fea0003800000 */
[----:B-1----:R-:W2:Y:S04]  /*0150*/  LDG.E R6, desc[UR6][R4.64] ;  /* 0x0000000604067981 */ /* 0x002ea8000c1e1900 */
[----:B-----5:R-:W2:Y:S02]  /*0160*/  LDG.E R3, desc[UR6][R4.64+0x4] ;  /* 0x0000040604037981 */ /* 0x020ea4000c1e1900 */
[----:B--2---:R-:W-:-:S07]  /*0170*/  IMAD.IADD R3, R3, 0x1, -R6 ;  /* 0x0000000103037824 */ /* 0x004fce00078e0a06 */
.L_x_64:
[----:B------:R-:W-:Y:S02]  /*0180*/  ISETP.NE.U32.AND P1, PT, RZ, UR4, PT ;  /* 0x00000004ff007c0c */ /* 0x000fe4000bf25070 */
[----:B-----5:R-:W-:Y:S02]  /*0190*/  ISETP.LE.AND P2, PT, R3, R0, PT ;  /* 0x000000000300720c */ /* 0x020fe40003f43270 */
[----:B------:R-:W-:-:S13]  /*01a0*/  ISETP.NE.AND.EX P1, PT, RZ, UR5, PT, P1 ;  /* 0x00000005ff007c0c */ /* 0x000fda000bf25310 */
[----:B------:R-:W-:Y:S05]  /*01b0*/  @P1 EXIT P2 ;  /* 0x000000000000194d */ /* 0x000fea0001000000 */
[----:B------:R-:W0:Y:S01]  /*01c0*/  S2R R72, SR_TID.X ;  /* 0x0000000000487919 */ /* 0x000e220000002100 */
[----:B-1----:R-:W-:Y:S01]  /*01d0*/  @P0 LEA R4, R11, R71, 0x7 ;  /* 0x000000470b040211 */ /* 0x002fe200078e38ff */
[----:B------:R-:W1:Y:S01]  /*01e0*/  S2UR UR8, SR_CTAID.Y ;  /* 0x00000000000879c3 */ /* 0x000e620000002600 */
[----:B------:R-:W-:Y:S01]  /*01f0*/  IMAD.SHL.U32 R9, R2, 0x4000, RZ ;  /* 0x0000400002097824 */ /* 0x000fe200078e00ff */
[----:B------:R-:W-:Y:S01]  /*0200*/  SHF.R.S32.HI R69, RZ, 0x1f, R11 ;  /* 0x0000001fff457819 */ /* 0x000fe2000001140b */
[----:B------:R-:W-:Y:S01]  /*0210*/  ULDC.64 UR4, c[0x0][0x230] ;  /* 0x00008c0000047ab9 */ /* 0x000fe20000000a00 */
[----:B------:R-:W-:Y:S02]  /*0220*/  @P0 SHF.R.S32.HI R5, RZ, 0x1f, R4 ;  /* 0x0000001fff050819 */ /* 0x000fe40000011404 */
[----:B------:R-:W-:Y:S02]  /*0230*/  SEL R69, R69, RZ, !P1 ;  /* 0x000000ff45457207 */ /* 0x000fe40004800000 */
[----:B------:R-:W2:Y:S01]  /*0240*/  LDC.64 R12, c[0x0][0x228] ;  /* 0x00008a00ff0c7b82 */ /* 0x000ea20000000a00 */
[----:B------:R-:W-:-:S02]  /*0250*/  @P0 LEA.HI R5, R5, R4, RZ, 0x7 ;  /* 0x0000000405050211 */ /* 0x000fc400078f38ff */
[----:B------:R-:W-:-:S03]  /*0260*/  SEL R68, R11, RZ, !P1 ;  /* 0x000000ff0b447207 */ /* 0x000fc60004800000 */
[----:B------:R-:W-:-:S05]  /*0270*/  @P0 IMAD.SHL.U32 R5, R5, 0x80, RZ ;  /* 0x0000008005050824 */ /* 0x000fca00078e00ff */
[----:B------:R-:W-:Y:S02]  /*0280*/  @P0 LOP3.LUT R7, R5, 0xffffc000, RZ, 0xc0, !PT ;  /* 0xffffc00005070812 */ /* 0x000fe400078ec0ff */
[----:B------:R-:W-:Y:S02]  /*0290*/  CS2R R4, SRZ ;  /* 0x0000000000047805 */ /* 0x000fe4000001ff00 */
[----:B------:R-:W-:Y:S01]  /*02a0*/  @P0 MOV R4, R7 ;  /* 0x0000000700040202 */ /* 0x000fe20000000f00 */
[----:B-1----:R-:W-:Y:S01]  /*02b0*/  USHF.R.S32.HI UR9, URZ, 0x1f, UR8 ;  /* 0x0000001f3f097899 */ /* 0x002fe20008011408 */
[----:B------:R-:W-:Y:S02]  /*02c0*/  @P0 SHF.R.S32.HI R5, RZ, 0x1f, R7 ;  /* 0x0000001fff050819 */ /* 0x000fe40000011407 */
[----:B------:R-:W-:Y:S01]  /*02d0*/  SHF.R.S32.HI R7, RZ, 0x1f, R9 ;  /* 0x0000001fff077819 */ /* 0x000fe20000011409 */
[----:B0-----:R-:W-:Y:S02]  /*02e0*/  IMAD.SHL.U32 R70, R72, 0x4, RZ ;  /* 0x0000000448467824 */ /* 0x001fe400078e00ff */
[----:B--2---:R-:W-:-:S03]  /*02f0*/  IMAD R8, R12, UR9, RZ ;  /* 0x000000090c087c24 */ /* 0x004fc6000f8e02ff */
[----:B------:R-:W-:Y:S01]  /*0300*/  IADD3 R4, P2, P3, R4, R70, R9 ;  /* 0x0000004604047210 */ /* 0x000fe20007b5e009 */
[----:B------:R-:W-:Y:S01]  /*0310*/  IMAD R9, R69, UR4, RZ ;  /* 0x0000000445097c24 */ /* 0x000fe2000f8e02ff */
[----:B------:R-:W-:-:S03]  /*0320*/  SHF.R.S32.HI R6, RZ, 0x1f, R70 ;  /* 0x0000001fff067819 */ /* 0x000fc60000011446 */
[----:B------:R-:W-:Y:S01]  /*0330*/  IMAD R9, R68, UR5, R9 ;  /* 0x0000000544097c24 */ /* 0x000fe2000f8e0209 */
[----:B------:R-:W-:Y:S01]  /*0340*/  IADD3.X R5, R5, R6, R7, P2, P3 ;  /* 0x0000000605057210 */ /* 0x000fe200017e6407 */
[----:B------:R-:W-:Y:S02]  /*0350*/  IMAD R7, R13, UR8, R8 ;  /* 0x000000080d077c24 */ /* 0x000fe4000f8e0208 */
[----:B------:R-:W-:-:S04]  /*0360*/  IMAD.WIDE.U32 R4, R12, UR8, R4 ;  /* 0x000000080c047c25 */ /* 0x000fc8000f8e0004 */
[----:B------:R-:W-:Y:S02]  /*0370*/  IMAD.IADD R5, R5, 0x1, R7 ;  /* 0x0000000105057824 */ /* 0x000fe400078e0207 */
        /* <DEDUP_REMOVED lines=21> */
[----:B------:R-:W-:Y:S01]  /*04d0*/  SHF.R.S32.HI R75, RZ, 0x1f, R72 ;  /* 0x0000001fff4b7819 */ /* 0x000fe20000011448 */
[----:B------:R-:W1:Y:S01]  /*04e0*/  S2UR UR5, SR_CgaCtaId ;  /* 0x00000000000579c3 */ /* 0x000e620000008800 */
[----:B------:R-:W-:Y:S01]  /*04f0*/  UMOV UR4, 0x400 ;  /* 0x0000040000047882 */ /* 0x000fe20000000000 */
[----:B------:R-:W-:Y:S01]  /*0500*/  BSSY B0, `(.L_x_65) ;  /* 0x000013f000007945 */ /* 0x000fe20003800000 */
[----:B------:R-:W-:-:S02]  /*0510*/  LEA.HI R73, R75, R72, RZ, 0x2 ;  /* 0x000000484b497211 */ /* 0x000fc400078f10ff */
[-C--:B------:R-:W-:Y:S02]  /*0520*/  LEA.HI R74, R75, R72.reuse, RZ, 0x7 ;  /* 0x000000484b4a7211 */ /* 0x080fe400078f38ff */
[----:B------:R-:W-:Y:S02]  /*0530*/  LOP3.LUT R79, R73, 0x7ffffffc, RZ, 0xc0, !PT ;  /* 0x7ffffffc494f7812 */ /* 0x000fe400078ec0ff */
[--C-:B------:R-:W-:Y:S01]  /*0540*/  SHF.R.S32.HI R78, RZ, 0x2, R73.reuse ;  /* 0x00000002ff4e7819 */ /* 0x100fe20000011449 */
[----:B------:R-:W-:Y:S01]  /*0550*/  IMAD.SHL.U32 R80, R74, 0x10, RZ ;  /* 0x000000104a507824 */ /* 0x000fe200078e00ff */
[----:B------:R-:W-:Y:S02]  /*0560*/  SHF.R.S32.HI R73, RZ, 0x1f, R73 ;  /* 0x0000001fff497819 */ /* 0x000fe40000011449 */
[----:B------:R-:W-:Y:S02]  /*0570*/  IADD3 R79, -R79, R72, RZ ;  /* 0x000000484f4f7210 */ /* 0x000fe40007ffe1ff */
[----:B0-----:R-:W-:-:S02]  /*0580*/  LEA.HI R76, R73, R78, RZ, 0x3 ;  /* 0x0000004e494c7211 */ /* 0x001fc400078f18ff */
[----:B------:R-:W-:Y:S02]  /*0590*/  LOP3.LUT R82, R80, 0xfffff800, RZ, 0xc0, !PT ;  /* 0xfffff80050527812 */ /* 0x000fe400078ec0ff */
[----:B------:R-:W-:Y:S02]  /*05a0*/  LOP3.LUT R77, R76, 0xfffffff8, RZ, 0xc0, !PT ;  /* 0xfffffff84c4d7812 */ /* 0x000fe400078ec0ff */
[-C--:B------:R-:W-:Y:S01]  /*05b0*/  LEA.HI R76, R75, R72.reuse, RZ, 0x6 ;  /* 0x000000484b4c7211 */ /* 0x080fe200078f30ff */
[----:B------:R-:W-:Y:S01]  /*05c0*/  IMAD R73, R79, 0x2, R82 ;  /* 0x000000024f497824 */ /* 0x000fe200078e0252 */
[CC--:B------:R-:W-:Y:S01]  /*05d0*/  LEA.HI R80, R75.reuse, R72.reuse, RZ, 0x5 ;  /* 0x000000484b507211 */ /* 0x0c0fe200078f28ff */
[----:B------:R-:W-:Y:S01]  /*05e0*/  IMAD.IADD R78, R78, 0x1, -R77 ;  /* 0x000000014e4e7824 */ /* 0x000fe200078e0a4d */
[----:B-1----:R-:W-:Y:S01]  /*05f0*/  ULEA UR4, UR5, UR4, 0x18 ;  /* 0x0000000405047291 */ /* 0x002fe2000f8ec03f */
[----:B------:R-:W-:Y:S02]  /*0600*/  SHF.R.S32.HI R79, RZ, 0x6, R76 ;  /* 0x00000006ff4f7819 */ /* 0x000fe4000001144c */
[----:B------:R-:W-:Y:S01]  /*0610*/  LEA.HI R83, R75, R72, RZ, 0x4 ;  /* 0x000000484b537211 */ /* 0x000fe200078f20ff */
[----:B------:R-:W-:Y:S01]  /*0620*/  ULDC UR5, c[0x0][0x268] ;  /* 0x00009a0000057ab9 */ /* 0x000fe20000000800 */
[----:B------:R-:W-:-:S02]  /*0630*/  SHF.R.S32.HI R77, RZ, 0x1f, R78 ;  /* 0x0000001fff4d7819 */ /* 0x000fc4000001144e */
[----:B------:R-:W-:Y:S02]  /*0640*/  LEA.HI R75, R76, R79, RZ, 0x1 ;  /* 0x0000004f4c4b7211 */ /* 0x000fe400078f08ff */
[----:B------:R-:W-:Y:S02]  /*0650*/  LEA.HI R76, R77, R78, RZ, 0x2 ;  /* 0x0000004e4d4c7211 */ /* 0x000fe400078f10ff */
[----:B------:R-:W-:Y:S02]  /*0660*/  SHF.R.S32.HI R81, RZ, 0x5, R80 ;  /* 0x00000005ff517819 */ /* 0x000fe40000011450 */
[----:B------:R-:W-:Y:S02]  /*0670*/  LEA R77, R72, UR4, 0x4 ;  /* 0x00000004484d7c11 */ /* 0x000fe4000f8e20ff */
[----:B------:R-:W-:Y:S02]  /*0680*/  LEA.HI R80, R80, R81, RZ, 0x1 ;  /* 0x0000005150507211 */ /* 0x000fe400078f08ff */
[----:B------:R-:W-:-:S02]  /*0690*/  LOP3.LUT R85, R83, 0xfffffff0, RZ, 0xc0, !PT ;  /* 0xfffffff053557812 */ /* 0x000fc400078ec0ff */
[----:B------:R-:W-:Y:S02]  /*06a0*/  LOP3.LUT R80, R80, 0xfffffe, RZ, 0xc0, !PT ;  /* 0x00fffffe50507812 */ /* 0x000fe400078ec0ff */
[----:B------:R-:W-:-:S03]  /*06b0*/  IADD3 R72, -R85, R72, RZ ;  /* 0x0000004855487210 */ /* 0x000fc60007ffe1ff */
[----:B------:R-:W-:Y:S01]  /*06c0*/  IMAD.IADD R82, R81, 0x1, -R80 ;  /* 0x0000000151527824 */ /* 0x000fe200078e0a50 */
[----:B------:R-:W-:Y:S02]  /*06d0*/  LOP3.LUT R80, R75, 0xfffffffe, RZ, 0xc0, !PT ;  /* 0xfffffffe4b507812 */ /* 0x000fe400078ec0ff */
[----:B------:R-:W-:Y:S01]  /*06e0*/  LOP3.LUT R81, R76, 0x7fffffc, RZ, 0xc0, !PT ;  /* 0x07fffffc4c517812 */ /* 0x000fe200078ec0ff */
[----:B------:R-:W-:Y:S01]  /*06f0*/  IMAD R75, R82, 0x100, R73 ;  /* 0x00000100524b7824 */ /* 0x000fe200078e0249 */
[----:B------:R-:W-:Y:S01]  /*0700*/  SHF.R.S32.HI R73, RZ, 0x4, R83 ;  /* 0x00000004ff497819 */ /* 0x000fe20000011453 */
[----:B------:R-:W-:Y:S02]  /*0710*/  IMAD.IADD R80, R79, 0x1, -R80 ;  /* 0x000000014f507824 */ /* 0x000fe400078e0a50 */
[----:B------:R-:W-:Y:S02]  /*0720*/  IMAD.SHL.U32 R76, R76, 0x10, RZ ;  /* 0x000000104c4c7824 */ /* 0x000fe400078e00ff */
[----:B------:R-:W-:-:S03]  /*0730*/  IMAD.IADD R78, R78, 0x1, -R81 ;  /* 0x000000014e4e7824 */ /* 0x000fc600078e0a51 */
[----:B------:R-:W-:Y:S01]  /*0740*/  LOP3.LUT R76, R76, 0x40, RZ, 0xc0, !PT ;  /* 0x000000404c4c7812 */ /* 0x000fe200078ec0ff */
[----:B------:R-:W-:Y:S01]  /*0750*/  IMAD R75, R78, 0x10, R75 ;  /* 0x000000104e4b7824 */ /* 0x000fe200078e024b */
[----:B--2---:R0:W-:Y:S04]  /*0760*/  STS.128 [R77], R4 ;  /* 0x000000044d007388 */ /* 0x0041e80000000c00 */
[----:B---3--:R1:W-:Y:S04]  /*0770*/  STS.128 [R77+0x1000], R8 ;  /* 0x001000084d007388 */ /* 0x0083e80000000c00 */
[----:B----4-:R2:W-:Y:S04]  /*0780*/  STS.128 [R77+0x2000], R12 ;  /* 0x0020000c4d007388 */ /* 0x0105e80000000c00 */
[----:B-----5:R-:W-:Y:S04]  /*0790*/  STS.128 [R77+0x3000], R16 ;  /* 0x003000104d007388 */ /* 0x020fe80000000c00 */
[----:B------:R-:W-:Y:S01]  /*07a0*/  STS.128 [R77+0x4000], R20 ;  /* 0x004000144d007388 */ /* 0x000fe20000000c00 */
[----:B0-----:R-:W-:-:S03]  /*07b0*/  SHF.R.S32.HI R4, RZ, 0x1f, R83 ;  /* 0x0000001fff047819 */ /* 0x001fc60000011453 */
[----:B------:R-:W-:Y:S01]  /*07c0*/  STS.128 [R77+0x5000], R24 ;  /* 0x005000184d007388 */ /* 0x000fe20000000c00 */
[----:B------:R-:W-:Y:S01]  /*07d0*/  LEA.HI R5, R4, R73, RZ, 0x2 ;  /* 0x0000004904057211 */ /* 0x000fe200078f10ff */
[----:B-1----:R-:W-:Y:S01]  /*07e0*/  IMAD.SHL.U32 R8, R72, 0x8, RZ ;  /* 0x0000000848087824 */ /* 0x002fe200078e00ff */
[C---:B------:R-:W-:Y:S01]  /*07f0*/  SHF.L.U32 R4, R80.reuse, 0x6, RZ ;  /* 0x0000000650047819 */ /* 0x040fe200000006ff */
[----:B------:R-:W-:Y:S01]  /*0800*/  STS.128 [R77+0x6000], R28 ;  /* 0x0060001c4d007388 */ /* 0x000fe20000000c00 */
[----:B------:R-:W-:Y:S01]  /*0810*/  LOP3.LUT R10, R5, 0xffffffc, RZ, 0xc0, !PT ;  /* 0x0ffffffc050a7812 */ /* 0x000fe200078ec0ff */
[----:B------:R-:W-:Y:S01]  /*0820*/  IMAD.SHL.U32 R5, R80, 0x8, RZ ;  /* 0x0000000850057824 */ /* 0x000fe200078e00ff */
[----:B------:R-:W-:Y:S01]  /*0830*/  LOP3.LUT R11, R4, 0x40, RZ, 0xc0, !PT ;  /* 0x00000040040b7812 */ /* 0x000fe200078ec0ff */
[----:B------:R0:W-:Y:S01]  /*0840*/  STS.128 [R77+0x7000], R32 ;  /* 0x007000204d007388 */ /* 0x0001e20000000c00 */
[----:B--2---:R-:W-:Y:S02]  /*0850*/  LOP3.LUT R13, R74, 0xffffff80, RZ, 0xc0, !PT ;  /* 0xffffff804a0d7812 */ /* 0x004fe400078ec0ff */
[----:B------:R-:W-:Y:S01]  /*0860*/  IADD3 R12, R73, -R10, RZ ;  /* 0x8000000a490c7210 */ /* 0x000fe20007ffe0ff */
[----:B------:R-:W-:Y:S01]  /*0870*/  STS.128 [R77+0x8000], R36 ;  /* 0x008000244d007388 */ /* 0x000fe20000000c00 */
[----:B------:R-:W-:-:S02]  /*0880*/  LOP3.LUT R5, R76, 0x8, R5, 0xf8, !PT ;  /* 0x000000084c057812 */ /* 0x000fc400078ef805 */
[----:B------:R-:W-:Y:S01]  /*0890*/  SHF.R.U32.HI R76, RZ, 0x3, R76 ;  /* 0x00000003ff4c7819 */ /* 0x000fe2000001164c */
[----:B------:R-:W-:Y:S01]  /*08a0*/  STS.128 [R77+0x9000], R40 ;  /* 0x009000284d007388 */ /* 0x000fe20000000c00 */
[----:B------:R-:W-:Y:S02]  /*08b0*/  LEA.HI R72, R72, R72, RZ, 0x1 ;  /* 0x0000004848487211 */ /* 0x000fe400078f08ff */
[----:B------:R-:W-:Y:S01]  /*08c0*/  LOP3.LUT R10, R11, 0x8, R8, 0xf8, !PT ;  /* 0x000000080b0a7812 */ /* 0x000fe200078ef808 */
[----:B------:R-:W-:Y:S01]  /*08d0*/  STS.128 [R77+0xa000], R44 ;  /* 0x00a0002c4d007388 */ /* 0x000fe20000000c00 */
[----:B------:R-:W-:Y:S01]  /*08e0*/  LOP3.LUT R76, R5, R76, RZ, 0x3c, !PT ;  /* 0x0000004c054c7212 */ /* 0x000fe200078e3cff */
[----:B------:R-:W-:Y:S01]  /*08f0*/  IMAD.SHL.U32 R72, R72, 0x400, RZ ;  /* 0x0000040048487824 */ /* 0x000fe200078e00ff */
[----:B------:R-:W-:Y:S01]  /*0900*/  SHF.R.U32.HI R11, RZ, 0x3, R11 ;  /* 0x00000003ff0b7819 */ /* 0x000fe2000001160b */
[----:B------:R-:W-:Y:S01]  /*0910*/  STS.128 [R77+0xb000], R48 ;  /* 0x00b000304d007388 */ /* 0x000fe20000000c00 */
[----:B0-----:R-:W-:-:S02]  /*0920*/  IMAD R35, R12, 0x10, R13 ;  /* 0x000000100c237824 */ /* 0x001fc400078e020d */
[----:B------:R-:W-:Y:S01]  /*0930*/  LOP3.LUT R34, R10, R11, RZ, 0x3c, !PT ;  /* 0x0000000b0a227212 */ /* 0x000fe200078e3cff */
[----:B------:R-:W-:Y:S01]  /*0940*/  STS.128 [R77+0xc000], R52 ;  /* 0x00c000344d007388 */ /* 0x000fe20000000c00 */
[----:B------:R-:W-:Y:S02]  /*0950*/  LOP3.LUT R12, R72, 0x7ffff800, RZ, 0xc0, !PT ;  /* 0x7ffff800480c7812 */ /* 0x000fe400078ec0ff */
[----:B------:R-:W-:Y:S01]  /*0960*/  CS2R R10, SRZ ;  /* 0x00000000000a7805 */ /* 0x000fe2000001ff00 */
[----:B------:R-:W-:Y:S01]  /*0970*/  STS.128 [R77+0xd000], R56 ;  /* 0x00d000384d007388 */ /* 0x000fe20000000c00 */
[----:B------:R-:W-:Y:S02]  /*0980*/  IADD3 R12, R34, R35, R12 ;  /* 0x00000023220c7210 */ /* 0x000fe40007ffe00c */
[----:B------:R-:W-:Y:S01]  /*0990*/  @P0 MOV R10, R71 ;  /* 0x00000047000a0202 */ /* 0x000fe20000000f00 */
[----:B------:R-:W-:Y:S01]  /*09a0*/  STS.128 [R77+0xe000], R60 ;  /* 0x00e0003c4d007388 */ /* 0x000fe20000000c00 */
[----:B------:R-:W-:-:S02]  /*09b0*/  @P0 SHF.R.S32.HI R11, RZ, 0x1f, R71 ;  /* 0x0000001fff0b0819 */ /* 0x000fc40000011447 */
[C---:B------:R-:W-:Y:S01]  /*09c0*/  IADD3 R10, P1, R73.reuse, R10, RZ ;  /* 0x0000000a490a7210 */ /* 0x040fe20007f3e0ff */
[----:B------:R-:W-:Y:S03]  /*09d0*/  STS.128 [R77+0xf000], R64 ;  /* 0x00f000404d007388 */ /* 0x000fe60000000c00 */
[----:B------:R-:W-:Y:S01]  /*09e0*/  LEA.HI.X.SX32 R11, R73, R11, 0x1, P1 ;  /* 0x0000000b490b7211 */ /* 0x000fe200008f0eff */
[----:B------:R-:W-:Y:S06]  /*09f0*/  BAR.SYNC.DEFER_BLOCKING 0x0 ;  /* 0x0000000000007b1d */ /* 0x000fec0000010000 */
        /* <DEDUP_REMOVED lines=12> */
[----:B------:R-:W-:-:S02]  /*0ac0*/  IMAD.IADD R4, R76, 0x1, R75 ;  /* 0x000000014c047824 */ /* 0x000fc400078e024b */
[----:B------:R-:W0:Y:S01]  /*0ad0*/  LDS R21, [R70+UR4+0x2c00] ;  /* 0x002c000446157984 */ /* 0x000e220008000800 */
[----:B-1----:R-:W-:-:S03]  /*0ae0*/  FMUL.FTZ R6, R6, UR5 ;  /* 0x0000000506067c20 */ /* 0x002fc60008410000 */
[----:B------:R-:W1:Y:S01]  /*0af0*/  LDS R26, [R70+UR4+0x4000] ;  /* 0x00400004461a7984 */ /* 0x000e620008000800 */
[----:B--2---:R-:W-:Y:S01]  /*0b00*/  FMUL.FTZ R7, R7, UR5 ;  /* 0x0000000507077c20 */ /* 0x004fe20008410000 */
[----:B------:R-:W-:Y:S02]  /*0b10*/  F2FP.BF16.F32.PACK_AB R5, R6, R5 ;  /* 0x000000050605723e */ /* 0x000fe400000010ff */
[----:B------:R-:W2:Y:S01]  /*0b20*/  LDS R27, [R70+UR4+0x4400] ;  /* 0x00440004461b7984 */ /* 0x000ea20008000800 */
[----:B---3--:R-:W-:-:S03]  /*0b30*/  FMUL.FTZ R14, R9, UR5 ;  /* 0x00000005090e7c20 */ /* 0x008fc60008410000 */
[----:B------:R-:W3:Y:S02]  /*0b40*/  LDS R28, [R70+UR4+0x4800] ;  /* 0x00480004461c7984 */ /* 0x000ee40008000800 */
[----:B------:R-:W-:Y:S01]  /*0b50*/  F2FP.BF16.F32.PACK_AB R6, R14, R7 ;  /* 0x000000070e06723e */ /* 0x000fe200000010ff */
[----:B----4-:R-:W-:Y:S01]  /*0b60*/  FMUL.FTZ R7, R13, UR5 ;  /* 0x000000050d077c20 */ /* 0x010fe20008410000 */
[----:B------:R-:W4:Y:S01]  /*0b70*/  LDS R29, [R70+UR4+0x4c00] ;  /* 0x004c0004461d7984 */ /* 0x000f220008000800 */
[----:B-----5:R-:W-:-:S03]  /*0b80*/  FMUL.FTZ R13, R18, UR5 ;  /* 0x00000005120d7c20 */ /* 0x020fc60008410000 */
        /* <DEDUP_REMOVED lines=44> */
[----:B------:R-:W-:Y:S01]  /*0e50*/  F2FP.BF16.F32.PACK_AB R22, R37, R36 ;  /* 0x000000242516723e */ /* 0x000fe200000010ff */
[----:B--2---:R-:W-:Y:S01]  /*0e60*/  FMUL.FTZ R23, R38, UR5 ;  /* 0x0000000526177c20 */ /* 0x004fe20008410000 */
[----:B------:R-:W1:Y:S01]  /*0e70*/  LDS R36, [R70+UR4+0xb800] ;  /* 0x00b8000446247984 */ /* 0x000e620008000800 */
[----:B---3--:R-:W-:-:S03]  /*0e80*/  FMUL.FTZ R24, R39, UR5 ;  /* 0x0000000527187c20 */ /* 0x008fc60008410000 */
[----:B------:R-:W2:Y:S01]  /*0e90*/  LDS R51, [R70+UR4+0xbc00] ;  /* 0x00bc000446337984 */ /* 0x000ea20008000800 */
[----:B----4-:R-:W-:Y:S01]  /*0ea0*/  FMUL.FTZ R19, R30, UR5 ;  /* 0x000000051e137c20 */ /* 0x010fe20008410000 */
[----:B------:R-:W-:Y:S02]  /*0eb0*/  F2FP.BF16.F32.PACK_AB R23, R24, R23 ;  /* 0x000000171817723e */ /* 0x000fe400000010ff */
[----:B------:R-:W3:Y:S01]  /*0ec0*/  LDS R56, [R70+UR4+0xd400] ;  /* 0x00d4000446387984 */ /* 0x000ee20008000800 */
[----:B-----5:R-:W-:Y:S01]  /*0ed0*/  FMUL.FTZ R25, R25, UR5 ;  /* 0x0000000519197c20 */ /* 0x020fe20008410000 */
[----:B------:R-:W-:Y:S02]  /*0ee0*/  F2FP.BF16.F32.PACK_AB R19, R20, R19 ;  /* 0x000000131413723e */ /* 0x000fe400000010ff */
[----:B------:R-:W4:Y:S01]  /*0ef0*/  LDS R41, [R70+UR4+0x7c00] ;  /* 0x007c000446297984 */ /* 0x000f220008000800 */
[----:B------:R-:W-:Y:S01]  /*0f00*/  FMUL.FTZ R32, R32, UR5 ;  /* 0x0000000520207c20 */ /* 0x000fe20008410000 */
[----:B------:R-:W-:-:S02]  /*0f10*/  F2FP.BF16.F32.PACK_AB R16, R25, R16 ;  /* 0x000000101910723e */ /* 0x000fc400000010ff */
        /* <DEDUP_REMOVED lines=8> */
[----:B------:R-:W-:-:S03]  /*0fa0*/  FMUL.FTZ R35, R29, UR5 ;  /* 0x000000051d237c20 */ /* 0x000fc60008410000 */
[----:B------:R-:W5:Y:S01]  /*0fb0*/  LDS R45, [R70+UR4+0x9800] ;  /* 0x00980004462d7984 */ /* 0x000f620008000800 */
[----:B0-----:R-:W-:Y:S01]  /*0fc0*/  FMUL.FTZ R34, R31, UR5 ;  /* 0x000000051f227c20 */ /* 0x001fe20008410000 */
[----:B------:R-:W-:Y:S02]  /*0fd0*/  F2FP.BF16.F32.PACK_AB R30, R35, R30 ;  /* 0x0000001e231e723e */ /* 0x000fe400000010ff */
[----:B------:R-:W0:Y:S01]  /*0fe0*/  LDS R46, [R70+UR4+0x9c00] ;  /* 0x009c0004462e7984 */ /* 0x000e220008000800 */
[----:B-1----:R-:W-:-:S03]  /*0ff0*/  FMUL.FTZ R36, R36, UR5 ;  /* 0x0000000524247c20 */ /* 0x002fc60008410000 */
[----:B------:R-:W1:Y:S01]  /*1000*/  LDS R47, [R70+UR4+0xa000] ;  /* 0x00a00004462f7984 */ /* 0x000e620008000800 */
[----:B--2---:R-:W-:-:S03]  /*1010*/  FMUL.FTZ R51, R51, UR5 ;  /* 0x0000000533337c20 */ /* 0x004fc60008410000 */
[----:B------:R-:W2:Y:S04]  /*1020*/  LDS R48, [R70+UR4+0xa400] ;  /* 0x00a4000446307984 */ /* 0x000ea80008000800 */
        /* <DEDUP_REMOVED lines=20> */
[----:B0-----:R-:W-:Y:S01]  /*1170*/  FMUL.FTZ R46, R46, UR5 ;  /* 0x000000052e2e7c20 */ /* 0x001fe20008410000 */
[----:B------:R-:W-:-:S02]  /*1180*/  LEA R40, R4, UR4, 0x1 ;  /* 0x0000000404287c11 */ /* 0x000fc4000f8e08ff */
[----:B------:R-:W0:Y:S01]  /*1190*/  LDS R57, [R70+UR4+0xd800] ;  /* 0x00d8000446397984 */ /* 0x000e220008000800 */
[----:B-1----:R-:W-:Y:S01]  /*11a0*/  FMUL.FTZ R47, R47, UR5 ;  /* 0x000000052f2f7c20 */ /* 0x002fe20008410000 */
[----:B------:R-:W-:Y:S02]  /*11b0*/  F2FP.BF16.F32.PACK_AB R45, R46, R45 ;  /* 0x0000002d2e2d723e */ /* 0x000fe400000010ff */
[----:B------:R-:W1:Y:S01]  /*11c0*/  LDS R58, [R70+UR4+0xdc00] ;  /* 0x00dc0004463a7984 */ /* 0x000e620008000800 */
[----:B--2---:R-:W-:-:S03]  /*11d0*/  FMUL.FTZ R48, R48, UR5 ;  /* 0x0000000530307c20 */ /* 0x004fc60008410000 */
[----:B------:R-:W2:Y:S01]  /*11e0*/  LDS R33, [R70+UR4+0xe000] ;  /* 0x00e0000446217984 */ /* 0x000ea20008000800 */
[----:B------:R-:W-:Y:S01]  /*11f0*/  FMUL.FTZ R49, R49, UR5 ;  /* 0x0000000531317c20 */ /* 0x000fe20008410000 */
        /* <DEDUP_REMOVED lines=18> */
[----:B0-----:R-:W-:Y:S02]  /*1320*/  FMUL.FTZ R57, R57, UR5 ;  /* 0x0000000539397c20 */ /* 0x001fe40008410000 */
[----:B------:R-:W-:Y:S02]  /*1330*/  STS [R40+0x10000], R5 ;  /* 0x0100000528007388 */ /* 0x000fe40000000800 */
[----:B------:R-:W-:Y:S01]  /*1340*/  F2FP.BF16.F32.PACK_AB R54, R55, R54 ;  /* 0x000000363736723e */ /* 0x000fe200000010ff */
[----:B-1----:R-:W-:Y:S01]  /*1350*/  FMUL.FTZ R58, R58, UR5 ;  /* 0x000000053a3a7c20 */ /* 0x002fe20008410000 */
[----:B------:R-:W-:Y:S01]  /*1360*/  STS [R40+0x10100], R6 ;  /* 0x0101000628007388 */ /* 0x000fe20000000800 */
[----:B--2---:R-:W-:-:S03]  /*1370*/  FMUL.FTZ R33, R33, UR5 ;  /* 0x0000000521217c20 */ /* 0x004fc60008410000 */
[----:B------:R-:W-:Y:S01]  /*1380*/  F2FP.BF16.F32.PACK_AB R57, R58, R57 ;  /* 0x000000393a39723e */ /* 0x000fe200000010ff */
[----:B------:R-:W-:Y:S01]  /*1390*/  STS [R40+0x12000], R17 ;  /* 0x0120001128007388 */ /* 0x000fe20000000800 */
[----:B------:R-:W-:-:S03]  /*13a0*/  FMUL.FTZ R32, R32, UR5 ;  /* 0x0000000520207c20 */ /* 0x000fc60008410000 */
[----:B------:R-:W-:Y:S01]  /*13b0*/  STS [R40+0x12100], R18 ;  /* 0x0121001228007388 */ /* 0x000fe20000000800 */
[----:B---3--:R-:W-:Y:S01]  /*13c0*/  FMUL.FTZ R27, R27, UR5 ;  /* 0x000000051b1b7c20 */ /* 0x008fe20008410000 */
[----:B------:R-:W-:Y:S02]  /*13d0*/  F2FP.BF16.F32.PACK_AB R32, R32, R33 ;  /* 0x000000212020723e */ /* 0x000fe400000010ff */
[----:B------:R-:W-:Y:S01]  /*13e0*/  STS [R40+0x10400], R7 ;  /* 0x0104000728007388 */ /* 0x000fe20000000800 */
[----:B----4-:R-:W-:-:S03]  /*13f0*/  FMUL.FTZ R26, R26, UR5 ;  /* 0x000000051a1a7c20 */ /* 0x010fc60008410000 */
[----:B------:R0:W-:Y:S01]  /*1400*/  STS [R40+0x10500], R9 ;  /* 0x0105000928007388 */ /* 0x0001e20000000800 */
[----:B-----5:R-:W-:Y:S01]  /*1410*/  FMUL.FTZ R25, R25, UR5 ;  /* 0x0000000519197c20 */ /* 0x020fe20008410000 */
[----:B------:R-:W-:Y:S02]  /*1420*/  F2FP.BF16.F32.PACK_AB R26, R26, R27 ;  /* 0x0000001b1a1a723e */ /* 0x000fe400000010ff */
[----:B------:R1:W-:Y:S01]  /*1430*/  STS [R40+0x12400], R19 ;  /* 0x0124001328007388 */ /* 0x0003e20000000800 */
[----:B------:R-:W-:-:S03]  /*1440*/  FMUL.FTZ R36, R31, UR5 ;  /* 0x000000051f247c20 */ /* 0x000fc60008410000 */
[----:B------:R2:W-:Y:S01]  /*1450*/  STS [R40+0x12500], R20 ;  /* 0x0125001428007388 */ /* 0x0005e20000000800 */
[----:B------:R-:W-:Y:S01]  /*1460*/  FMUL.FTZ R29, R29, UR5 ;  /* 0x000000051d1d7c20 */ /* 0x000fe20008410000 */
[----:B------:R-:W-:Y:S02]  /*1470*/  F2FP.BF16.F32.PACK_AB R25, R36, R25 ;  /* 0x000000192419723e */ /* 0x000fe400000010ff */
[----:B------:R3:W-:Y:S01]  /*1480*/  STS [R40+0x10800], R13 ;  /* 0x0108000d28007388 */ /* 0x0007e20000000800 */
[----:B0-----:R-:W-:Y:S01]  /*1490*/  SHF.R.S32.HI R9, RZ, 0x1f, R8 ;  /* 0x0000001fff097819 */ /* 0x001fe20000011408 */
[----:B------:R-:W-:Y:S01]  /*14a0*/  FMUL.FTZ R28, R28, UR5 ;  /* 0x000000051c1c7c20 */ /* 0x000fe20008410000 */
[----:B-1----:R-:W0:Y:S01]  /*14b0*/  LDC.64 R18, c[0x0][0x258] ;  /* 0x00009600ff127b82 */ /* 0x002e220000000a00 */
[----:B------:R0:W-:Y:S01]  /*14c0*/  STS [R40+0x10900], R14 ;  /* 0x0109000e28007388 */ /* 0x0001e20000000800 */
[----:B------:R-:W-:Y:S01]  /*14d0*/  ULDC UR5, c[0x0][0x244] ;  /* 0x0000910000057ab9 */ /* 0x000fe20000000800 */
[----:B--2---:R-:W-:Y:S01]  /*14e0*/  VIADDMNMX R20, R3, -R0, 0x80, PT ;  /* 0x0000008003147446 */ /* 0x004fe20003800900 */
[----:B------:R-:W-:Y:S01]  /*14f0*/  VIADD R0, R73, 0x10 ;  /* 0x0000001049007836 */ /* 0x000fe20000000000 */
[----:B------:R-:W-:Y:S01]  /*1500*/  F2FP.BF16.F32.PACK_AB R28, R29, R28 ;  /* 0x0000001c1d1c723e */ /* 0x000fe200000010ff */
[----:B------:R-:W-:Y:S01]  /*1510*/  STS [R40+0x12800], R21 ;  /* 0x0128001528007388 */ /* 0x000fe20000000800 */
[----:B---3--:R-:W-:Y:S01]  /*1520*/  LEA R13, R12, UR4, 0x1 ;  /* 0x000000040c0d7c11 */ /* 0x008fe2000f8e08ff */
[----:B------:R-:W-:Y:S01]  /*1530*/  VIADD R3, R73, 0x30 ;  /* 0x0000003049037836 */ /* 0x000fe20000000000 */
[----:B------:R-:W-:Y:S01]  /*1540*/  ISETP.GE.AND P0, PT, R8, UR5, PT ;  /* 0x0000000508007c0c */ /* 0x000fe2000bf06270 */
[----:B------:R-:W-:Y:S01]  /*1550*/  STS [R40+0x12900], R22 ;  /* 0x0129001628007388 */ /* 0x000fe20000000800 */
[----:B------:R-:W-:-:S02]  /*1560*/  UIADD3 UR4, UR4, 0x10000, URZ ;  /* 0x0001000004047890 */ /* 0x000fc4000fffe03f */
[CC--:B------:R-:W-:Y:S01]  /*1570*/  ISETP.GE.OR P1, PT, R73.reuse, R20.reuse, P0 ;  /* 0x000000144900720c */ /* 0x0c0fe20000726670 */
[----:B------:R-:W-:Y:S01]  /*1580*/  STS [R40+0x10c00], R15 ;  /* 0x010c000f28007388 */ /* 0x000fe20000000800 */
[-C--:B------:R-:W-:Y:S02]  /*1590*/  ISETP.GE.OR P6, PT, R0, R20.reuse, P0 ;  /* 0x000000140000720c */ /* 0x080fe400007c6670 */
[----:B------:R-:W-:Y:S01]  /*15a0*/  IADD3 R0, R73, 0x20, RZ ;  /* 0x0000002049007810 */ /* 0x000fe20007ffe0ff */
[----:B------:R1:W-:Y:S01]  /*15b0*/  STS [R40+0x10d00], R16 ;  /* 0x010d001028007388 */ /* 0x0003e20000000800 */
[-C--:B------:R-:W-:Y:S02]  /*15c0*/  ISETP.GE.OR P4, PT, R3, R20.reuse, P0 ;  /* 0x000000140300720c */ /* 0x080fe40000786670 */
[----:B------:R-:W-:Y:S01]  /*15d0*/  ISETP.GE.OR P5, PT, R0, R20, P0 ;  /* 0x000000140000720c */ /* 0x000fe200007a6670 */
[----:B------:R2:W-:Y:S01]  /*15e0*/  STS [R40+0x12c00], R23 ;  /* 0x012c001728007388 */ /* 0x0005e20000000800 */
[C---:B------:R-:W-:Y:S01]  /*15f0*/  VIADD R0, R73.reuse, 0x40 ;  /* 0x0000004049007836 */ /* 0x040fe20000000000 */
[----:B------:R-:W-:Y:S01]  /*1600*/  IADD3 R3, R73, 0x50, RZ ;  /* 0x0000005049037810 */ /* 0x000fe20007ffe0ff */
[C---:B0-----:R-:W-:Y:S01]  /*1610*/  IMAD R14, R18.reuse, UR9, RZ ;  /* 0x00000009120e7c24 */ /* 0x041fe2000f8e02ff */
[----:B------:R2:W-:Y:S01]  /*1620*/  STS [R40+0x12d00], R24 ;  /* 0x012d001828007388 */ /* 0x0005e20000000800 */
[----:B------:R-:W-:Y:S01]  /*1630*/  IMAD.WIDE.U32 R8, R18, UR8, R8 ;  /* 0x0000000812087c25 */ /* 0x000fe2000f8e0008 */
[----:B-1----:R-:W-:-:S02]  /*1640*/  LEA R16, R12, UR4, 0x1 ;  /* 0x000000040c107c11 */ /* 0x002fc4000f8e08ff */
[----:B------:R2:W-:Y:S01]  /*1650*/  STS [R40+0x14000], R30 ;  /* 0x0140001e28007388 */ /* 0x0005e20000000800 */
[----:B------:R-:W-:Y:S01]  /*1660*/  IMAD R15, R19, UR8, R14 ;  /* 0x00000008130f7c24 */ /* 0x000fe2000f8e020e */
[----:B------:R-:W-:Y:S01]  /*1670*/  ULDC.64 UR8, c[0x0][0x260] ;  /* 0x0000980000087ab9 */ /* 0x000fe20000000a00 */
[-C--:B------:R-:W-:Y:S01]  /*1680*/  ISETP.GE.OR P3, PT, R0, R20.reuse, P0 ;  /* 0x000000140000720c */ /* 0x080fe20000766670 */
[----:B------:R2:W-:Y:S01]  /*1690*/  STS [R40+0x14100], R34 ;  /* 0x0141002228007388 */ /* 0x0005e20000000800 */
[----:B------:R-:W-:Y:S01]  /*16a0*/  IMAD R69, R69, UR8, RZ ;  /* 0x0000000845457c24 */ /* 0x000fe2000f8e02ff */
[----:B------:R-:W-:Y:S01]  /*16b0*/  ISETP.GE.OR P2, PT, R3, R20, P0 ;  /* 0x000000140300720c */ /* 0x000fe20000746670 */
[----:B------:R-:W-:Y:S01]  /*16c0*/  IMAD.IADD R9, R9, 0x1, R15 ;  /* 0x0000000109097824 */ /* 0x000fe200078e020f */
[----:B------:R2:W-:Y:S01]  /*16d0*/  STS [R40+0x16000], R52 ;  /* 0x0160003428007388 */ /* 0x0005e20000000800 */
[C---:B------:R-:W-:Y:S02]  /*16e0*/  IMAD R15, R68.reuse, UR9, R69 ;  /* 0x00000009440f7c24 */ /* 0x040fe4000f8e0245 */
[----:B------:R-:W-:Y:S01]  /*16f0*/  IMAD.WIDE.U32 R68, R68, UR8, R8 ;  /* 0x0000000844447c25 */ /* 0x000fe2000f8e0008 */
[----:B------:R2:W-:Y:S03]  /*1700*/  STS [R40+0x16100], R54 ;  /* 0x0161003628007388 */ /* 0x0005e60000000800 */
[C---:B------:R-:W-:Y:S01]  /*1710*/  VIADD R0, R73.reuse, 0x60 ;  /* 0x0000006049007836 */ /* 0x040fe20000000000 */
[----:B------:R2:W-:Y:S01]  /*1720*/  STS [R40+0x14400], R43 ;  /* 0x0144002b28007388 */ /* 0x0005e20000000800 */
[----:B------:R-:W-:Y:S01]  /*1730*/  IMAD.WIDE R2, R2, 0x80, R10 ;  /* 0x0000008002027825 */ /* 0x000fe200078e020a */
[----:B------:R-:W-:-:S02]  /*1740*/  IADD3 R73, R73, 0x70, RZ ;  /* 0x0000007049497810 */ /* 0x000fc40007ffe0ff */
[----:B------:R2:W-:Y:S01]  /*1750*/  STS [R40+0x14500], R45 ;  /* 0x0145002d28007388 */ /* 0x0005e20000000800 */
[----:B------:R-:W-:-:S03]  /*1760*/  IMAD.IADD R9, R69, 0x1, R15 ;  /* 0x0000000145097824 */ /* 0x000fc600078e020f */
[----:B------:R2:W-:Y:S04]  /*1770*/  STS [R40+0x16400], R35 ;  /* 0x0164002328007388 */ /* 0x0005e80000000800 */
        /* <DEDUP_REMOVED lines=8> */
[----:B------:R2:W-:Y:S01]  /*1800*/  STS [R40+0x16d00], R28 ;  /* 0x016d001c28007388 */ /* 0x0005e20000000800 */
[----:B------:R-:W-:Y:S06]  /*1810*/  BAR.SYNC.DEFER_BLOCKING 0x0 ;  /* 0x0000000000007b1d */ /* 0x000fec0000010000 */
[----:B------:R2:W0:Y:S01]  /*1820*/  LDS.128 R4, [R13+0x10e00] ;  /* 0x010e00000d047984 */ /* 0x0004220000000c00 */
[----:B------:R-:W-:Y:S05]  /*1830*/  @P1 BRA `(.L_x_66) ;  /* 0x00000000002c1947 */ /* 0x000fea0003800000 */
[----:B------:R-:W1:Y:S01]  /*1840*/  LDS.128 R16, [R16] ;  /* 0x0000000010107984 */ /* 0x000e620000000c00 */
[----:B------:R-:W-:Y:S01]  /*1850*/  ULDC.64 UR4, c[0x0][0x250] ;  /* 0x0000940000047ab9 */ /* 0x000fe20000000a00 */
[----:B------:R-:W-:Y:S02]  /*1860*/  IMAD.MOV.U32 R8, RZ, RZ, R68 ;  /* 0x000000ffff087224 */ /* 0x000fe400078e0044 */
[----:B------:R-:W-:Y:S02]  /*1870*/  IMAD R15, R3, UR4, RZ ;  /* 0x00000004030f7c24 */ /* 0x000fe4000f8e02ff */
[----:B------:R-:W-:-:S04]  /*1880*/  IMAD.WIDE.U32 R10, R2, UR4, R8 ;  /* 0x00000004020a7c25 */ /* 0x000fc8000f8e0008 */
[----:B------:R-:W-:Y:S01]  /*1890*/  IMAD R15, R2, UR5, R15 ;  /* 0x00000005020f7c24 */ /* 0x000fe2000f8e020f */
[----:B------:R-:W-:Y:S02]  /*18a0*/  ULDC.64 UR4, c[0x0][0x238] ;  /* 0x00008e0000047ab9 */ /* 0x000fe40000000a00 */
[----:B------:R-:W-:Y:S02]  /*18b0*/  LEA R14, P1, R10, UR4, 0x1 ;  /* 0x000000040a0e7c11 */ /* 0x000fe4000f8208ff */
[----:B------:R-:W-:-:S04]  /*18c0*/  IADD3 R11, R11, R15, RZ ;  /* 0x0000000f0b0b7210 */ /* 0x000fc80007ffe0ff */
[----:B------:R-:W-:-:S05]  /*18d0*/  LEA.HI.X R15, R10, UR5, R11, 0x1, P1 ;  /* 0x000000050a0f7c11 */ /* 0x000fca00088f0c0b */
[----:B-1----:R1:W-:Y:S02]  /*18e0*/  STG.E.128 desc[UR6][R14.64], R16 ;  /* 0x000000100e007986 */ /* 0x0023e4000c101d06 */
.L_x_66:
[----:B------:R-:W-:Y:S05]  /*18f0*/  BSYNC B0 ;  /* 0x0000000000007941 */ /* 0x000fea0003800000 */
.L_x_65:
[----:B-1----:R1:W3:Y:S01]  /*1900*/  LDS.128 R16, [R13+0x10200] ;  /* 0x010200000d107984 */ /* 0x0022e20000000c00 */
[----:B------:R-:W-:Y:S01]  /*1910*/  BSSY B0, `(.L_x_67) ;  /* 0x0000011000007945 */ /* 0x000fe20003800000 */
[-C--:B------:R-:W-:Y:S02]  /*1920*/  ISETP.GE.OR P1, PT, R0, R20.reuse, P0 ;  /* 0x000000140000720c */ /* 0x080fe40000726670 */
[----:B------:R-:W-:Y:S01]  /*1930*/  ISETP.GE.OR P0, PT, R73, R20, P0 ;  /* 0x000000144900720c */ /* 0x000fe20000706670 */
[----:B------:R-:W-:-:S12]  /*1940*/  @P6 BRA `(.L_x_68) ;  /* 0x0000000000346947 */ /* 0x000fd80003800000 */
[----:B------:R-:W-:Y:S01]  /*1950*/  IADD3 R15, P6, R2, 0x10, RZ ;  /* 0x00000010020f7810 */ /* 0x000fe20007fde0ff */
[----:B------:R-:W-:Y:S01]  /*1960*/  ULDC.64 UR4, c[0x0][0x250] ;  /* 0x0000940000047ab9 */ /* 0x000fe20000000a00 */
[----:B------:R-:W-:Y:S01]  /*1970*/  MOV R11, R9 ;  /* 0x00000009000b7202 */ /* 0x000fe20000000f00 */
[----:B------:R-:W-:Y:S02]  /*1980*/  IMAD.MOV.U32 R10, RZ, RZ, R68 ;  /* 0x000000ffff0a7224 */ /* 0x000fe400078e0044 */
        /* <DEDUP_REMOVED lines=8> */
[----:B---3--:R4:W-:Y:S02]  /*1a10*/  STG.E.128 desc[UR6][R14.64], R16 ;  /* 0x000000100e007986 */ /* 0x0089e4000c101d06 */
.L_x_68:
[----:B------:R-:W-:Y:S05]  /*1a20*/  BSYNC B0 ;  /* 0x0000000000007941 */ /* 0x000fea0003800000 */
.L_x_67:
[----:B---34-:R3:W4:Y:S01]  /*1a30*/  LDS.128 R16, [R13+0x10400] ;  /* 0x010400000d107984 */ /* 0x0187220000000c00 */
[----:B------:R-:W-:Y:S04]  /*1a40*/  BSSY B0, `(.L_x_69) ;  /* 0x000000f000007945 */ /* 0x000fe80003800000 */
[----:B------:R-:W-:Y:S05]  /*1a50*/  @P5 BRA `(.L_x_70) ;  /* 0x0000000000345947 */ /* 0x000fea0003800000 */
        /* <DEDUP_REMOVED lines=12> */
[----:B----4-:R4:W-:Y:S02]  /*1b20*/  STG.E.128 desc[UR6][R14.64], R16 ;  /* 0x000000100e007986 */ /* 0x0109e4000c101d06 */
.L_x_70:
[----:B------:R-:W-:Y:S05]  /*1b30*/  BSYNC B0 ;  /* 0x0000000000007941 */ /* 0x000fea0003800000 */
.L_x_69:
[----:B----4-:R4:W0:Y:S01]  /*1b40*/  LDS.128 R16, [R13+0x10600] ;  /* 0x010600000d107984 */ /* 0x0108220000000c00 */
        /* <DEDUP_REMOVED lines=14> */
[----:B0-----:R0:W-:Y:S02]  /*1c30*/  STG.E.128 desc[UR6][R14.64], R16 ;  /* 0x000000100e007986 */ /* 0x0011e4000c101d06 */
.L_x_72:
[----:B------:R-:W-:Y:S05]  /*1c40*/  BSYNC B0 ;  /* 0x0000000000007941 */ /* 0x000fea0003800000 */
.L_x_71:
[----:B0-----:R0:W0:Y:S01]  /*1c50*/  LDS.128 R16, [R13+0x10800] ;  /* 0x010800000d107984 */ /* 0x0010220000000c00 */
        /* <DEDUP_REMOVED lines=14> */
[----:B0-----:R0:W-:Y:S02]  /*1d40*/  STG.E.128 desc[UR6][R14.64], R16 ;  /* 0x000000100e007986 */ /* 0x0011e4000c101d06 */
.L_x_74:
[----:B------:R-:W-:Y:S05]  /*1d50*/  BSYNC B0 ;  /* 0x0000000000007941 */ /* 0x000fea0003800000 */
.L_x_73:
        /* <DEDUP_REMOVED lines=16> */
.L_x_76:
[----:B------:R-:W-:Y:S05]  /*1e60*/  BSYNC B0 ;  /* 0x0000000000007941 */ /* 0x000fea0003800000 */
.L_x_75:
[----:B01234-:R-:W0:Y:S01]  /*1e70*/  LDS.128 R12, [R13+0x10c00] ;  /* 0x010c00000d0c7984 */ /* 0x01fe220000000c00 */
        /* <DEDUP_REMOVED lines=15> */
.L_x_78:
[----:B------:R-:W-:Y:S05]  /*1f70*/  BSYNC B0 ;  /* 0x0000000000007941 */ /* 0x000fea0003800000 */
.L_x_77:
[----:B------:R-:W-:Y:S05]  /*1f80*/  @P0 EXIT ;  /* 0x000000000000094d */ /* 0x000fea0003800000 */
[----:B------:R-:W-:Y:S01]  /*1f90*/  IADD3 R11, P0, R2, 0x70, RZ ;  /* 0x00000070020b7810 */ /* 0x000fe20007f1e0ff */
[----:B------:R-:W-:-:S04]  /*1fa0*/  ULDC.64 UR4, c[0x0][0x250] ;  /* 0x0000940000047ab9 */ /* 0x000fc80000000a00 */
[----:B------:R-:W-:Y:S01]  /*1fb0*/  IMAD.X R2, RZ, RZ, R3, P0 ;  /* 0x000000ffff027224 */ /* 0x000fe200000e0603 */
[----:B------:R-:W-:-:S03]  /*1fc0*/  MOV R3, R9 ;  /* 0x0000000900037202 */ /* 0x000fc60000000f00 */
[----:B------:R-:W-:Y:S02]  /*1fd0*/  IMAD R0, R2, UR4, RZ ;  /* 0x0000000402007c24 */ /* 0x000fe4000f8e02ff */
[----:B------:R-:W-:-:S04]  /*1fe0*/  IMAD.MOV.U32 R2, RZ, RZ, R68 ;  /* 0x000000ffff027224 */ /* 0x000fc800078e0044 */
[----:B------:R-:W-:-:S04]  /*1ff0*/  IMAD.WIDE.U32 R2, R11, UR4, R2 ;  /* 0x000000040b027c25 */ /* 0x000fc8000f8e0002 */
[----:B------:R-:W-:Y:S01]  /*2000*/  IMAD R11, R11, UR5, R0 ;  /* 0x000000050b0b7c24 */ /* 0x000fe2000f8e0200 */
[----:B------:R-:W-:Y:S02]  /*2010*/  ULDC.64 UR4, c[0x0][0x238] ;  /* 0x00008e0000047ab9 */ /* 0x000fe40000000a00 */
[----:B------:R-:W-:Y:S01]  /*2020*/  LEA R8, P0, R2, UR4, 0x1 ;  /* 0x0000000402087c11 */ /* 0x000fe2000f8008ff */
[----:B------:R-:W-:-:S05]  /*2030*/  IMAD.IADD R3, R3, 0x1, R11 ;  /* 0x0000000103037824 */ /* 0x000fca00078e020b */
[----:B------:R-:W-:-:S05]  /*2040*/  LEA.HI.X R9, R2, UR5, R3, 0x1, P0 ;  /* 0x0000000502097c11 */ /* 0x000fca00080f0c03 */
[----:B------:R-:W-:Y:S01]  /*2050*/  STG.E.128 desc[UR6][R8.64], R4 ;  /* 0x0000000408007986 */ /* 0x000fe2000c101d06 */
[----:B------:R-:W-:Y:S05]  /*2060*/  EXIT ;  /* 0x000000000000794d */ /* 0x000fea0003800000 */
.L_x_79:
        /* <DEDUP_REMOVED lines=9> */
.L_x_146:


//--------------------- .text._ZN7cutlass13device_kernelIN5flash32FlashAttnBwdPostprocessConvertdQIN4cute5tupleIJNS3_1CILi64EEENS5_ILi128EEEEEENS_10bfloat16_tEfNS_4arch4Sm80ELi256ENS3_8TiledMMAINS3_8MMA_AtomIJNS3_30SM80_16x8x16_F32BF16BF16F32_TNEEEENS3_6LayoutINS4_IJNS5_ILi2EEENS5_ILi4EEENS5_ILi1EEEEEENS4_IJSJ_SH_NS5_ILi0EEEEEEEENS4_IJNS5_ILi32EEES6_NS5_ILi16EEEEEEEELb0EEEEEvNT_6ParamsE --------------------------
	.section	.text._ZN7cutlass13device_kernelIN5flash32FlashAttnBwdPostprocessConvertdQIN4cute5tupleIJNS3_1CILi64EEENS5_ILi128EEEEEENS_10bfloat16_tEfNS_4arch4Sm80ELi256ENS3_8TiledMMAINS3_8MMA_AtomIJNS3_30SM80_16x8x16_F32BF16BF16F32_TNEEEENS3_6LayoutINS4_IJNS5_ILi2EEENS5_ILi4EEENS5_ILi1EEEEEENS4_IJSJ_SH_NS5_ILi0EEEEEEEENS4_IJNS5_ILi32EEES6_NS5_ILi16EEEEEEEELb0EEEEEvNT_6ParamsE,"ax",@progbits
	.align	128
.text._ZN7cutlass13device_kernelIN5flash32FlashAttnBwdPostprocessConvertdQIN4cute5tupleIJNS3_1CILi64EEENS5_ILi128EEEEEENS_10bfloat16_tEfNS_4arch4Sm80ELi256ENS3_8TiledMMAINS3_8MMA_AtomIJNS3_30SM80_16x8x16_F32BF16BF16F32_TNEEEENS3_6LayoutINS4_IJNS5_ILi2EEENS5_ILi4EEENS5_ILi1EEEEEENS4_IJSJ_SH_NS5_ILi0EEEEEEEENS4_IJNS5_ILi32EEES6_NS5_ILi16EEEEEEEELb0EEEEEvNT_6ParamsE:
        .type           _ZN7cutlass13device_kernelIN5flash32FlashAttnBwdPostprocessConvertdQIN4cute5tupleIJNS3_1CILi64EEENS5_ILi128EEEEEENS_10bfloat16_tEfNS_4arch4Sm80ELi256ENS3_8TiledMMAINS3_8MMA_AtomIJNS3_30SM80_16x8x16_F32BF16BF16F32_TNEEEENS3_6LayoutINS4_IJNS5_ILi2EEENS5_ILi4EEENS5_ILi1EEEEEENS4_IJSJ_SH_NS5_ILi0EEEEEEEENS4_IJNS5_ILi32EEES6_NS5_ILi16EEEEEEEELb0EEEEEvNT_6ParamsE,@function
        .size           _ZN7cutlass13device_kernelIN5flash32FlashAttnBwdPostprocessConvertdQIN4cute5tupleIJNS3_1CILi64EEENS5_ILi128EEEEEENS_10bfloat16_tEfNS_4arch4Sm80ELi256ENS3_8TiledMMAINS3_8MMA_AtomIJNS3_30SM80_16x8x16_F32BF16BF16F32_TNEEEENS3_6LayoutINS4_IJNS5_ILi2EEENS5_ILi4EEENS5_ILi1EEEEEENS4_IJSJ_SH_NS5_ILi0EEEEEEEENS4_IJNS5_ILi32EEES6_NS5_ILi16EEEEEEEELb0EEEEEvNT_6ParamsE,(.L_x_147 - _ZN7cutlass13device_kernelIN5flash32FlashAttnBwdPostprocessConvertdQIN4cute5tupleIJNS3_1CILi64EEENS5_ILi128EEEEEENS_10bfloat16_tEfNS_4arch4Sm80ELi256ENS3_8TiledMMAINS3_8MMA_AtomIJNS3_30SM80_16x8x16_F32BF16BF16F32_TNEEEENS3_6LayoutINS4_IJNS5_ILi2EEENS5_ILi4EEENS5_ILi1EEEEEENS4_IJSJ_SH_NS5_ILi0EEEEEEEENS4_IJNS5_ILi32EEES6_NS5_ILi16EEEEEEEELb0EEEEEvNT_6ParamsE)
        .other          _ZN7cutlass13device_kernelIN5flash32FlashAttnBwdPostprocessConvertdQIN4cute5tupleIJNS3_1CILi64EEENS5_ILi128EEEEEENS_10bfloat16_tEfNS_4arch4Sm80ELi256ENS3_8TiledMMAINS3_8MMA_AtomIJNS3_30SM80_16x8x16_F32BF16BF16F32_TNEEEENS3_6LayoutINS4_IJNS5_ILi2EEENS5_ILi4EEENS5_ILi1EEEEEENS4_IJSJ_SH_NS5_ILi0EEEEEEEENS4_IJNS5_ILi32EEES6_NS5_ILi16EEEEEEEELb0EEEEEvNT_6ParamsE,@"STO_CUDA_ENTRY STV_DEFAULT"
_ZN7cutlass13device_kernelIN5flash32FlashAttnBwdPostprocessConvertdQIN4cute5tupleIJNS3_1CILi64EEENS5_ILi128EEEEEENS_10bfloat16_tEfNS_4arch4Sm80ELi256ENS3_8TiledMMAINS3_8MMA_AtomIJNS3_30SM80_16x8x16_F32BF16BF16F32_TNEEEENS3_6LayoutINS4_IJNS5_ILi2EEENS5_ILi4EEENS5_ILi1EEEEEENS4_IJSJ_SH_NS5_ILi0EEEEEEEENS4_IJNS5_ILi32EEES6_NS5_ILi16EEEEEEEELb0EEEEEvNT_6ParamsE:
        /* <DEDUP_REMOVED lines=24> */
.L_x_80:
[----:B------:R-:W-:Y:S02]  /*0180*/  ISETP.NE.U32.AND P1, PT, RZ, UR4, PT ;  /* 0x00000004ff007c0c */ /* 0x000fe4000bf25070 */
[----:B-----5:R-:W-:Y:S02]  /*0190*/  ISETP.LE.AND P2, PT, R3, R0, PT ;  /* 0x000000000300720c */ /* 0x020fe40003f43270 */
[----:B------:R-:W-:-:S13]  /*01a0*/  ISETP.NE.AND.EX P1, PT, RZ, UR5, PT, P1 ;  /* 0x00000005ff007c0c */ /* 0x000fda000bf25310 */
[----:B------:R-:W-:Y:S05]  /*01b0*/  @P1 EXIT P2 ;  /* 0x000000000000194d */ /* 0x000fea0001000000 */
[----:B------:R-:W0:Y:S01]  /*01c0*/  S2R R45, SR_TID.X ;  /* 0x00000000002d7919 */ /* 0x000e220000002100 */
[----:B-1----:R-:W-:Y:S01]  /*01d0*/  @P0 IMAD R4, R11, 0x40, R36 ;  /* 0x000000400b040824 */ /* 0x002fe200078e0224 */
[----:B------:R-:W1:Y:S01]  /*01e0*/  S2UR UR8, SR_CTAID.Y ;  /* 0x00000000000879c3 */ /* 0x000e620000002600 */
[----:B------:R-:W-:Y:S01]  /*01f0*/  IMAD.SHL.U32 R9, R2, 0x2000, RZ ;  /* 0x0000200002097824 */ /* 0x000fe200078e00ff */
[----:B------:R-:W-:Y:S01]  /*0200*/  SHF.R.S32.HI R37, RZ, 0x1f, R11 ;  /* 0x0000001fff257819 */ /* 0x000fe2000001140b */
[----:B------:R-:W-:Y:S01]  /*0210*/  ULDC.64 UR4, c[0x0][0x230] ;  /* 0x00008c0000047ab9 */ /* 0x000fe20000000a00 */
[----:B------:R-:W-:Y:S02]  /*0220*/  @P0 SHF.R.S32.HI R5, RZ, 0x1f, R4 ;  /* 0x0000001fff050819 */ /* 0x000fe40000011404 */
[----:B------:R-:W-:Y:S02]  /*0230*/  SEL R37, R37, RZ, !P1 ;  /* 0x000000ff25257207 */ /* 0x000fe40004800000 */
[----:B------:R-:W-:Y:S01]  /*0240*/  @P0 LEA.HI R5, R5, R4, RZ, 0x6 ;  /* 0x0000000405050211 */ /* 0x000fe200078f30ff */
[----:B------:R-:W2:Y:S01]  /*0250*/  LDC.64 R12, c[0x0][0x228] ;  /* 0x00008a00ff0c7b82 */ /* 0x000ea20000000a00 */
[----:B------:R-:W-:-:S03]  /*0260*/  SEL R38, R11, RZ, !P1 ;  /* 0x000000ff0b267207 */ /* 0x000fc60004800000 */
[----:B------:R-:W-:-:S05]  /*0270*/  @P0 IMAD.SHL.U32 R5, R5, 0x80, RZ ;  /* 0x0000008005050824 */ /* 0x000fca00078e00ff */
[----:B------:R-:W-:Y:S02]  /*0280*/  @P0 LOP3.LUT R7, R5, 0xffffe000, RZ, 0xc0, !PT ;  /* 0xffffe00005070812 */ /* 0x000fe400078ec0ff */
[----:B------:R-:W-:Y:S02]  /*0290*/  CS2R R4, SRZ ;  /* 0x0000000000047805 */ /* 0x000fe4000001ff00 */
[--C-:B------:R-:W-:Y:S01]  /*02a0*/  @P0 SHF.R.S32.HI R5, RZ, 0x1f, R7.reuse ;  /* 0x0000001fff050819 */ /* 0x100fe20000011407 */
[----:B------:R-:W-:Y:S01]  /*02b0*/  @P0 IMAD.MOV.U32 R4, RZ, RZ, R7 ;  /* 0x000000ffff040224 */ /* 0x000fe200078e0007 */
        /* <DEDUP_REMOVED lines=28> */
[----:B------:R-:W-:Y:S02]  /*0480*/  BSSY B0, `(.L_x_81) ;  /* 0x00000d1000007945 */ /* 0x000fe40003800000 */
[----:B------:R-:W-:-:S02]  /*0490*/  LEA.HI R39, R44, R45, RZ, 0x2 ;  /* 0x0000002d2c277211 */ /* 0x000fc400078f10ff */
[-C--:B------:R-:W-:Y:S02]  /*04a0*/  LEA.HI R46, R44, R45.reuse, RZ, 0x7 ;  /* 0x0000002d2c2e7211 */ /* 0x080fe400078f38ff */
[--C-:B------:R-:W-:Y:S02]  /*04b0*/  SHF.R.S32.HI R42, RZ, 0x2, R39.reuse ;  /* 0x00000002ff2a7819 */ /* 0x100fe40000011427 */
[----:B------:R-:W-:Y:S02]  /*04c0*/  SHF.R.S32.HI R41, RZ, 0x1f, R39 ;  /* 0x0000001fff297819 */ /* 0x000fe40000011427 */
[----:B------:R-:W-:Y:S01]  /*04d0*/  LOP3.LUT R52, R39, 0x7ffffffc, RZ, 0xc0, !PT ;  /* 0x7ffffffc27347812 */ /* 0x000fe200078ec0ff */
[----:B------:R-:W-:Y:S01]  /*04e0*/  IMAD.SHL.U32 R39, R46, 0x8, RZ ;  /* 0x000000082e277824 */ /* 0x000fe200078e00ff */
[----:B------:R-:W-:Y:S02]  /*04f0*/  LEA.HI R41, R41, R42, RZ, 0x3 ;  /* 0x0000002a29297211 */ /* 0x000fe400078f18ff */
[----:B------:R-:W-:Y:S01]  /*0500*/  LEA.HI R43, R44, R45, RZ, 0x5 ;  /* 0x0000002d2c2b7211 */ /* 0x000fe200078f28ff */
[----:B------:R-:W-:Y:S01]  /*0510*/  IMAD.IADD R52, R45, 0x1, -R52 ;  /* 0x000000012d347824 */ /* 0x000fe200078e0a34 */
[----:B------:R-:W-:-:S02]  /*0520*/  LOP3.LUT R47, R39, 0xfffffc00, RZ, 0xc0, !PT ;  /* 0xfffffc00272f7812 */ /* 0x000fc400078ec0ff */
[----:B------:R-:W-:Y:S02]  /*0530*/  LOP3.LUT R39, R41, 0xfffffff8, RZ, 0xc0, !PT ;  /* 0xfffffff829277812 */ /* 0x000fe400078ec0ff */
[CC--:B0-----:R-:W-:Y:S01]  /*0540*/  LEA.HI R50, R44.reuse, R45.reuse, RZ, 0x6 ;  /* 0x0000002d2c327211 */ /* 0x0c1fe200078f30ff */
[----:B-1----:R-:W-:Y:S01]  /*0550*/  ULEA UR4, UR5, UR4, 0x18 ;  /* 0x0000000405047291 */ /* 0x002fe2000f8ec03f */
[----:B------:R-:W-:Y:S01]  /*0560*/  LEA.HI R44, R44, R45, RZ, 0x4 ;  /* 0x0000002d2c2c7211 */ /* 0x000fe200078f20ff */
[----:B------:R-:W-:Y:S01]  /*0570*/  IMAD.IADD R42, R42, 0x1, -R39 ;  /* 0x000000012a2a7824 */ /* 0x000fe200078e0a27 */
[----:B------:R-:W-:Y:S01]  /*0580*/  LEA R41, R52, R47, 0x1 ;  /* 0x0000002f34297211 */ /* 0x000fe200078e08ff */
[----:B------:R-:W-:Y:S01]  /*0590*/  ULDC UR5, c[0x0][0x268] ;  /* 0x00009a0000057ab9 */ /* 0x000fe20000000800 */
[--C-:B------:R-:W-:Y:S02]  /*05a0*/  SHF.R.S32.HI R39, RZ, 0x4, R44.reuse ;  /* 0x00000004ff277819 */ /* 0x100fe4000001142c */
[----:B------:R-:W-:-:S02]  /*05b0*/  SHF.R.S32.HI R52, RZ, 0x1f, R44 ;  /* 0x0000001fff347819 */ /* 0x000fc4000001142c */
[----:B------:R-:W-:Y:S02]  /*05c0*/  LOP3.LUT R44, R44, 0xfffffff0, RZ, 0xc0, !PT ;  /* 0xfffffff02c2c7812 */ /* 0x000fe400078ec0ff */
[----:B------:R-:W-:Y:S02]  /*05d0*/  SHF.R.S32.HI R48, RZ, 0x5, R43 ;  /* 0x00000005ff307819 */ /* 0x000fe4000001142b */
[----:B------:R-:W-:Y:S01]  /*05e0*/  SHF.R.S32.HI R47, RZ, 0x6, R50 ;  /* 0x00000006ff2f7819 */ /* 0x000fe20000011432 */
[C---:B------:R-:W-:Y:S01]  /*05f0*/  IMAD.IADD R44, R45.reuse, 0x1, -R44 ;  /* 0x000000012d2c7824 */ /* 0x040fe200078e0a2c */
[----:B------:R-:W-:Y:S02]  /*0600*/  LEA R45, R45, UR4, 0x4 ;  /* 0x000000042d2d7c11 */ /* 0x000fe4000f8e20ff */
[----:B------:R-:W-:Y:S02]  /*0610*/  LEA.HI R43, R43, R48, RZ, 0x1 ;  /* 0x000000302b2b7211 */ /* 0x000fe400078f08ff */
[----:B------:R-:W-:-:S02]  /*0620*/  LEA.HI R49, R50, R47, RZ, 0x1 ;  /* 0x0000002f32317211 */ /* 0x000fc400078f08ff */
[----:B------:R-:W-:Y:S02]  /*0630*/  LOP3.LUT R43, R43, 0xfffffe, RZ, 0xc0, !PT ;  /* 0x00fffffe2b2b7812 */ /* 0x000fe400078ec0ff */
[----:B------:R-:W-:Y:S02]  /*0640*/  LEA.HI R52, R52, R39, RZ, 0x2 ;  /* 0x0000002734347211 */ /* 0x000fe400078f10ff */
[----:B------:R-:W-:Y:S01]  /*0650*/  LOP3.LUT R50, R49, 0xfffffffe, RZ, 0xc0, !PT ;  /* 0xfffffffe31327812 */ /* 0x000fe200078ec0ff */
[----:B------:R-:W-:Y:S01]  /*0660*/  IMAD.IADD R48, R48, 0x1, -R43 ;  /* 0x0000000130307824 */ /* 0x000fe200078e0a2b */
[----:B------:R-:W-:Y:S02]  /*0670*/  SHF.R.S32.HI R43, RZ, 0x1f, R42 ;  /* 0x0000001fff2b7819 */ /* 0x000fe4000001142a */
[----:B------:R-:W-:Y:S01]  /*0680*/  LOP3.LUT R52, R52, 0xffffffc, RZ, 0xc0, !PT ;  /* 0x0ffffffc34347812 */ /* 0x000fe200078ec0ff */
[----:B------:R-:W-:Y:S01]  /*0690*/  IMAD.IADD R47, R47, 0x1, -R50 ;  /* 0x000000012f2f7824 */ /* 0x000fe200078e0a32 */
[----:B------:R-:W-:-:S02]  /*06a0*/  LEA.HI R43, R43, R42, RZ, 0x2 ;  /* 0x0000002a2b2b7211 */ /* 0x000fc400078f10ff */
[----:B------:R-:W-:Y:S01]  /*06b0*/  LOP3.LUT R49, R46, 0xffffff80, RZ, 0xc0, !PT ;  /* 0xffffff802e317812 */ /* 0x000fe200078ec0ff */
[----:B------:R-:W-:Y:S01]  /*06c0*/  IMAD.IADD R52, R39, 0x1, -R52 ;  /* 0x0000000127347824 */ /* 0x000fe200078e0a34 */
[----:B------:R-:W-:Y:S01]  /*06d0*/  LOP3.LUT R51, R43, 0x7fffffc, RZ, 0xc0, !PT ;  /* 0x07fffffc2b337812 */ /* 0x000fe200078ec0ff */
[----:B------:R-:W-:Y:S02]  /*06e0*/  IMAD.SHL.U32 R50, R47, 0x40, RZ ;  /* 0x000000402f327824 */ /* 0x000fe400078e00ff */
[----:B------:R-:W-:Y:S02]  /*06f0*/  IMAD.SHL.U32 R43, R43, 0x10, RZ ;  /* 0x000000102b2b7824 */ /* 0x000fe400078e00ff */
[----:B------:R-:W-:Y:S01]  /*0700*/  IMAD R46, R48, 0x100, R41 ;  /* 0x00000100302e7824 */ /* 0x000fe200078e0229 */
[----:B------:R-:W-:Y:S01]  /*0710*/  LEA.HI R48, R44, R44, RZ, 0x1 ;  /* 0x0000002c2c307211 */ /* 0x000fe200078f08ff */
[----:B------:R-:W-:Y:S01]  /*0720*/  IMAD R41, R52, 0x10, R49 ;  /* 0x0000001034297824 */ /* 0x000fe200078e0231 */
[----:B------:R-:W-:Y:S01]  /*0730*/  LOP3.LUT R43, R43, 0x40, RZ, 0xc0, !PT ;  /* 0x000000402b2b7812 */ /* 0x000fe200078ec0ff */
[----:B------:R-:W-:Y:S01]  /*0740*/  IMAD.IADD R49, R42, 0x1, -R51 ;  /* 0x000000012a317824 */ /* 0x000fe200078e0a33 */
[----:B------:R-:W-:Y:S01]  /*0750*/  SHF.L.U32 R42, R44, 0x3, RZ ;  /* 0x000000032c2a7819 */ /* 0x000fe200000006ff */
[----:B------:R-:W-:-:S05]  /*0760*/  IMAD.SHL.U32 R48, R48, 0x200, RZ ;  /* 0x0000020030307824 */ /* 0x000fca00078e00ff */
[----:B------:R-:W-:Y:S01]  /*0770*/  LOP3.LUT R48, R48, 0x7ffffc00, RZ, 0xc0, !PT ;  /* 0x7ffffc0030307812 */ /* 0x000fe200078ec0ff */
[----:B--2---:R0:W-:Y:S04]  /*0780*/  STS.128 [R45], R4 ;  /* 0x000000042d007388 */ /* 0x0041e80000000c00 */
[----:B---3--:R-:W-:Y:S04]  /*0790*/  STS.128 [R45+0x1000], R8 ;  /* 0x001000082d007388 */ /* 0x008fe80000000c00 */
[----:B----4-:R-:W-:Y:S04]  /*07a0*/  STS.128 [R45+0x2000], R12 ;  /* 0x0020000c2d007388 */ /* 0x010fe80000000c00 */
[----:B-----5:R-:W-:Y:S04]  /*07b0*/  STS.128 [R45+0x3000], R16 ;  /* 0x003000102d007388 */ /* 0x020fe80000000c00 */
[----:B------:R-:W-:Y:S01]  /*07c0*/  STS.128 [R45+0x4000], R20 ;  /* 0x004000142d007388 */ /* 0x000fe20000000c00 */
[----:B0-----:R-:W-:Y:S01]  /*07d0*/  IMAD.SHL.U32 R4, R47, 0x8, RZ ;  /* 0x000000082f047824 */ /* 0x001fe200078e00ff */
[----:B------:R-:W-:-:S02]  /*07e0*/  LOP3.LUT R5, R50, 0x40, RZ, 0xc0, !PT ;  /* 0x0000004032057812 */ /* 0x000fc400078ec0ff */
[----:B------:R-:W-:Y:S02]  /*07f0*/  STS.128 [R45+0x5000], R24 ;  /* 0x005000182d007388 */ /* 0x000fe40000000c00 */
[----:B------:R-:W-:Y:S02]  /*0800*/  LOP3.LUT R6, R5, 0x8, R42, 0xf8, !PT ;  /* 0x0000000805067812 */ /* 0x000fe400078ef82a */
[----:B------:R-:W-:Y:S01]  /*0810*/  STS.128 [R45+0x6000], R28 ;  /* 0x0060001c2d007388 */ /* 0x000fe20000000c00 */
[----:B------:R-:W-:Y:S02]  /*0820*/  LOP3.LUT R4, R43, 0x8, R4, 0xf8, !PT ;  /* 0x000000082b047812 */ /* 0x000fe400078ef804 */
[----:B------:R-:W-:Y:S01]  /*0830*/  SHF.R.U32.HI R5, RZ, 0x3, R5 ;  /* 0x00000003ff057819 */ /* 0x000fe20000011605 */
[----:B------:R-:W-:Y:S01]  /*0840*/  STS.128 [R45+0x7000], R32 ;  /* 0x007000202d007388 */ /* 0x000fe20000000c00 */
[----:B------:R-:W-:Y:S02]  /*0850*/  SHF.R.U32.HI R43, RZ, 0x3, R43 ;  /* 0x00000003ff2b7819 */ /* 0x000fe4000001162b */
[----:B------:R-:W-:Y:S01]  /*0860*/  LOP3.LUT R6, R6, R5, RZ, 0x3c, !PT ;  /* 0x0000000506067212 */ /* 0x000fe200078e3cff */
[----:B------:R-:W-:Y:S01]  /*0870*/  BAR.SYNC.DEFER_BLOCKING 0x0 ;  /* 0x0000000000007b1d */ /* 0x000fe20000010000 */
[----:B------:R-:W-:Y:S01]  /*0880*/  LOP3.LUT R4, R4, R43, RZ, 0x3c, !PT ;  /* 0x0000002b04047212 */ /* 0x000fe200078e3cff */
[----:B------:R-:W-:Y:S01]  /*0890*/  IMAD R5, R49, 0x10, R46 ;  /* 0x0000001031057824 */ /* 0x000fe200078e022e */
[----:B------:R-:W-:-:S03]  /*08a0*/  IADD3 R41, R6, R41, R48 ;  /* 0x0000002906297210 */ /* 0x000fc60007ffe030 */
[----:B------:R-:W-:Y:S01]  /*08b0*/  IMAD.IADD R5, R4, 0x1, R5 ;  /* 0x0000000104057824 */ /* 0x000fe200078e0205 */
[----:B------:R-:W0:Y:S04]  /*08c0*/  LDS R25, [R40+UR4+0x400] ;  /* 0x0004000428197984 */ /* 0x000e280008000800 */
[----:B------:R-:W1:Y:S04]  /*08d0*/  LDS R21, [R40+UR4+0x800] ;  /* 0x0008000428157984 */ /* 0x000e680008000800 */
[----:B------:R-:W2:Y:S04]  /*08e0*/  LDS R20, [R40+UR4+0xc00] ;  /* 0x000c000428147984 */ /* 0x000ea80008000800 */
[----:B------:R-:W3:Y:S04]  /*08f0*/  LDS R30, [R40+UR4] ;  /* 0x00000004281e7984 */ /* 0x000ee80008000800 */
[----:B------:R-:W4:Y:S04]  /*0900*/  LDS R32, [R40+UR4+0x1800] ;  /* 0x0018000428207984 */ /* 0x000f280008000800 */
[----:B------:R-:W5:Y:S04]  /*0910*/  LDS R29, [R40+UR4+0x1c00] ;  /* 0x001c0004281d7984 */ /* 0x000f680008000800 */
[----:B------:R-:W5:Y:S04]  /*0920*/  LDS R23, [R40+UR4+0x2000] ;  /* 0x0020000428177984 */ /* 0x000f680008000800 */
[----:B------:R-:W5:Y:S04]  /*0930*/  LDS R18, [R40+UR4+0x4400] ;  /* 0x0044000428127984 */ /* 0x000f680008000800 */
[----:B------:R-:W5:Y:S04]  /*0940*/  LDS R11, [R40+UR4+0x4800] ;  /* 0x00480004280b7984 */ /* 0x000f680008000800 */
[----:B------:R-:W5:Y:S04]  /*0950*/  LDS R17, [R40+UR4+0x4c00] ;  /* 0x004c000428117984 */ /* 0x000f680008000800 */
[----:B------:R-:W5:Y:S01]  /*0960*/  LDS R10, [R40+UR4+0x3800] ;  /* 0x00380004280a7984 */ /* 0x000f620008000800 */
[----:B0-----:R-:W-:-:S03]  /*0970*/  FMUL.FTZ R31, R25, UR5 ;  /* 0x00000005191f7c20 */ /* 0x001fc60008410000 */
[----:B------:R-:W0:Y:S01]  /*0980*/  LDS R19, [R40+UR4+0x3c00] ;  /* 0x003c000428137984 */ /* 0x000e220008000800 */
[----:B-1----:R-:W-:-:S03]  /*0990*/  FMUL.FTZ R35, R21, UR5 ;  /* 0x0000000515237c20 */ /* 0x002fc60008410000 */
[----:B------:R-:W1:Y:S01]  /*09a0*/  LDS R16, [R40+UR4+0x5400] ;  /* 0x0054000428107984 */ /* 0x000e620008000800 */
[----:B--2---:R-:W-:-:S03]  /*09b0*/  FMUL.FTZ R44, R20, UR5 ;  /* 0x00000005142c7c20 */ /* 0x004fc60008410000 */
[----:B------:R-:W2:Y:S01]  /*09c0*/  LDS R8, [R40+UR4+0x6c00] ;  /* 0x006c000428087984 */ /* 0x000ea20008000800 */
[----:B---3--:R-:W-:-:S03]  /*09d0*/  FMUL.FTZ R30, R30, UR5 ;  /* 0x000000051e1e7c20 */ /* 0x008fc60008410000 */
[----:B------:R-:W3:Y:S01]  /*09e0*/  LDS R34, [R40+UR4+0x1000] ;  /* 0x0010000428227984 */ /* 0x000ee20008000800 */
[----:B----4-:R-:W-:Y:S01]  /*09f0*/  FMUL.FTZ R32, R32, UR5 ;  /* 0x0000000520207c20 */ /* 0x010fe20008410000 */
[----:B------:R-:W-:Y:S02]  /*0a00*/  F2FP.BF16.F32.PACK_AB R30, R31, R30 ;  /* 0x0000001e1f1e723e */ /* 0x000fe400000010ff */
[----:B------:R-:W4:Y:S01]  /*0a10*/  LDS R33, [R40+UR4+0x1400] ;  /* 0x0014000428217984 */ /* 0x000f220008000800 */
[----:B-----5:R-:W-:Y:S01]  /*0a20*/  FMUL.FTZ R29, R29, UR5 ;  /* 0x000000051d1d7c20 */ /* 0x020fe20008410000 */
[----:B------:R-:W-:Y:S02]  /*0a30*/  F2FP.BF16.F32.PACK_AB R31, R44, R35 ;  /* 0x000000232c1f723e */ /* 0x000fe400000010ff */
[----:B------:R-:W5:Y:S01]  /*0a40*/  LDS R28, [R40+UR4+0x2400] ;  /* 0x00240004281c7984 */ /* 0x000f620008000800 */
[----:B------:R-:W-:Y:S01]  /*0a50*/  FMUL.FTZ R35, R23, UR5 ;  /* 0x0000000517237c20 */ /* 0x000fe20008410000 */
[----:B------:R-:W-:-:S02]  /*0a60*/  F2FP.BF16.F32.PACK_AB R23, R29, R32 ;  /* 0x000000201d17723e */ /* 0x000fc400000010ff */
[----:B------:R-:W5:Y:S01]  /*0a70*/  LDS R22, [R40+UR4+0x2800] ;  /* 0x0028000428167984 */ /* 0x000f620008000800 */
[----:B------:R-:W-:-:S03]  /*0a80*/  FMUL.FTZ R29, R18, UR5 ;  /* 0x00000005121d7c20 */ /* 0x000fc60008410000 */
[----:B------:R-:W5:Y:S01]  /*0a90*/  LDS R27, [R40+UR4+0x2c00] ;  /* 0x002c0004281b7984 */ /* 0x000f620008000800 */
[----:B------:R-:W-:-:S03]  /*0aa0*/  FMUL.FTZ R11, R11, UR5 ;  /* 0x000000050b0b7c20 */ /* 0x000fc60008410000 */
[----:B------:R-:W-:Y:S01]  /*0ab0*/  LDS R24, [R40+UR4+0x3000] ;  /* 0x0030000428187984 */ /* 0x000fe20008000800 */
        /* <DEDUP_REMOVED lines=12> */
[----:B---3--:R-:W-:-:S03]  /*0b80*/  FMUL.FTZ R34, R34, UR5 ;  /* 0x0000000522227c20 */ /* 0x008fc60008410000 */
[----:B------:R-:W3:Y:S01]  /*0b90*/  LDS R6, [R40+UR4+0x6000] ;  /* 0x0060000428067984 */ /* 0x000ee20008000800 */
[----:B----4-:R-:W-:-:S03]  /*0ba0*/  FMUL.FTZ R33, R33, UR5 ;  /* 0x0000000521217c20 */ /* 0x010fc60008410000 */
[----:B------:R-:W4:Y:S01]  /*0bb0*/  LDS R9, [R40+UR4+0x6400] ;  /* 0x0064000428097984 */ /* 0x000f220008000800 */
[----:B-----5:R-:W-:-:S03]  /*0bc0*/  FMUL.FTZ R28, R28, UR5 ;  /* 0x000000051c1c7c20 */ /* 0x020fc60008410000 */
[----:B------:R-:W5:Y:S01]  /*0bd0*/  LDS R4, [R40+UR4+0x6800] ;  /* 0x0068000428047984 */ /* 0x000f620008000800 */
[----:B------:R-:W-:Y:S01]  /*0be0*/  FMUL.FTZ R43, R22, UR5 ;  /* 0x00000005162b7c20 */ /* 0x000fe20008410000 */
[----:B------:R-:W-:Y:S02]  /*0bf0*/  F2FP.BF16.F32.PACK_AB R22, R33, R34 ;  /* 0x000000222116723e */ /* 0x000fe400000010ff */
[----:B------:R-:W5:Y:S01]  /*0c00*/  LDS R7, [R40+UR4+0x7000] ;  /* 0x0070000428077984 */ /* 0x000f620008000800 */
[----:B------:R-:W-:-:S03]  /*0c10*/  FMUL.FTZ R44, R27, UR5 ;  /* 0x000000051b2c7c20 */ /* 0x000fc60008410000 */
[----:B------:R-:W5:Y:S02]  /*0c20*/  LDS R21, [R40+UR4+0x7400] ;  /* 0x0074000428157984 */ /* 0x000f640008000800 */
[----:B------:R-:W-:Y:S02]  /*0c30*/  F2FP.BF16.F32.PACK_AB R27, R44, R43 ;  /* 0x0000002b2c1b723e */ /* 0x000fe400000010ff */
[----:B------:R-:W5:Y:S01]  /*0c40*/  LDS R20, [R40+UR4+0x7800] ;  /* 0x0078000428147984 */ /* 0x000f620008000800 */
[----:B------:R-:W-:Y:S01]  /*0c50*/  FMUL.FTZ R45, R26, UR5 ;  /* 0x000000051a2d7c20 */ /* 0x000fe20008410000 */
[----:B------:R-:W-:Y:S02]  /*0c60*/  SHF.R.S32.HI R43, RZ, 0x1f, R42 ;  /* 0x0000001fff2b7819 */ /* 0x000fe4000001142a */
[----:B------:R1:W5:Y:S01]  /*0c70*/  LDS R25, [R40+UR4+0x7c00] ;  /* 0x007c000428197984 */ /* 0x0003620008000800 */
[----:B------:R-:W-:Y:S01]  /*0c80*/  FMUL.FTZ R12, R12, UR5 ;  /* 0x000000050c0c7c20 */ /* 0x000fe20008410000 */
[----:B0-----:R-:W-:-:S04]  /*0c90*/  FMUL.FTZ R14, R14, UR5 ;  /* 0x000000050e0e7c20 */ /* 0x001fc80008410000 */
[----:B------:R-:W-:Y:S01]  /*0ca0*/  F2FP.BF16.F32.PACK_AB R29, R29, R12 ;  /* 0x0000000c1d1d723e */ /* 0x000fe200000010ff */
[----:B-1----:R-:W-:Y:S01]  /*0cb0*/  FMUL.FTZ R40, R24, UR5 ;  /* 0x0000000518287c20 */ /* 0x002fe20008410000 */
[----:B------:R-:W-:Y:S01]  /*0cc0*/  FMUL.FTZ R13, R13, UR5 ;  /* 0x000000050d0d7c20 */ /* 0x000fe20008410000 */
[----:B------:R-:W-:Y:S01]  /*0cd0*/  F2FP.BF16.F32.PACK_AB R24, R28, R35 ;  /* 0x000000231c18723e */ /* 0x000fe200000010ff */
[----:B--2---:R-:W-:Y:S02]  /*0ce0*/  FMUL.FTZ R16, R15, UR5 ;  /* 0x000000050f107c20 */ /* 0x004fe40008410000 */
[----:B------:R-:W-:Y:S02]  /*0cf0*/  F2FP.BF16.F32.PACK_AB R26, R45, R40 ;  /* 0x000000282d1a723e */ /* 0x000fe400000010ff */
[----:B------:R-:W-:Y:S01]  /*0d00*/  F2FP.BF16.F32.PACK_AB R17, R17, R14 ;  /* 0x0000000e1111723e */ /* 0x000fe200000010ff */
[----:B---3--:R-:W-:Y:S01]  /*0d10*/  FMUL.FTZ R6, R6, UR5 ;  /* 0x0000000506067c20 */ /* 0x008fe20008410000 */
[----:B------:R-:W-:-:S02]  /*0d20*/  F2FP.BF16.F32.PACK_AB R16, R16, R13 ;  /* 0x0000000d1010723e */ /* 0x000fc400000010ff */
[----:B------:R-:W-:Y:S01]  /*0d30*/  CS2R R14, SRZ ;  /* 0x00000000000e7805 */ /* 0x000fe2000001ff00 */
[----:B------:R-:W0:Y:S01]  /*0d40*/  LDC.64 R12, c[0x0][0x258] ;  /* 0x00009600ff0c7b82 */ /* 0x000e220000000a00 */
[----:B----4-:R-:W-:Y:S01]  /*0d50*/  FMUL.FTZ R9, R9, UR5 ;  /* 0x0000000509097c20 */ /* 0x010fe20008410000 */
[--C-:B------:R-:W-:Y:S01]  /*0d60*/  @P0 IMAD.MOV.U32 R14, RZ, RZ, R36.reuse ;  /* 0x000000ffff0e0224 */ /* 0x100fe200078e0024 */
[----:B------:R-:W-:Y:S01]  /*0d70*/  @P0 SHF.R.S32.HI R15, RZ, 0x1f, R36 ;  /* 0x0000001fff0f0819 */ /* 0x000fe20000011424 */
[----:B-----5:R-:W-:Y:S02]  /*0d80*/  FMUL.FTZ R4, R4, UR5 ;  /* 0x0000000504047c20 */ /* 0x020fe40008410000 */
[----:B------:R-:W-:Y:S01]  /*0d90*/  F2FP.BF16.F32.PACK_AB R9, R9, R6 ;  /* 0x000000060909723e */ /* 0x000fe200000010ff */
[----:B------:R-:W-:Y:S02]  /*0da0*/  FMUL.FTZ R7, R7, UR5 ;  /* 0x0000000507077c20 */ /* 0x000fe40008410000 */
[----:B------:R-:W-:Y:S01]  /*0db0*/  F2FP.BF16.F32.PACK_AB R11, R11, R4 ;  /* 0x000000040b0b723e */ /* 0x000fe200000010ff */
[----:B------:R-:W-:Y:S01]  /*0dc0*/  FMUL.FTZ R8, R21, UR5 ;  /* 0x0000000515087c20 */ /* 0x000fe20008410000 */
[----:B------:R-:W-:Y:S01]  /*0dd0*/  LEA R21, R5, UR4, 0x1 ;  /* 0x0000000405157c11 */ /* 0x000fe2000f8e08ff */
[----:B------:R-:W-:-:S03]  /*0de0*/  FMUL.FTZ R20, R20, UR5 ;  /* 0x0000000514147c20 */ /* 0x000fc60008410000 */
[----:B------:R-:W-:Y:S01]  /*0df0*/  F2FP.BF16.F32.PACK_AB R19, R8, R7 ;  /* 0x000000070813723e */ /* 0x000fe200000010ff */
[----:B------:R-:W-:Y:S01]  /*0e00*/  STS [R21+0x8000], R30 ;  /* 0x0080001e15007388 */ /* 0x000fe20000000800 */
[----:B------:R-:W-:Y:S01]  /*0e10*/  LEA R8, R41, UR4, 0x1 ;  /* 0x0000000429087c11 */ /* 0x000fe2000f8e08ff */
[----:B------:R-:W-:Y:S01]  /*0e20*/  FMUL.FTZ R25, R25, UR5 ;  /* 0x0000000519197c20 */ /* 0x000fe20008410000 */
[----:B------:R-:W-:Y:S01]  /*0e30*/  ULDC UR5, c[0x0][0x244] ;  /* 0x0000910000057ab9 */ /* 0x000fe20000000800 */
[----:B------:R-:W-:Y:S01]  /*0e40*/  STS [R21+0x8100], R31 ;  /* 0x0081001f15007388 */ /* 0x000fe20000000800 */
[----:B------:R-:W-:Y:S02]  /*0e50*/  UIADD3 UR4, UR4, 0x8000, URZ ;  /* 0x0000800004047890 */ /* 0x000fe4000fffe03f */
[----:B------:R-:W-:Y:S01]  /*0e60*/  F2FP.BF16.F32.PACK_AB R20, R25, R20 ;  /* 0x000000141914723e */ /* 0x000fe200000010ff */
[----:B------:R-:W-:Y:S04]  /*0e70*/  STS [R21+0x9000], R24 ;  /* 0x0090001815007388 */ /* 0x000fe80000000800 */
[----:B------:R-:W-:Y:S04]  /*0e80*/  STS [R21+0x9100], R27 ;  /* 0x0091001b15007388 */ /* 0x000fe80000000800 */
[----:B------:R-:W-:Y:S04]  /*0e90*/  STS [R21+0x8400], R22 ;  /* 0x0084001615007388 */ /* 0x000fe80000000800 */
[----:B------:R-:W-:Y:S04]  /*0ea0*/  STS [R21+0x8500], R23 ;  /* 0x0085001715007388 */ /* 0x000fe80000000800 */
[----:B------:R-:W-:Y:S04]  /*0eb0*/  STS [R21+0x9400], R26 ;  /* 0x0094001a15007388 */ /* 0x000fe80000000800 */
[----:B------:R1:W-:Y:S04]  /*0ec0*/  STS [R21+0x9500], R10 ;  /* 0x0095000a15007388 */ /* 0x0003e80000000800 */
[----:B------:R-:W-:Y:S04]  /*0ed0*/  STS [R21+0xa000], R29 ;  /* 0x00a0001d15007388 */ /* 0x000fe80000000800 */
[----:B------:R-:W-:Y:S01]  /*0ee0*/  STS [R21+0xa100], R18 ;  /* 0x00a1001215007388 */ /* 0x000fe20000000800 */
[----:B-1----:R-:W-:Y:S01]  /*0ef0*/  IADD3 R10, P0, R39, R14, RZ ;  /* 0x0000000e270a7210 */ /* 0x002fe20007f1e0ff */
[----:B0-----:R-:W-:-:S02]  /*0f00*/  IMAD R14, R12, UR9, RZ ;  /* 0x000000090c0e7c24 */ /* 0x001fc4000f8e02ff */
[----:B------:R0:W-:Y:S04]  /*0f10*/  STS [R21+0xb000], R9 ;  /* 0x00b0000915007388 */ /* 0x0001e80000000800 */
[----:B------:R1:W-:Y:S04]  /*0f20*/  STS [R21+0xb100], R11 ;  /* 0x00b1000b15007388 */ /* 0x0003e80000000800 */
[----:B------:R2:W-:Y:S01]  /*0f30*/  STS [R21+0xa400], R17 ;  /* 0x00a4001115007388 */ /* 0x0005e20000000800 */
[----:B0-----:R-:W-:Y:S01]  /*0f40*/  VIADDMNMX R9, R3, -R0, 0x40, PT ;  /* 0x0000004003097446 */ /* 0x001fe20003800900 */
[----:B------:R-:W-:-:S02]  /*0f50*/  VIADD R0, R39, 0x10 ;  /* 0x0000001027007836 */ /* 0x000fc40000000000 */
[----:B------:R2:W-:Y:S01]  /*0f60*/  STS [R21+0xa500], R16 ;  /* 0x00a5001015007388 */ /* 0x0005e20000000800 */
[----:B------:R-:W-:Y:S01]  /*0f70*/  IMAD R3, R13, UR8, R14 ;  /* 0x000000080d037c24 */ /* 0x000fe2000f8e020e */
[----:B-1----:R-:W-:Y:S01]  /*0f80*/  LEA.HI.X.SX32 R11, R39, R15, 0x1, P0 ;  /* 0x0000000f270b7211 */ /* 0x002fe200000f0eff */
[----:B------:R-:W-:Y:S01]  /*0f90*/  IMAD.WIDE.U32 R12, R12, UR8, R42 ;  /* 0x000000080c0c7c25 */ /* 0x000fe2000f8e002a */
[----:B------:R2:W-:Y:S01]  /*0fa0*/  STS [R21+0xb400], R19 ;  /* 0x00b4001315007388 */ /* 0x0005e20000000800 */
[----:B------:R-:W-:Y:S01]  /*0fb0*/  ISETP.GE.AND P0, PT, R42, UR5, PT ;  /* 0x000000052a007c0c */ /* 0x000fe2000bf06270 */
[----:B------:R-:W-:Y:S01]  /*0fc0*/  ULDC.64 UR8, c[0x0][0x260] ;  /* 0x0000980000087ab9 */ /* 0x000fe20000000a00 */
[----:B------:R-:W-:Y:S01]  /*0fd0*/  IMAD.IADD R13, R13, 0x1, R3 ;  /* 0x000000010d0d7824 */ /* 0x000fe200078e0203 */
[----:B------:R2:W-:Y:S01]  /*0fe0*/  STS [R21+0xb500], R20 ;  /* 0x00b5001415007388 */ /* 0x0005e20000000800 */
[----:B------:R-:W-:Y:S01]  /*0ff0*/  BAR.SYNC.DEFER_BLOCKING 0x0 ;  /* 0x0000000000007b1d */ /* 0x000fe20000010000 */
[-C--:B------:R-:W-:Y:S01]  /*1000*/  ISETP.GE.OR P3, PT, R39, R9.reuse, P0 ;  /* 0x000000092700720c */ /* 0x080fe20000766670 */
[----:B------:R-:W-:Y:S01]  /*1010*/  IMAD R37, R37, UR8, RZ ;  /* 0x0000000825257c24 */ /* 0x000fe2000f8e02ff */
[----:B------:R-:W-:Y:S01]  /*1020*/  ISETP.GE.OR P2, PT, R0, R9, P0 ;  /* 0x000000090000720c */ /* 0x000fe20000746670 */
[C---:B------:R-:W-:Y:S01]  /*1030*/  VIADD R0, R39.reuse, 0x20 ;  /* 0x0000002027007836 */ /* 0x040fe20000000000 */
[----:B------:R-:W-:Y:S01]  /*1040*/  IADD3 R39, R39, 0x30, RZ ;  /* 0x0000003027277810 */ /* 0x000fe20007ffe0ff */
[----:B------:R-:W-:-:S02]  /*1050*/  IMAD R37, R38, UR9, R37 ;  /* 0x0000000926257c24 */ /* 0x000fc4000f8e0225 */
[----:B------:R-:W-:Y:S01]  /*1060*/  IMAD.WIDE R2, R2, 0x40, R10 ;  /* 0x0000004002027825 */ /* 0x000fe200078e020a */
[-C--:B------:R-:W-:Y:S02]  /*1070*/  ISETP.GE.OR P1, PT, R0, R9.reuse, P0 ;  /* 0x000000090000720c */ /* 0x080fe40000726670 */
[----:B------:R-:W-:Y:S01]  /*1080*/  ISETP.GE.OR P0, PT, R39, R9, P0 ;  /* 0x000000092700720c */ /* 0x000fe20000706670 */
[----:B------:R-:W-:Y:S01]  /*1090*/  IMAD.WIDE.U32 R38, R38, UR8, R12 ;  /* 0x0000000826267c25 */ /* 0x000fe2000f8e000c */
[----:B------:R-:W-:-:S03]  /*10a0*/  LEA R12, R41, UR4, 0x1 ;  /* 0x00000004290c7c11 */ /* 0x000fc6000f8e08ff */
[----:B------:R-:W-:Y:S01]  /*10b0*/  IMAD.IADD R11, R39, 0x1, R37 ;  /* 0x00000001270b7824 */ /* 0x000fe200078e0225 */
[----:B------:R2:W0:Y:S01]  /*10c0*/  LDS.128 R4, [R8+0x8600] ;  /* 0x0086000008047984 */ /* 0x0004220000000c00 */
[----:B------:R-:W-:Y:S06]  /*10d0*/  @P3 BRA `(.L_x_82) ;  /* 0x00000000002c3947 */ /* 0x000fec0003800000 */
[----:B------:R-:W1:Y:S01]  /*10e0*/  LDS.128 R12, [R12] ;  /* 0x000000000c0c7984 */ /* 0x000e620000000c00 */
[----:B------:R-:W-:Y:S01]  /*10f0*/  ULDC.64 UR4, c[0x0][0x250] ;  /* 0x0000940000047ab9 */ /* 0x000fe20000000a00 */
[----:B------:R-:W-:Y:S02]  /*1100*/  IMAD.MOV.U32 R10, RZ, RZ, R38 ;  /* 0x000000ffff0a7224 */ /* 0x000fe400078e0026 */
[----:B------:R-:W-:Y:S02]  /*1110*/  IMAD R9, R3, UR4, RZ ;  /* 0x0000000403097c24 */ /* 0x000fe4000f8e02ff */
[----:B--2---:R-:W-:-:S04]  /*1120*/  IMAD.WIDE.U32 R16, R2, UR4, R10 ;  /* 0x0000000402107c25 */ /* 0x004fc8000f8e000a */
[----:B------:R-:W-:Y:S01]  /*1130*/  IMAD R9, R2, UR5, R9 ;  /* 0x0000000502097c24 */ /* 0x000fe2000f8e0209 */
[----:B------:R-:W-:Y:S02]  /*1140*/  ULDC.64 UR4, c[0x0][0x238] ;  /* 0x00008e0000047ab9 */ /* 0x000fe40000000a00 */
[----:B------:R-:W-:Y:S01]  /*1150*/  LEA R18, P3, R16, UR4, 0x1 ;  /* 0x0000000410127c11 */ /* 0x000fe2000f8608ff */
[----:B------:R-:W-:-:S05]  /*1160*/  IMAD.IADD R9, R17, 0x1, R9 ;  /* 0x0000000111097824 */ /* 0x000fca00078e0209 */
[----:B------:R-:W-:-:S05]  /*1170*/  LEA.HI.X R19, R16, UR5, R9, 0x1, P3 ;  /* 0x0000000510137c11 */ /* 0x000fca00098f0c09 */
[----:B-1----:R1:W-:Y:S02]  /*1180*/  STG.E.128 desc[UR6][R18.64], R12 ;  /* 0x0000000c12007986 */ /* 0x0023e4000c101d06 */
.L_x_82:
[----:B------:R-:W-:Y:S05]  /*1190*/  BSYNC B0 ;  /* 0x0000000000007941 */ /* 0x000fea0003800000 */
.L_x_81:
[----:B-1----:R1:W3:Y:S01]  /*11a0*/  LDS.128 R12, [R8+0x8200] ;  /* 0x00820000080c7984 */ /* 0x0022e20000000c00 */
[----:B------:R-:W-:Y:S04]  /*11b0*/  BSSY B0, `(.L_x_83) ;  /* 0x000000f000007945 */ /* 0x000fe80003800000 */
[----:B------:R-:W-:Y:S05]  /*11c0*/  @P2 BRA `(.L_x_84) ;  /* 0x0000000000342947 */ /* 0x000fea0003800000 */
[----:B------:R-:W-:Y:S01]  /*11d0*/  IADD3 R9, P2, R2, 0x10, RZ ;  /* 0x0000001002097810 */ /* 0x000fe20007f5e0ff */
[----:B------:R-:W-:Y:S01]  /*11e0*/  ULDC.64 UR4, c[0x0][0x250] ;  /* 0x0000940000047ab9 */ /* 0x000fe20000000a00 */
[----:B--2---:R-:W-:Y:S02]  /*11f0*/  IMAD.MOV.U32 R16, RZ, RZ, R38 ;  /* 0x000000ffff107224 */ /* 0x004fe400078e0026 */
        /* <DEDUP_REMOVED lines=10> */
.L_x_84:
[----:B------:R-:W-:Y:S05]  /*12a0*/  BSYNC B0 ;  /* 0x0000000000007941 */ /* 0x000fea0003800000 */
.L_x_83:
[----:B---34-:R3:W4:Y:S01]  /*12b0*/  LDS.128 R12, [R8+0x8400] ;  /* 0x00840000080c7984 */ /* 0x0187220000000c00 */
[----:B------:R-:W-:Y:S04]  /*12c0*/  BSSY B0, `(.L_x_85) ;  /* 0x000000f000007945 */ /* 0x000fe80003800000 */
[----:B------:R-:W-:Y:S05]  /*12d0*/  @P1 BRA `(.L_x_86) ;  /* 0x0000000000341947 */ /* 0x000fea0003800000 */
[----:B--2---:R-:W-:Y:S01]  /*12e0*/  IADD3 R17, P1, R2, 0x20, RZ ;  /* 0x0000002002117810 */ /* 0x004fe20007f3e0ff */
[----:B------:R-:W-:Y:S01]  /*12f0*/  ULDC.64 UR4, c[0x0][0x250] ;  /* 0x0000940000047ab9 */ /* 0x000fe20000000a00 */
[----:B-1-3--:R-:W-:Y:S02]  /*1300*/  IMAD.MOV.U32 R8, RZ, RZ, R38 ;  /* 0x000000ffff087224 */ /* 0x00afe400078e0026 */
        /* <DEDUP_REMOVED lines=9> */
[----:B----4-:R1:W-:Y:S02]  /*13a0*/  STG.E.128 desc[UR6][R16.64], R12 ;  /* 0x0000000c10007986 */ /* 0x0103e4000c101d06 */
.L_x_86:
[----:B------:R-:W-:Y:S05]  /*13b0*/  BSYNC B0 ;  /* 0x0000000000007941 */ /* 0x000fea0003800000 */
.L_x_85:
[----:B------:R-:W-:Y:S05]  /*13c0*/  @P0 EXIT ;  /* 0x000000000000094d */ /* 0x000fea0003800000 */
[----:B------:R-:W-:Y:S01]  /*13d0*/  IADD3 R9, P0, R2, 0x30, RZ ;  /* 0x0000003002097810 */ /* 0x000fe20007f1e0ff */
[----:B------:R-:W-:-:S04]  /*13e0*/  ULDC.64 UR4, c[0x0][0x250] ;  /* 0x0000940000047ab9 */ /* 0x000fc80000000a00 */
[----:B------:R-:W-:Y:S02]  /*13f0*/  IMAD.X R2, RZ, RZ, R3, P0 ;  /* 0x000000ffff027224 */ /* 0x000fe400000e0603 */
[----:B------:R-:W-:Y:S02]  /*1400*/  IMAD.MOV.U32 R3, RZ, RZ, R11 ;  /* 0x000000ffff037224 */ /* 0x000fe400078e000b */
[----:B------:R-:W-:Y:S02]  /*1410*/  IMAD R0, R2, UR4, RZ ;  /* 0x0000000402007c24 */ /* 0x000fe4000f8e02ff */
[----:B------:R-:W-:-:S04]  /*1420*/  IMAD.MOV.U32 R2, RZ, RZ, R38 ;  /* 0x000000ffff027224 */ /* 0x000fc800078e0026 */
[----:B------:R-:W-:-:S04]  /*1430*/  IMAD.WIDE.U32 R2, R9, UR4, R2 ;  /* 0x0000000409027c25 */ /* 0x000fc8000f8e0002 */
[----:B------:R-:W-:Y:S01]  /*1440*/  IMAD R9, R9, UR5, R0 ;  /* 0x0000000509097c24 */ /* 0x000fe2000f8e0200 */
[----:B------:R-:W-:Y:S02]  /*1450*/  ULDC.64 UR4, c[0x0][0x238] ;  /* 0x00008e0000047ab9 */ /* 0x000fe40000000a00 */
[----:B-123--:R-:W-:Y:S01]  /*1460*/  LEA R8, P0, R2, UR4, 0x1 ;  /* 0x0000000402087c11 */ /* 0x00efe2000f8008ff */
[----:B------:R-:W-:-:S05]  /*1470*/  IMAD.IADD R3, R3, 0x1, R9 ;  /* 0x0000000103037824 */ /* 0x000fca00078e0209 */
[----:B------:R-:W-:-:S05]  /*1480*/  LEA.HI.X R9, R2, UR5, R3, 0x1, P0 ;  /* 0x0000000502097c11 */ /* 0x000fca00080f0c03 */
[----:B0-----:R-:W-:Y:S01]  /*1490*/  STG.E.128 desc[UR6][R8.64], R4 ;  /* 0x0000000408007986 */ /* 0x001fe2000c101d06 */
[----:B------:R-:W-:Y:S05]  /*14a0*/  EXIT ;  /* 0x000000000000794d */ /* 0x000fea0003800000 */
.L_x_87:
        /* <DEDUP_REMOVED lines=13> */
.L_x_147:


//--------------------- .text._ZN7cutlass13device_kernelIN5flash19enable_sm80_to_sm89INS1_16FlashAttnBwdSm80INS1_25CollectiveMainloopBwdSm80ILi2ELi2EN4cute5tupleIJNS5_1CILi64EEENS7_ILi128EEES9_EEENS_10bfloat16_tEfNS_4arch4Sm80ELb1ELb0ELb1ELb1ELb1ELb0ELb0ELb0ELi2ELi2ELi2ELi2ELb0EEENS1_24CollectiveEpilogueBwdGQAISA_fSD_Li256ELb1ELb1EEENS1_25SingleTileBwdLPTSchedulerILb1ELi128ELb1EEEEEEEEEvNT_6ParamsE --------------------------
	.section	.text._ZN7cutlass13device_kernelIN5flash19enable_sm80_to_sm89INS1_16FlashAttnBwdSm80INS1_25CollectiveMainloopBwdSm80ILi2ELi2EN4cute5tupleIJNS5_1CILi64EEENS7_ILi128EEES9_EEENS_10bfloat16_tEfNS_4arch4Sm80ELb1ELb0ELb1ELb1ELb1ELb0ELb0ELb0ELi2ELi2ELi2ELi2ELb0EEENS1_24CollectiveEpilogueBwdGQAISA_fSD_Li256ELb1ELb1EEENS1_25SingleTileBwdLPTSchedulerILb1ELi128ELb1EEEEEEEEEvNT_6ParamsE,"ax",@progbits
	.align	128
.text._ZN7cutlass13device_kernelIN5flash19enable_sm80_to_sm89INS1_16FlashAttnBwdSm80INS1_25CollectiveMainloopBwdSm80ILi2ELi2EN4cute5tupleIJNS5_1CILi64EEENS7_ILi128EEES9_EEENS_10bfloat16_tEfNS_4arch4Sm80ELb1ELb0ELb1ELb1ELb1ELb0ELb0ELb0ELi2ELi2ELi2ELi2ELb0EEENS1_24CollectiveEpilogueBwdGQAISA_fSD_Li256ELb1ELb1EEENS1_25SingleTileBwdLPTSchedulerILb1ELi128ELb1EEEEEEEEEvNT_6ParamsE:
        .type           _ZN7cutlass13device_kernelIN5flash19enable_sm80_to_sm89INS1_16FlashAttnBwdSm80INS1_25CollectiveMainloopBwdSm80ILi2ELi2EN4cute5tupleIJNS5_1CILi64EEENS7_ILi128EEES9_EEENS_10bfloat16_tEfNS_4arch4Sm80ELb1ELb0ELb1ELb1ELb1ELb0ELb0ELb0ELi2ELi2ELi2ELi2ELb0EEENS1_24CollectiveEpilogueBwdGQAISA_fSD_Li256ELb1ELb1EEENS1_25SingleTileBwdLPTSchedulerILb1ELi128ELb1EEEEEEEEEvNT_6ParamsE,@function
        .size           _ZN7cutlass13device_kernelIN5flash19enable_sm80_to_sm89INS1_16FlashAttnBwdSm80INS1_25CollectiveMainloopBwdSm80ILi2ELi2EN4cute5tupleIJNS5_1CILi64EEENS7_ILi128EEES9_EEENS_10bfloat16_tEfNS_4arch4Sm80ELb1ELb0ELb1ELb1ELb1ELb0ELb0ELb0ELi2ELi2ELi2ELi2ELb0EEENS1_24CollectiveEpilogueBwdGQAISA_fSD_Li256ELb1ELb1EEENS1_25SingleTileBwdLPTSchedulerILb1ELi128ELb1EEEEEEEEEvNT_6ParamsE,(.L_x_148 - _ZN7cutlass13device_kernelIN5flash19enable_sm80_to_sm89INS1_16FlashAttnBwdSm80INS1_25CollectiveMainloopBwdSm80ILi2ELi2EN4cute5tupleIJNS5_1CILi64EEENS7_ILi128EEES9_EEENS_10bfloat16_tEfNS_4arch4Sm80ELb1ELb0ELb1ELb1ELb1ELb0ELb0ELb0ELi2ELi2ELi2ELi2ELb0EEENS1_24CollectiveEpilogueBwdGQAISA_fSD_Li256ELb1ELb1EEENS1_25SingleTileBwdLPTSchedulerILb1ELi128ELb1EEEEEEEEEvNT_6ParamsE)
        .other          _ZN7cutlass13device_kernelIN5flash19enable_sm80_to_sm89INS1_16FlashAttnBwdSm80INS1_25CollectiveMainloopBwdSm80ILi2ELi2EN4cute5tupleIJNS5_1CILi64EEENS7_ILi128EEES9_EEENS_10bfloat16_tEfNS_4arch4Sm80ELb1ELb0ELb1ELb1ELb1ELb0ELb0ELb0ELi2ELi2ELi2ELi2ELb0EEENS1_24CollectiveEpilogueBwdGQAISA_fSD_Li256ELb1ELb1EEENS1_25SingleTileBwdLPTSchedulerILb1ELi128ELb1EEEEEEEEEvNT_6ParamsE,@"STO_CUDA_ENTRY STV_DEFAULT"
_ZN7cutlass13device_kernelIN5flash19enable_sm80_to_sm89INS1_16FlashAttnBwdSm80INS1_25CollectiveMainloopBwdSm80ILi2ELi2EN4cute5tupleIJNS5_1CILi64EEENS7_ILi128EEES9_EEENS_10bfloat16_tEfNS_4arch4Sm80ELb1ELb0ELb1ELb1ELb1ELb0ELb0ELb0ELi2ELi2ELi2ELi2ELb0EEENS1_24CollectiveEpilogueBwdGQAISA_fSD_Li256ELb1ELb1EEENS1_25SingleTileBwdLPTSchedulerILb1ELi128ELb1EEEEEEEEEvNT_6ParamsE:
[----:B------:R-:W-:Y:S01]  /*0000*/  LDC R1, c[0x0][0x28] ;  /* 0x00000a00ff017b82 */ /* 0x000fe20000000800 */
[----:B------:R-:W-:Y:S05]  /*0010*/  EXIT ;  /* 0x000000000000794d */ /* 0x000fea0003800000 */
.L_x_88:
        /* <DEDUP_REMOVED lines=14> */
.L_x_148:


//--------------------- .text._ZN7cutlass13device_kernelIN5flash22FlashAttnBwdPreprocessIN4cute5tupleIJNS3_1CILi64EEENS5_ILi128EEEEEENS_10bfloat16_tEfNS_4arch4Sm80ELb1ELb1EEEEEvNT_6ParamsE --------------------------
	.section	.text._ZN7cutlass13device_kernelIN5flash22FlashAttnBwdPreprocessIN4cute5tupleIJNS3_1CILi64EEENS5_ILi128EEEEEENS_10bfloat16_tEfNS_4arch4Sm80ELb1ELb1EEEEEvNT_6ParamsE,"ax",@progbits
	.align	128
.text._ZN7cutlass13device_kernelIN5flash22FlashAttnBwdPreprocessIN4cute5tupleIJNS3_1CILi64EEENS5_ILi128EEEEEENS_10bfloat16_tEfNS_4arch4Sm80ELb1ELb1EEEEEvNT_6ParamsE:
        .type           _ZN7cutlass13device_kernelIN5flash22FlashAttnBwdPreprocessIN4cute5tupleIJNS3_1CILi64EEENS5_ILi128EEEEEENS_10bfloat16_tEfNS_4arch4Sm80ELb1ELb1EEEEEvNT_6ParamsE,@function
        .size           _ZN7cutlass13device_kernelIN5flash22FlashAttnBwdPreprocessIN4cute5tupleIJNS3_1CILi64EEENS5_ILi128EEEEEENS_10bfloat16_tEfNS_4arch4Sm80ELb1ELb1EEEEEvNT_6ParamsE,(.L_x_149 - _ZN7cutlass13device_kernelIN5flash22FlashAttnBwdPreprocessIN4cute5tupleIJNS3_1CILi64EEENS5_ILi128EEEEEENS_10bfloat16_tEfNS_4arch4Sm80ELb1ELb1EEEEEvNT_6ParamsE)
        .other          _ZN7cutlass13device_kernelIN5flash22FlashAttnBwdPreprocessIN4cute5tupleIJNS3_1CILi64EEENS5_ILi128EEEEEENS_10bfloat16_tEfNS_4arch4Sm80ELb1ELb1EEEEEvNT_6ParamsE,@"STO_CUDA_ENTRY STV_DEFAULT"
_ZN7cutlass13device_kernelIN5flash22FlashAttnBwdPreprocessIN4cute5tupleIJNS3_1CILi64EEENS5_ILi128EEEEEENS_10bfloat16_tEfNS_4arch4Sm80ELb1ELb1EEEEEvNT_6ParamsE:
[----:B------:R-:W-:Y:S08]  /*0000*/  LDC R1, c[0x0][0x28] ;  /* 0x00000a00ff017b82 */ /* 0x000ff00000000800 */
[----:B------:R-:W0:Y:S01]  /*0010*/  LDC.64 R2, c[0x0][0x2f8] ;  /* 0x0000be00ff027b82 */ /* 0x000e220000000a00 */
[----:B------:R-:W1:Y:S01]  /*0020*/  S2R R0, SR_CTAID.Z ;  /* 0x0000000000007919 */ /* 0x000e620000002700 */
[----:B------:R-:W-:-:S06]  /*0030*/  ULDC.64 UR4, c[0x0][0x208] ;  /* 0x0000820000047ab9 */ /* 0x000fcc0000000a00 */
[----:B------:R-:W2:Y:S08]  /*0040*/  LDC.64 R4, c[0x0][0x2f0] ;  /* 0x0000bc00ff047b82 */ /* 0x000eb00000000a00 */
[----:B------:R-:W1:Y:S01]  /*0050*/  LDC.64 R6, c[0x0][0x2f0] ;  /* 0x0000bc00ff067b82 */ /* 0x000e620000000a00 */
[----:B0-----:R-:W-:-:S04]  /*0060*/  ISETP.NE.U32.AND P1, PT, R2, RZ, PT ;  /* 0x000000ff0200720c */ /* 0x001fc80003f25070 */
[----:B------:R-:W-:Y:S02]  /*0070*/  ISETP.NE.AND.EX P1, PT, R3, RZ, PT, P1 ;  /* 0x000000ff0300720c */ /* 0x000fe40003f25310 */
[----:B--2---:R-:W-:-:S04]  /*0080*/  ISETP.NE.U32.AND P0, PT, R4, RZ, PT ;  /* 0x000000ff0400720c */ /* 0x004fc80003f05070 */
[----:B------:R-:W-:Y:S01]  /*0090*/  ISETP.NE.AND.EX P0, PT, R5, RZ, PT, P0 ;  /* 0x000000ff0500720c */ /* 0x000fe20003f05300 */
[----:B------:R-:W-:Y:S01]  /*00a0*/  ULDC UR6, c[0x0][0x218] ;  /* 0x0000860000067ab9 */ /* 0x000fe20000000800 */
[----:B------:R-:W-:Y:S01]  /*00b0*/  ISETP.NE.U32.AND P2, PT, R4, RZ, PT ;  /* 0x000000ff0400720c */ /* 0x000fe20003f45070 */
[----:B-1----:R-:W-:-:S04]  /*00c0*/  IMAD.WIDE R6, R0, 0x4, R6 ;  /* 0x0000000400067825 */ /* 0x002fc800078e0206 */
[----:B------:R-:W0:Y:S01]  /*00d0*/  @P1 LDC.64 R8, c[0x0][0x2f8] ;  /* 0x0000be00ff081b82 */ /* 0x000e220000000a00 */
[----:B------:R-:W-:-:S05]  /*00e0*/  IMAD.U32 R4, RZ, RZ, UR6 ;  /* 0x00000006ff047e24 */ /* 0x000fca000f8e00ff */
[----:B------:R1:W5:Y:S01]  /*00f0*/  @P0 LDG.E R48, desc[UR4][R6.64] ;  /* 0x0000000406300981 */ /* 0x000362000c1e1900 */
[----:B------:R-:W-:Y:S01]  /*0100*/  ISETP.NE.AND.EX P2, PT, R5, RZ, PT, P2 ;  /* 0x000000ff0500720c */ /* 0x000fe20003f45320 */
[----:B------:R-:W2:Y:S01]  /*0110*/  S2R R2, SR_CTAID.X ;  /* 0x0000000000027919 */ /* 0x000ea20000002500 */
[----:B------:R-:W3:Y:S01]  /*0120*/  S2R R3, SR_TID.X ;  /* 0x0000000000037919 */ /* 0x000ee20000002100 */
[----:B0-----:R-:W-:-:S05]  /*0130*/  @P1 IMAD.WIDE R8, R0, 0x4, R8 ;  /* 0x0000000400081825 */ /* 0x001fca00078e0208 */
[----:B------:R1:W5:Y:S01]  /*0140*/  @P1 LDG.E R4, desc[UR4][R8.64] ;  /* 0x0000000408041981 */ /* 0x000362000c1e1900 */
[----:B--2---:R-:W-:Y:S01]  /*0150*/  IMAD.SHL.U32 R5, R2, 0x40, RZ ;  /* 0x0000004002057824 */ /* 0x004fe200078e00ff */
[----:B---3--:R-:W-:Y:S06]  /*0160*/  @P1 BRA `(.L_x_89) ;  /* 0x0000000000101947 */ /* 0x008fec0003800000 */
[----:B------:R-:W-:Y:S05]  /*0170*/  @!P0 BRA `(.L_x_89) ;  /* 0x00000000000c8947 */ /* 0x000fea0003800000 */
[----:B-1----:R-:W2:Y:S04]  /*0180*/  LDG.E R9, desc[UR4][R6.64] ;  /* 0x0000000406097981 */ /* 0x002ea8000c1e1900 */
[----:B-----5:R-:W2:Y:S02]  /*0190*/  LDG.E R4, desc[UR4][R6.64+0x4] ;  /* 0x0000040406047981 */ /* 0x020ea4000c1e1900 */
[----:B--2---:R-:W-:-:S07]  /*01a0*/  IADD3 R4, -R9, R4, RZ ;  /* 0x0000000409047210 */ /* 0x004fce0007ffe1ff */
.L_x_89:
[----:B-----5:R-:W-:-:S13]  /*01b0*/  ISETP.LE.AND P1, PT, R4, R5, PT ;  /* 0x000000050400720c */ /* 0x020fda0003f23270 */
[----:B------:R-:W-:Y:S05]  /*01c0*/  @P2 EXIT P1 ;  /* 0x000000000000294d */ /* 0x000fea0000800000 */
[----:B------:R-:W0:Y:S01]  /*01d0*/  S2UR UR6, SR_CTAID.Y ;  /* 0x00000000000679c3 */ /* 0x000e220000002600 */
[----:B------:R-:W-:Y:S01]  /*01e0*/  IMAD.IADD R47, R4, 0x1, -R5 ;  /* 0x00000001042f7824 */ /* 0x000fe200078e0a05 */
[C---:B------:R-:W-:Y:S01]  /*01f0*/  ISETP.GT.AND P1, PT, R3.reuse, 0x3f, PT ;  /* 0x0000003f0300780c */ /* 0x040fe20003f24270 */
[----:B------:R-:W-:Y:S01]  /*0200*/  BSSY B0, `(.L_x_90) ;  /* 0x0000025000007945 */ /* 0x000fe20003800000 */
[----:B-1----:R-:W-:Y:S02]  /*0210*/  SHF.R.S32.HI R6, RZ, 0x1f, R3 ;  /* 0x0000001fff067819 */ /* 0x002fe40000011403 */
[----:B------:R-:W-:Y:S02]  /*0220*/  CS2R R14, SRZ ;  /* 0x00000000000e7805 */ /* 0x000fe4000001ff00 */
[----:B------:R-:W-:Y:S01]  /*0230*/  ISETP.GE.OR P4, PT, R3, R47, P1 ;  /* 0x0000002f0300720c */ /* 0x000fe20000f86670 */
[----:B------:R-:W-:Y:S01]  /*0240*/  @P0 IMAD.MOV.U32 R14, RZ, RZ, R48 ;  /* 0x000000ffff0e0224 */ /* 0x000fe200078e0030 */
[----:B------:R-:W1:Y:S01]  /*0250*/  LDC.64 R10, c[0x0][0x230] ;  /* 0x00008c00ff0a7b82 */ /* 0x000e620000000a00 */
[----:B------:R-:W-:Y:S01]  /*0260*/  LEA.HI R7, R6, R3, RZ, 0x4 ;  /* 0x0000000306077211 */ /* 0x000fe200078f20ff */
[----:B------:R-:W-:Y:S01]  /*0270*/  IMAD.MOV.U32 R40, RZ, RZ, 0x7f800000 ;  /* 0x7f800000ff287424 */ /* 0x000fe200078e00ff */
[----:B------:R-:W-:-:S02]  /*0280*/  SHF.R.S32.HI R41, RZ, 0x1f, R0 ;  /* 0x0000001fff297819 */ /* 0x000fc40000011400 */
[----:B------:R-:W-:Y:S02]  /*0290*/  LOP3.LUT R8, R7, 0xfffffff0, RZ, 0xc0, !PT ;  /* 0xfffffff007087812 */ /* 0x000fe400078ec0ff */
[----:B------:R-:W-:Y:S02]  /*02a0*/  SHF.R.S32.HI R6, RZ, 0x4, R7 ;  /* 0x00000004ff067819 */ /* 0x000fe40000011407 */
[----:B------:R-:W-:Y:S02]  /*02b0*/  IADD3 R45, -R8, R3, RZ ;  /* 0x00000003082d7210 */ /* 0x000fe40007ffe1ff */
[----:B------:R-:W-:Y:S02]  /*02c0*/  @P0 SHF.R.S32.HI R15, RZ, 0x1f, R48 ;  /* 0x0000001fff0f0819 */ /* 0x000fe40000011430 */
[----:B------:R-:W-:Y:S01]  /*02d0*/  ISETP.GE.AND P3, PT, R6, R47, PT ;  /* 0x0000002f0600720c */ /* 0x000fe20003f66270 */
[----:B------:R-:W-:Y:S01]  /*02e0*/  IMAD.SHL.U32 R8, R45, 0x8, RZ ;  /* 0x000000082d087824 */ /* 0x000fe200078e00ff */
[----:B------:R-:W-:Y:S01]  /*02f0*/  SEL R7, R0, RZ, !P2 ;  /* 0x000000ff00077207 */ /* 0x000fe20005000000 */
[----:B0-----:R-:W-:Y:S01]  /*0300*/  USHF.R.S32.HI UR7, URZ, 0x1f, UR6 ;  /* 0x0000001f3f077899 */ /* 0x001fe20008011406 */
[----:B------:R-:W-:Y:S01]  /*0310*/  SEL R41, R41, RZ, !P2 ;  /* 0x000000ff29297207 */ /* 0x000fe20005000000 */
[----:B------:R-:W-:Y:S10]  /*0320*/  @P4 BRA `(.L_x_91) ;  /* 0x0000000000484947 */ /* 0x000ff40003800000 */
[----:B------:R-:W0:Y:S01]  /*0330*/  LDC.64 R18, c[0x0][0x290] ;  /* 0x0000a400ff127b82 */ /* 0x000e220000000a00 */
[----:B------:R-:W-:Y:S01]  /*0340*/  SHF.R.S32.HI R13, RZ, 0x1f, R5 ;  /* 0x0000001fff0d7819 */ /* 0x000fe20000011405 */
[----:B------:R-:W-:Y:S01]  /*0350*/  ULDC.64 UR8, c[0x0][0x298] ;  /* 0x0000a60000087ab9 */ /* 0x000fe20000000a00 */
[--C-:B------:R-:W-:Y:S02]  /*0360*/  SHF.R.S32.HI R16, RZ, 0x1f, R3.reuse ;  /* 0x0000001fff107819 */ /* 0x100fe40000011403 */
[----:B------:R-:W-:-:S04]  /*0370*/  IADD3 R12, P2, P4, R14, R5, R3 ;  /* 0x000000050e0c7210 */ /* 0x000fc80007c5e003 */
[----:B------:R-:W-:Y:S01]  /*0380*/  IADD3.X R13, R15, R13, R16, P2, P4 ;  /* 0x0000000d0f0d7210 */ /* 0x000fe200017e8410 */
[C---:B0-----:R-:W-:Y:S02]  /*0390*/  IMAD R16, R18.reuse, UR7, RZ ;  /* 0x0000000712107c24 */ /* 0x041fe4000f8e02ff */
[----:B------:R-:W-:-:S04]  /*03a0*/  IMAD.WIDE.U32 R12, R18, UR6, R12 ;  /* 0x00000006120c7c25 */ /* 0x000fc8000f8e000c */
[----:B------:R-:W-:Y:S02]  /*03b0*/  IMAD R17, R19, UR6, R16 ;  /* 0x0000000613117c24 */ /* 0x000fe4000f8e0210 */
[----:B------:R-:W-:-:S03]  /*03c0*/  IMAD R16, R41, UR8, RZ ;  /* 0x0000000829107c24 */ /* 0x000fc6000f8e02ff */
[----:B------:R-:W-:Y:S01]  /*03d0*/  IADD3 R13, R13, R17, RZ ;  /* 0x000000110d0d7210 */ /* 0x000fe20007ffe0ff */
[C---:B------:R-:W-:Y:S02]  /*03e0*/  IMAD R17, R7.reuse, UR9, R16 ;  /* 0x0000000907117c24 */ /* 0x040fe4000f8e0210 */
[----:B------:R-:W-:Y:S01]  /*03f0*/  IMAD.WIDE.U32 R12, R7, UR8, R12 ;  /* 0x00000008070c7c25 */ /* 0x000fe2000f8e000c */
[----:B------:R-:W-:-:S03]  /*0400*/  ULDC.64 UR8, c[0x0][0x288] ;  /* 0x0000a20000087ab9 */ /* 0x000fc60000000a00 */
[----:B------:R-:W-:Y:S01]  /*0410*/  IMAD.IADD R13, R13, 0x1, R17 ;  /* 0x000000010d0d7824 */ /* 0x000fe200078e0211 */
[----:B------:R-:W-:-:S04]  /*0420*/  LEA R16, P2, R12, UR8, 0x2 ;  /* 0x000000080c107c11 */ /* 0x000fc8000f8410ff */
[----:B------:R-:W-:-:S05]  /*0430*/  LEA.HI.X R17, R12, UR9, R13, 0x2, P2 ;  /* 0x000000090c117c11 */ /* 0x000fca00090f140d */
[----:B------:R0:W5:Y:S04]  /*0440*/  LDG.E R40, desc[UR4][R16.64] ;  /* 0x0000000410287981 */ /* 0x000168000c1e1900 */
.L_x_91:
[----:B------:R-:W-:Y:S05]  /*0450*/  BSYNC B0 ;  /* 0x0000000000007941 */ /* 0x000fea0003800000 */
.L_x_90:
[----:B------:R-:W-:Y:S01]  /*0460*/  ULDC UR8, c[0x0][0x21c] ;  /* 0x0000870000087ab9 */ /* 0x000fe20000000800 */
[----:B0-----:R-:W0:Y:S01]  /*0470*/  LDC.64 R16, c[0x0][0x250] ;  /* 0x00009400ff107b82 */ /* 0x001e220000000a00 */
[----:B------:R-:W-:Y:S02]  /*0480*/  ISETP.LT.AND P6, PT, R8, UR8, !P3 ;  /* 0x0000000808007c0c */ /* 0x000fe4000dfc1270 */
[----:B------:R-:W-:Y:S02]  /*0490*/  SHF.R.S32.HI R42, RZ, 0x1f, R6 ;  /* 0x0000001fff2a7819 */ /* 0x000fe40000011406 */
[----:B------:R-:W-:Y:S01]  /*04a0*/  IADD3 R36, P2, R6, R14, RZ ;  /* 0x0000000e06247210 */ /* 0x000fe20007f5e0ff */
[----:B-1----:R-:W-:Y:S01]  /*04b0*/  IMAD R14, R10, UR7, RZ ;  /* 0x000000070a0e7c24 */ /* 0x002fe2000f8e02ff */
[----:B------:R-:W-:Y:S02]  /*04c0*/  SHF.R.S32.HI R9, RZ, 0x1f, R8 ;  /* 0x0000001fff097819 */ /* 0x000fe40000011408 */
[----:B------:R-:W-:Y:S01]  /*04d0*/  IADD3 R44, R6, 0x10, RZ ;  /* 0x00000010062c7810 */ /* 0x000fe20007ffe0ff */
[----:B------:R-:W-:Y:S01]  /*04e0*/  IMAD.X R37, R42, 0x1, R15, P2 ;  /* 0x000000012a257824 */ /* 0x000fe200010e060f */
[----:B------:R-:W-:Y:S01]  /*04f0*/  ISETP.GE.AND P2, PT, R8, UR8, PT ;  /* 0x0000000808007c0c */ /* 0x000fe2000bf46270 */
[----:B------:R-:W-:Y:S01]  /*0500*/  IMAD R11, R11, UR6, R14 ;  /* 0x000000060b0b7c24 */ /* 0x000fe2000f8e020e */
[----:B------:R-:W-:Y:S01]  /*0510*/  ULDC.64 UR8, c[0x0][0x238] ;  /* 0x00008e0000087ab9 */ /* 0x000fe20000000a00 */
[----:B------:R-:W1:Y:S01]  /*0520*/  @P6 LDC.64 R12, c[0x0][0x228] ;  /* 0x00008a00ff0c6b82 */ /* 0x000e620000000a00 */
[----:B------:R-:W-:Y:S01]  /*0530*/  IMAD.WIDE.U32 R14, R10, UR6, R8 ;  /* 0x000000060a0e7c25 */ /* 0x000fe2000f8e0008 */
[----:B------:R-:W-:-:S02]  /*0540*/  ISETP.LT.AND P4, PT, R44, R47, !P2 ;  /* 0x0000002f2c00720c */ /* 0x000fc40005781270 */
[----:B------:R-:W-:Y:S01]  /*0550*/  IADD3 R43, R6, 0x20, RZ ;  /* 0x00000020062b7810 */ /* 0x000fe20007ffe0ff */
[----:B------:R-:W-:Y:S02]  /*0560*/  IMAD.IADD R15, R15, 0x1, R11 ;  /* 0x000000010f0f7824 */ /* 0x000fe400078e020b */
[----:B------:R-:W-:Y:S01]  /*0570*/  IMAD R18, R41, UR8, RZ ;  /* 0x0000000829127c24 */ /* 0x000fe2000f8e02ff */
[----:B------:R-:W2:Y:S01]  /*0580*/  @P6 LDC.64 R20, c[0x0][0x210] ;  /* 0x00008400ff146b82 */ /* 0x000ea20000000a00 */
[----:B------:R-:W-:-:S04]  /*0590*/  IMAD.WIDE R36, R2, 0x40, R36 ;  /* 0x0000004002247825 */ /* 0x000fc800078e0224 */
[C---:B------:R-:W-:Y:S02]  /*05a0*/  IMAD R19, R7.reuse, UR9, R18 ;  /* 0x0000000907137c24 */ /* 0x040fe4000f8e0212 */
[----:B0-----:R-:W-:Y:S01]  /*05b0*/  IMAD R22, R16, UR7, RZ ;  /* 0x0000000710167c24 */ /* 0x001fe2000f8e02ff */
[----:B------:R-:W0:Y:S01]  /*05c0*/  @P6 LDC.64 R10, c[0x0][0x248] ;  /* 0x00009200ff0a6b82 */ /* 0x000e220000000a00 */
[----:B------:R-:W-:Y:S01]  /*05d0*/  IMAD.WIDE.U32 R38, R7, UR8, R14 ;  /* 0x0000000807267c25 */ /* 0x000fe2000f8e000e */
[----:B------:R-:W-:-:S03]  /*05e0*/  ULDC.64 UR8, c[0x0][0x258] ;  /* 0x0000960000087ab9 */ /* 0x000fc60000000a00 */
[----:B------:R-:W-:Y:S02]  /*05f0*/  IMAD R17, R17, UR6, R22 ;  /* 0x0000000611117c24 */ /* 0x000fe4000f8e0216 */
[----:B------:R-:W-:Y:S01]  /*0600*/  IMAD.WIDE.U32 R8, R16, UR6, R8 ;  /* 0x0000000610087c25 */ /* 0x000fe2000f8e0008 */
[----:B------:R-:W3:Y:S03]  /*0610*/  @P6 LDC.64 R22, c[0x0][0x240] ;  /* 0x00009000ff166b82 */ /* 0x000ee60000000a00 */
[-C--:B-1----:R-:W-:Y:S01]  /*0620*/  @P6 IMAD R18, R37, R12.reuse, RZ ;  /* 0x0000000c25126224 */ /* 0x082fe200078e02ff */
[----:B------:R-:W-:Y:S01]  /*0630*/  IADD3 R9, R9, R17, RZ ;  /* 0x0000001109097210 */ /* 0x000fe20007ffe0ff */
[----:B------:R-:W-:Y:S02]  /*0640*/  IMAD.IADD R39, R39, 0x1, R19 ;  /* 0x0000000127277824 */ /* 0x000fe400078e0213 */
[C---:B------:R-:W-:Y:S01]  /*0650*/  @P6 IMAD R15, R36.reuse, R13, R18 ;  /* 0x0000000d240f6224 */ /* 0x040fe200078e0212 */
[----:B------:R-:W1:Y:S01]  /*0660*/  @P4 LDC.64 R60, c[0x0][0x210] ;  /* 0x00008400ff3c4b82 */ /* 0x000e620000000a00 */
[----:B------:R-:W-:-:S04]  /*0670*/  @P6 IMAD.WIDE.U32 R12, R36, R12, R38 ;  /* 0x0000000c240c6225 */ /* 0x000fc800078e0026 */
[----:B------:R-:W-:Y:S01]  /*0680*/  IMAD R14, R41, UR8, RZ ;  /* 0x00000008290e7c24 */ /* 0x000fe2000f8e02ff */
[C---:B--2---:R-:W-:Y:S01]  /*0690*/  @P6 LEA R20, P5, R12.reuse, R20, 0x1 ;  /* 0x000000140c146211 */ /* 0x044fe200078a08ff */
[----:B------:R-:W-:Y:S01]  /*06a0*/  IMAD.WIDE.U32 R58, R7, UR8, R8 ;  /* 0x00000008073a7c25 */ /* 0x000fe2000f8e0008 */
[----:B------:R-:W2:Y:S03]  /*06b0*/  @P4 LDC.64 R18, c[0x0][0x228] ;  /* 0x00008a00ff124b82 */ /* 0x000ea60000000a00 */
[----:B------:R-:W-:Y:S01]  /*06c0*/  @P6 IMAD.IADD R8, R13, 0x1, R15 ;  /* 0x000000010d086824 */ /* 0x000fe200078e020f */
[----:B------:R-:W-:Y:S01]  /*06d0*/  @P6 MOV R52, R58 ;  /* 0x0000003a00346202 */ /* 0x000fe20000000f00 */
[----:B------:R-:W-:Y:S01]  /*06e0*/  IMAD R53, R7, UR9, R14 ;  /* 0x0000000907357c24 */ /* 0x000fe2000f8e020e */
[----:B------:R-:W-:Y:S01]  /*06f0*/  CS2R R14, SRZ ;  /* 0x00000000000e7805 */ /* 0x000fe2000001ff00 */
[-C--:B0-----:R-:W-:Y:S01]  /*0700*/  @P6 IMAD R9, R37, R10.reuse, RZ ;  /* 0x0000000a25096224 */ /* 0x081fe200078e02ff */
[----:B------:R-:W-:Y:S01]  /*0710*/  @P6 LEA.HI.X R21, R12, R21, R8, 0x1, P5 ;  /* 0x000000150c156211 */ /* 0x000fe200028f0c08 */
[----:B------:R-:W-:Y:S01]  /*0720*/  IMAD.IADD R53, R59, 0x1, R53 ;  /* 0x000000013b357824 */ /* 0x000fe200078e0235 */
[C---:B------:R-:W-:Y:S01]  /*0730*/  @P4 IADD3 R27, P5, R36.reuse, 0x10, RZ ;  /* 0x00000010241b4810 */ /* 0x040fe20007fbe0ff */
[C---:B------:R-:W-:Y:S01]  /*0740*/  @P6 IMAD R13, R36.reuse, R11, R9 ;  /* 0x0000000b240d6224 */ /* 0x040fe200078e0209 */
[----:B------:R-:W0:Y:S01]  /*0750*/  @P4 LDC.64 R16, c[0x0][0x248] ;  /* 0x00009200ff104b82 */ /* 0x000e220000000a00 */
[----:B------:R-:W-:-:S04]  /*0760*/  @P6 IMAD.WIDE.U32 R10, R36, R10, R52 ;  /* 0x0000000a240a6225 */ /* 0x000fc800078e0034 */
[----:B------:R-:W-:Y:S01]  /*0770*/  @P4 IMAD.X R9, RZ, RZ, R37, P5 ;  /* 0x000000ffff094224 */ /* 0x000fe200028e0625 */
[C---:B---3--:R-:W-:Y:S01]  /*0780*/  @P6 LEA R22, P5, R10.reuse, R22, 0x1 ;  /* 0x000000160a166211 */ /* 0x048fe200078a08ff */
[----:B------:R-:W-:Y:S01]  /*0790*/  @P6 IMAD.IADD R8, R11, 0x1, R13 ;  /* 0x000000010b086824 */ /* 0x000fe200078e020d */
[----:B------:R-:W3:Y:S01]  /*07a0*/  @P4 LDC.64 R32, c[0x0][0x240] ;  /* 0x00009000ff204b82 */ /* 0x000ee20000000a00 */
[----:B------:R-:W-:Y:S02]  /*07b0*/  @P4 IMAD.MOV.U32 R24, RZ, RZ, R38 ;  /* 0x000000ffff184224 */ /* 0x000fe400078e0026 */
[----:B------:R-:W-:Y:S01]  /*07c0*/  @P4 IMAD.MOV.U32 R25, RZ, RZ, R39 ;  /* 0x000000ffff194224 */ /* 0x000fe200078e0027 */
[----:B------:R-:W-:Y:S01]  /*07d0*/  @P6 LEA.HI.X R23, R10, R23, R8, 0x1, P5 ;  /* 0x000000170a176211 */ /* 0x000fe200028f0c08 */
[-C--:B--2---:R-:W-:Y:S01]  /*07e0*/  @P4 IMAD R12, R9, R18.reuse, RZ ;  /* 0x00000012090c4224 */ /* 0x084fe200078e02ff */
[----:B------:R-:W-:Y:S02]  /*07f0*/  CS2R R8, SRZ ;  /* 0x0000000000087805 */ /* 0x000fe4000001ff00 */
[----:B------:R-:W-:Y:S01]  /*0800*/  CS2R R10, SRZ ;  /* 0x00000000000a7805 */ /* 0x000fe2000001ff00 */
[----:B------:R-:W-:Y:S01]  /*0810*/  VIADD R46, R6, 0x30 ;  /* 0x00000030062e7836 */ /* 0x000fe20000000000 */
[----:B------:R-:W-:Y:S01]  /*0820*/  ISETP.LT.AND P5, PT, R43, R47, !P2 ;  /* 0x0000002f2b00720c */ /* 0x000fe200057a1270 */
[C---:B------:R-:W-:Y:S01]  /*0830*/  @P4 IMAD R29, R27.reuse, R19, R12 ;  /* 0x000000131b1d4224 */ /* 0x040fe200078e020c */
[----:B------:R-:W-:Y:S01]  /*0840*/  CS2R R12, SRZ ;  /* 0x00000000000c7805 */ /* 0x000fe2000001ff00 */
[----:B------:R-:W-:Y:S01]  /*0850*/  @P4 IMAD.WIDE.U32 R18, R27, R18, R24 ;  /* 0x000000121b124225 */ /* 0x000fe200078e0018 */
[----:B------:R2:W4:Y:S01]  /*0860*/  @P6 LDG.E.128 R8, desc[UR4][R20.64] ;  /* 0x0000000414086981 */ /* 0x000522000c1e1d00 */
[----:B------:R-:W-:-:S03]  /*0870*/  ISETP.LT.AND P2, PT, R46, R47, !P2 ;  /* 0x0000002f2e00720c */ /* 0x000fc60005741270 */
[----:B------:R0:W4:Y:S01]  /*0880*/  @P6 LDG.E.128 R12, desc[UR4][R22.64] ;  /* 0x00000004160c6981 */ /* 0x000122000c1e1d00 */
[----:B------:R-:W-:Y:S02]  /*0890*/  @P4 IADD3 R19, R19, R29, RZ ;  /* 0x0000001d13134210 */ /* 0x000fe40007ffe0ff */
[C---:B-1----:R-:W-:Y:S02]  /*08a0*/  @P4 LEA R60, P6, R18.reuse, R60, 0x1 ;  /* 0x0000003c123c4211 */ /* 0x042fe400078c08ff */
[----:B------:R-:W1:Y:S01]  /*08b0*/  @P5 LDC.64 R56, c[0x0][0x228] ;  /* 0x00008a00ff385b82 */ /* 0x000e620000000a00 */
[----:B--2---:R-:W-:Y:S01]  /*08c0*/  @P4 IMAD.MOV.U32 R20, RZ, RZ, R58 ;  /* 0x000000ffff144224 */ /* 0x004fe200078e003a */
[----:B------:R-:W-:Y:S01]  /*08d0*/  @P4 LEA.HI.X R61, R18, R61, R19, 0x1, P6 ;  /* 0x0000003d123d4211 */ /* 0x000fe200030f0c13 */
[----:B------:R-:W-:Y:S01]  /*08e0*/  @P4 IMAD.MOV.U32 R21, RZ, RZ, R53 ;  /* 0x000000ffff154224 */ /* 0x000fe200078e0035 */
[----:B------:R-:W-:Y:S01]  /*08f0*/  @P4 IADD3 R27, P6, R36, 0x10, RZ ;  /* 0x00000010241b4810 */ /* 0x000fe20007fde0ff */
[----:B------:R-:W-:Y:S01]  /*0900*/  @P5 IMAD.MOV.U32 R54, RZ, RZ, R38 ;  /* 0x000000ffff365224 */ /* 0x000fe200078e0026 */
[----:B------:R-:W-:-:S02]  /*0910*/  @P5 MOV R55, R39 ;  /* 0x0000002700375202 */ /* 0x000fc40000000f00 */
[----:B------:R-:W2:Y:S01]  /*0920*/  @P2 LDC.64 R34, c[0x0][0x228] ;  /* 0x00008a00ff222b82 */ /* 0x000ea20000000a00 */
[----:B------:R-:W-:-:S04]  /*0930*/  @P4 IMAD.X R19, RZ, RZ, R37, P6 ;  /* 0x000000ffff134224 */ /* 0x000fc800030e0625 */
[-C--:B0-----:R-:W-:Y:S01]  /*0940*/  @P4 IMAD R18, R19, R16.reuse, RZ ;  /* 0x0000001013124224 */ /* 0x081fe200078e02ff */
[C---:B------:R-:W-:Y:S02]  /*0950*/  @P5 IADD3 R19, P6, R36.reuse, 0x20, RZ ;  /* 0x0000002024135810 */ /* 0x040fe40007fde0ff */
[----:B------:R-:W0:Y:S01]  /*0960*/  @P5 LDC.64 R50, c[0x0][0x248] ;  /* 0x00009200ff325b82 */ /* 0x000e220000000a00 */
[C---:B------:R-:W-:Y:S01]  /*0970*/  @P4 IMAD R25, R27.reuse, R17, R18 ;  /* 0x000000111b194224 */ /* 0x040fe200078e0212 */
[----:B------:R-:W-:Y:S01]  /*0980*/  @P5 IADD3.X R23, RZ, R37, RZ, P6, !PT ;  /* 0x00000025ff175210 */ /* 0x000fe200037fe4ff */
[----:B------:R-:W-:Y:S01]  /*0990*/  @P4 IMAD.WIDE.U32 R16, R27, R16, R20 ;  /* 0x000000101b104225 */ /* 0x000fe200078e0014 */
[----:B------:R-:W-:-:S03]  /*09a0*/  @P5 IADD3 R18, P6, R36, 0x20, RZ ;  /* 0x0000002024125810 */ /* 0x000fc60007fde0ff */
[----:B------:R-:W-:Y:S01]  /*09b0*/  @P4 IMAD.IADD R17, R17, 0x1, R25 ;  /* 0x0000000111114824 */ /* 0x000fe200078e0219 */
[----:B------:R-:W-:Y:S01]  /*09c0*/  @P5 IADD3.X R49, RZ, R37, RZ, P6, !PT ;  /* 0x00000025ff315210 */ /* 0x000fe200037fe4ff */
[----:B------:R-:W0:Y:S01]  /*09d0*/  @P5 LDC.64 R30, c[0x0][0x210] ;  /* 0x00008400ff1e5b82 */ /* 0x000e220000000a00 */
[C---:B---3--:R-:W-:Y:S01]  /*09e0*/  @P4 LEA R32, P6, R16.reuse, R32, 0x1 ;  /* 0x0000002010204211 */ /* 0x048fe200078c08ff */
[-C--:B-1----:R-:W-:Y:S01]  /*09f0*/  @P5 IMAD R20, R23, R56.reuse, RZ ;  /* 0x0000003817145224 */ /* 0x082fe200078e02ff */
[----:B------:R-:W-:Y:S01]  /*0a00*/  CS2R R22, SRZ ;  /* 0x0000000000167805 */ /* 0x000fe2000001ff00 */
[C---:B------:R-:W-:Y:S01]  /*0a10*/  @P5 IMAD.WIDE.U32 R54, R19.reuse, R56, R54 ;  /* 0x0000003813365225 */ /* 0x040fe200078e0036 */
[----:B------:R-:W-:Y:S02]  /*0a20*/  @P4 LEA.HI.X R33, R16, R33, R17, 0x1, P6 ;  /* 0x0000002110214211 */ /* 0x000fe400030f0c11 */
[----:B------:R-:W-:Y:S01]  /*0a30*/  @P2 IADD3 R52, P6, R36, 0x30, RZ ;  /* 0x0000003024342810 */ /* 0x000fe20007fde0ff */
[----:B------:R-:W1:Y:S01]  /*0a40*/  @P2 LDC.64 R24, c[0x0][0x248] ;  /* 0x00009200ff182b82 */ /* 0x000e620000000a00 */
[----:B------:R-:W-:-:S02]  /*0a50*/  @P5 IMAD R57, R19, R57, R20 ;  /* 0x0000003913395224 */ /* 0x000fc400078e0214 */
[----:B------:R-:W-:Y:S01]  /*0a60*/  @P2 IADD3.X R21, RZ, R37, RZ, P6, !PT ;  /* 0x00000025ff152210 */ /* 0x000fe200037fe4ff */
[----:B------:R-:W-:Y:S02]  /*0a70*/  @P5 IMAD.MOV.U32 R16, RZ, RZ, R58 ;  /* 0x000000ffff105224 */ /* 0x000fe400078e003a */
[----:B------:R-:W-:Y:S02]  /*0a80*/  @P5 IMAD.MOV.U32 R17, RZ, RZ, R53 ;  /* 0x000000ffff115224 */ /* 0x000fe400078e0035 */
[----:B------:R-:W3:Y:S01]  /*0a90*/  @P2 LDC.64 R28, c[0x0][0x210] ;  /* 0x00008400ff1c2b82 */ /* 0x000ee20000000a00 */
[----:B--2---:R-:W-:Y:S01]  /*0aa0*/  @P2 IMAD R56, R21, R34, RZ ;  /* 0x0000002215382224 */ /* 0x004fe200078e02ff */
[----:B------:R-:W-:Y:S01]  /*0ab0*/  CS2R R20, SRZ ;  /* 0x0000000000147805 */ /* 0x000fe2000001ff00 */
[----:B0-----:R-:W-:Y:S02]  /*0ac0*/  @P5 IMAD R49, R49, R50, RZ ;  /* 0x0000003231315224 */ /* 0x001fe400078e02ff */
[----:B------:R-:W-:-:S02]  /*0ad0*/  @P2 IMAD R35, R52, R35, R56 ;  /* 0x0000002334232224 */ /* 0x000fc400078e0238 */
[C---:B------:R-:W-:Y:S01]  /*0ae0*/  @P5 IMAD R49, R18.reuse, R51, R49 ;  /* 0x0000003312315224 */ /* 0x040fe200078e0231 */
[----:B------:R-:W0:Y:S01]  /*0af0*/  @P5 LDC.64 R26, c[0x0][0x240] ;  /* 0x00009000ff1a5b82 */ /* 0x000e220000000a00 */
[----:B------:R-:W-:Y:S01]  /*0b00*/  @P5 IMAD.WIDE.U32 R50, R18, R50, R16 ;  /* 0x0000003212325225 */ /* 0x000fe200078e0010 */
[----:B------:R2:W4:Y:S01]  /*0b10*/  @P4 LDG.E.128 R20, desc[UR4][R32.64] ;  /* 0x0000000420144981 */ /* 0x000522000c1e1d00 */
[----:B------:R-:W-:Y:S02]  /*0b20*/  CS2R R16, SRZ ;  /* 0x0000000000107805 */ /* 0x000fe4000001ff00 */
[----:B------:R-:W-:Y:S02]  /*0b30*/  CS2R R18, SRZ ;  /* 0x0000000000127805 */ /* 0x000fe4000001ff00 */
[----:B------:R-:W-:Y:S01]  /*0b40*/  @P2 IADD3 R56, P6, R36, 0x30, RZ ;  /* 0x0000003024382810 */ /* 0x000fe20007fde0ff */
[----:B------:R-:W-:-:S03]  /*0b50*/  @P5 IMAD.IADD R55, R55, 0x1, R57 ;  /* 0x0000000137375824 */ /* 0x000fc600078e0239 */
[----:B------:R-:W4:Y:S01]  /*0b60*/  @P4 LDG.E.128 R16, desc[UR4][R60.64] ;  /* 0x000000043c104981 */ /* 0x000f22000c1e1d00 */
[----:B--2---:R-:W2:Y:S01]  /*0b70*/  @P2 LDC.64 R32, c[0x0][0x240] ;  /* 0x00009000ff202b82 */ /* 0x004ea20000000a00 */
[----:B------:R-:W-:Y:S01]  /*0b80*/  @P5 LEA R36, P4, R54, R30, 0x1 ;  /* 0x0000001e36245211 */ /* 0x000fe200078808ff */
[----:B------:R-:W-:Y:S02]  /*0b90*/  @P2 IMAD.X R30, RZ, RZ, R37, P6 ;  /* 0x000000ffff1e2224 */ /* 0x000fe400030e0625 */
[----:B------:R-:W-:Y:S01]  /*0ba0*/  @P2 IMAD.WIDE.U32 R38, R52, R34, R38 ;  /* 0x0000002234262225 */ /* 0x000fe200078e0026 */
[----:B------:R-:W-:-:S03]  /*0bb0*/  @P5 LEA.HI.X R37, R54, R31, R55, 0x1, P4 ;  /* 0x0000001f36255211 */ /* 0x000fc600020f0c37 */
[----:B-1----:R-:W-:Y:S02]  /*0bc0*/  @P2 IMAD R30, R30, R24, RZ ;  /* 0x000000181e1e2224 */ /* 0x002fe400078e02ff */
[----:B------:R-:W-:Y:S01]  /*0bd0*/  @P2 IMAD.MOV.U32 R59, RZ, RZ, R53 ;  /* 0x000000ffff3b2224 */ /* 0x000fe200078e0035 */
[----:B---3--:R-:W-:Y:S01]  /*0be0*/  @P2 LEA R52, P4, R38, R28, 0x1 ;  /* 0x0000001c26342211 */ /* 0x008fe200078808ff */
[----:B------:R-:W-:Y:S01]  /*0bf0*/  @P2 IMAD.IADD R35, R39, 0x1, R35 ;  /* 0x0000000127232824 */ /* 0x000fe200078e0223 */
[----:B------:R-:W-:Y:S01]  /*0c00*/  @P5 IADD3 R49, R51, R49, RZ ;  /* 0x0000003133315210 */ /* 0x000fe20007ffe0ff */
[----:B------:R-:W-:Y:S01]  /*0c10*/  @P2 IMAD R31, R56, R25, R30 ;  /* 0x00000019381f2224 */ /* 0x000fe200078e021e */
[----:B0-----:R-:W-:Y:S01]  /*0c20*/  @P5 LEA R34, P6, R50, R26, 0x1 ;  /* 0x0000001a32225211 */ /* 0x001fe200078c08ff */
[----:B------:R-:W-:Y:S01]  /*0c30*/  @P2 IMAD.WIDE.U32 R58, R56, R24, R58 ;  /* 0x00000018383a2225 */ /* 0x000fe200078e003a */
[----:B------:R-:W-:Y:S02]  /*0c40*/  @P2 LEA.HI.X R53, R38, R29, R35, 0x1, P4 ;  /* 0x0000001d26352211 */ /* 0x000fe400020f0c23 */
[----:B------:R-:W-:-:S02]  /*0c50*/  CS2R R24, SRZ ;  /* 0x0000000000187805 */ /* 0x000fc4000001ff00 */
[----:B------:R-:W-:Y:S02]  /*0c60*/  @P5 LEA.HI.X R35, R50, R27, R49, 0x1, P6 ;  /* 0x0000001b32235211 */ /* 0x000fe400030f0c31 */
[----:B------:R-:W-:Y:S02]  /*0c70*/  CS2R R26, SRZ ;  /* 0x00000000001a7805 */ /* 0x000fe4000001ff00 */
[----:B------:R-:W-:Y:S02]  /*0c80*/  @P2 IADD3 R38, R59, R31, RZ ;  /* 0x0000001f3b262210 */ /* 0x000fe40007ffe0ff */
[----:B------:R-:W-:Y:S02]  /*0c90*/  CS2R R28, SRZ ;  /* 0x00000000001c7805 */ /* 0x000fe4000001ff00 */
[----:B------:R-:W-:Y:S02]  /*0ca0*/  CS2R R30, SRZ ;  /* 0x00000000001e7805 */ /* 0x000fe4000001ff00 */
[C---:B--2---:R-:W-:Y:S01]  /*0cb0*/  @P2 LEA R50, P4, R58.reuse, R32, 0x1 ;  /* 0x000000203a322211 */ /* 0x044fe200078808ff */
[----:B------:R0:W2:Y:S03]  /*0cc0*/  @P5 LDG.E.128 R24, desc[UR4][R36.64] ;  /* 0x0000000424185981 */ /* 0x0000a6000c1e1d00 */
[----:B------:R-:W-:-:S02]  /*0cd0*/  @P2 LEA.HI.X R51, R58, R33, R38, 0x1, P4 ;  /* 0x000000213a332211 */ /* 0x000fc400020f0c26 */
[----:B------:R-:W-:Y:S01]  /*0ce0*/  CS2R R32, SRZ ;  /* 0x0000000000207805 */ /* 0x000fe2000001ff00 */
[----:B------:R1:W3:Y:S01]  /*0cf0*/  @P5 LDG.E.128 R28, desc[UR4][R34.64] ;  /* 0x00000004221c5981 */ /* 0x0002e2000c1e1d00 */
[----:B------:R-:W-:Y:S02]  /*0d00*/  CS2R R38, SRZ ;  /* 0x0000000000267805 */ /* 0x000fe4000001ff00 */
[----:B0-----:R-:W-:Y:S02]  /*0d10*/  CS2R R36, SRZ ;  /* 0x0000000000247805 */ /* 0x001fe4000001ff00 */
[----:B-1----:R-:W-:-:S04]  /*0d20*/  CS2R R34, SRZ ;  /* 0x0000000000227805 */ /* 0x002fc8000001ff00 */
[----:B------:R0:W3:Y:S04]  /*0d30*/  @P2 LDG.E.128 R36, desc[UR4][R50.64] ;  /* 0x0000000432242981 */ /* 0x0000e8000c1e1d00 */
[----:B------:R1:W3:Y:S01]  /*0d40*/  @P2 LDG.E.128 R32, desc[UR4][R52.64] ;  /* 0x0000000434202981 */ /* 0x0002e2000c1e1d00 */
[----:B------:R-:W-:Y:S02]  /*0d50*/  ISETP.NE.AND P5, PT, R45, RZ, PT ;  /* 0x000000ff2d00720c */ /* 0x000fe40003fa5270 */
[----:B------:R-:W-:Y:S01]  /*0d60*/  @P0 LEA R48, R0, R48, 0x6 ;  /* 0x0000003000300211 */ /* 0x000fe200078e30ff */
[----:B------:R-:W-:Y:S01]  /*0d70*/  BSSY B0, `(.L_x_92) ;  /* 0x00000a3000007945 */ /* 0x000fe20003800000 */
[-C--:B------:R-:W-:Y:S02]  /*0d80*/  ISETP.GE.AND P4, PT, R44, R47.reuse, PT ;  /* 0x0000002f2c00720c */ /* 0x080fe40003f86270 */
[----:B------:R-:W-:Y:S01]  /*0d90*/  ISETP.GE.AND P2, PT, R43, R47, PT ;  /* 0x0000002f2b00720c */ /* 0x000fe20003f46270 */
[C---:B----4-:R-:W-:Y:S01]  /*0da0*/  IMAD.U32 R49, R8.reuse, 0x10000, RZ ;  /* 0x0001000008317824 */ /* 0x050fe200078e00ff */
[----:B------:R-:W-:-:S02]  /*0db0*/  LOP3.LUT R8, R8, 0xffff0000, RZ, 0xc0, !PT ;  /* 0xffff000008087812 */ /* 0x000fc400078ec0ff */
[C---:B------:R-:W-:Y:S01]  /*0dc0*/  LOP3.LUT R59, R12.reuse, 0xffff0000, RZ, 0xc0, !PT ;  /* 0xffff00000c3b7812 */ /* 0x040fe200078ec0ff */
[C---:B------:R-:W-:Y:S01]  /*0dd0*/  IMAD.U32 R54, R9.reuse, 0x10000, RZ ;  /* 0x0001000009367824 */ /* 0x040fe200078e00ff */
[----:B------:R-:W-:Y:S01]  /*0de0*/  LOP3.LUT R55, R9, 0xffff0000, RZ, 0xc0, !PT ;  /* 0xffff000009377812 */ /* 0x000fe200078ec0ff */
[----:B------:R-:W-:Y:S01]  /*0df0*/  IMAD.U32 R58, R12, 0x10000, RZ ;  /* 0x000100000c3a7824 */ /* 0x000fe200078e00ff */
[----:B------:R-:W-:Y:S01]  /*0e00*/  SHF.L.U32 R9, R10, 0x10, RZ ;  /* 0x000000100a097819 */ /* 0x000fe200000006ff */
[----:B------:R-:W-:Y:S01]  /*0e10*/  FMUL.FTZ R8, R8, R59 ;  /* 0x0000003b08087220 */ /* 0x000fe20000410000 */
[----:B------:R-:W-:Y:S02]  /*0e20*/  LOP3.LUT R57, R10, 0xffff0000, RZ, 0xc0, !PT ;  /* 0xffff00000a397812 */ /* 0x000fe400078ec0ff */
[C---:B0-----:R-:W-:Y:S02]  /*0e30*/  SHF.L.U32 R51, R13.reuse, 0x10, RZ ;  /* 0x000000100d337819 */ /* 0x041fe400000006ff */
[----:B------:R-:W-:Y:S01]  /*0e40*/  LOP3.LUT R50, R13, 0xffff0000, RZ, 0xc0, !PT ;  /* 0xffff00000d327812 */ /* 0x000fe200078ec0ff */
[C---:B------:R-:W-:Y:S01]  /*0e50*/  IMAD.U32 R13, R15.reuse, 0x10000, RZ ;  /* 0x000100000f0d7824 */ /* 0x040fe200078e00ff */
[----:B------:R-:W-:Y:S01]  /*0e60*/  LOP3.LUT R10, R15, 0xffff0000, RZ, 0xc0, !PT ;  /* 0xffff00000f0a7812 */ /* 0x000fe200078ec0ff */
[C---:B------:R-:W-:Y:S01]  /*0e70*/  IMAD.U32 R12, R14.reuse, 0x10000, RZ ;  /* 0x000100000e0c7824 */ /* 0x040fe200078e00ff */
[----:B------:R-:W-:Y:S01]  /*0e80*/  LOP3.LUT R14, R14, 0xffff0000, RZ, 0xc0, !PT ;  /* 0xffff00000e0e7812 */ /* 0x000fe200078ec0ff */
[----:B------:R-:W-:Y:S01]  /*0e90*/  IMAD.U32 R56, R11, 0x10000, RZ ;  /* 0x000100000b387824 */ /* 0x000fe200078e00ff */
[C---:B-1----:R-:W-:Y:S01]  /*0ea0*/  LOP3.LUT R52, R20.reuse, 0xffff0000, RZ, 0xc0, !PT ;  /* 0xffff000014347812 */ /* 0x042fe200078ec0ff */
[----:B------:R-:W-:Y:S01]  /*0eb0*/  IMAD.U32 R15, R20, 0x10000, RZ ;  /* 0x00010000140f7824 */ /* 0x000fe200078e00ff */
[----:B------:R-:W-:-:S02]  /*0ec0*/  LOP3.LUT R53, R16, 0xffff0000, RZ, 0xc0, !PT ;  /* 0xffff000010357812 */ /* 0x000fc400078ec0ff */
[----:B------:R-:W-:-:S03]  /*0ed0*/  SHF.L.U32 R16, R16, 0x10, RZ ;  /* 0x0000001010107819 */ /* 0x000fc600000006ff */
[----:B------:R-:W-:Y:S01]  /*0ee0*/  FMUL.FTZ R59, R53, R52 ;  /* 0x00000034353b7220 */ /* 0x000fe20000410000 */
[----:B------:R-:W-:Y:S01]  /*0ef0*/  FFMA.FTZ R53, R49, R58, R8 ;  /* 0x0000003a31357223 */ /* 0x000fe20000010008 */
[----:B------:R-:W-:Y:S01]  /*0f00*/  SHF.L.U32 R49, R21, 0x10, RZ ;  /* 0x0000001015317819 */ /* 0x000fe200000006ff */
[C---:B------:R-:W-:Y:S02]  /*0f10*/  IMAD.U32 R8, R17.reuse, 0x10000, RZ ;  /* 0x0001000011087824 */ /* 0x040fe400078e00ff */
[----:B------:R-:W-:Y:S01]  /*0f20*/  FFMA.FTZ R15, R16, R15, R59 ;  /* 0x0000000f100f7223 */ /* 0x000fe2000001003b */
[----:B------:R-:W-:Y:S02]  /*0f30*/  LOP3.LUT R17, R17, 0xffff0000, RZ, 0xc0, !PT ;  /* 0xffff000011117812 */ /* 0x000fe400078ec0ff */
[----:B------:R-:W-:Y:S01]  /*0f40*/  LOP3.LUT R16, R21, 0xffff0000, RZ, 0xc0, !PT ;  /* 0xffff000015107812 */ /* 0x000fe200078ec0ff */
[----:B------:R-:W-:Y:S01]  /*0f50*/  FFMA.FTZ R20, R8, R49, R15 ;  /* 0x0000003108147223 */ /* 0x000fe2000001000f */
[----:B------:R-:W-:Y:S01]  /*0f60*/  FFMA.FTZ R54, R54, R51, R53 ;  /* 0x0000003336367223 */ /* 0x000fe20000010035 */
[----:B------:R-:W-:-:S02]  /*0f70*/  IMAD.U32 R8, R18, 0x10000, RZ ;  /* 0x0001000012087824 */ /* 0x000fc400078e00ff */
[----:B------:R-:W-:Y:S02]  /*0f80*/  IMAD.U32 R15, R22, 0x10000, RZ ;  /* 0x00010000160f7824 */ /* 0x000fe400078e00ff */
[----:B------:R-:W-:Y:S01]  /*0f90*/  FFMA.FTZ R17, R17, R16, R20 ;  /* 0x0000001011117223 */ /* 0x000fe20000010014 */
[----:B------:R-:W-:-:S03]  /*0fa0*/  FFMA.FTZ R50, R55, R50, R54 ;  /* 0x0000003237327223 */ /* 0x000fc60000010036 */
[----:B------:R-:W-:Y:S01]  /*0fb0*/  FFMA.FTZ R17, R8, R15, R17 ;  /* 0x0000000f08117223 */ /* 0x000fe20000010011 */
[----:B------:R-:W-:Y:S01]  /*0fc0*/  FFMA.FTZ R12, R9, R12, R50 ;  /* 0x0000000c090c7223 */ /* 0x000fe20000010032 */
[C---:B------:R-:W-:Y:S01]  /*0fd0*/  IMAD.U32 R15, R23.reuse, 0x10000, RZ ;  /* 0x00010000170f7824 */ /* 0x040fe200078e00ff */
[----:B------:R-:W-:Y:S01]  /*0fe0*/  LOP3.LUT R8, R23, 0xffff0000, RZ, 0xc0, !PT ;  /* 0xffff000017087812 */ /* 0x000fe200078ec0ff */
[C---:B--2---:R-:W-:Y:S01]  /*0ff0*/  IMAD.U32 R21, R24.reuse, 0x10000, RZ ;  /* 0x0001000018157824 */ /* 0x044fe200078e00ff */
[----:B------:R-:W-:Y:S02]  /*1000*/  LOP3.LUT R24, R24, 0xffff0000, RZ, 0xc0, !PT ;  /* 0xffff000018187812 */ /* 0x000fe400078ec0ff */
[----:B------:R-:W-:Y:S02]  /*1010*/  LOP3.LUT R9, R22, 0xffff0000, RZ, 0xc0, !PT ;  /* 0xffff000016097812 */ /* 0x000fe400078ec0ff */
[C---:B---3--:R-:W-:Y:S02]  /*1020*/  SHF.L.U32 R50, R28.reuse, 0x10, RZ ;  /* 0x000000101c327819 */ /* 0x048fe400000006ff */
[----:B------:R-:W-:Y:S01]  /*1030*/  LOP3.LUT R23, R28, 0xffff0000, RZ, 0xc0, !PT ;  /* 0xffff00001c177812 */ /* 0x000fe200078ec0ff */
[C---:B------:R-:W-:Y:S01]  /*1040*/  IMAD.U32 R28, R29.reuse, 0x10000, RZ ;  /* 0x000100001d1c7824 */ /* 0x040fe200078e00ff */
[----:B------:R-:W-:-:S02]  /*1050*/  LOP3.LUT R20, R29, 0xffff0000, RZ, 0xc0, !PT ;  /* 0xffff00001d147812 */ /* 0x000fc400078ec0ff */
[----:B------:R-:W-:Y:S01]  /*1060*/  LOP3.LUT R18, R18, 0xffff0000, RZ, 0xc0, !PT ;  /* 0xffff000012127812 */ /* 0x000fe200078ec0ff */
[----:B------:R-:W-:Y:S01]  /*1070*/  FMUL.FTZ R24, R24, R23 ;  /* 0x0000001718187220 */ /* 0x000fe20000410000 */
[----:B------:R-:W-:Y:S02]  /*1080*/  LOP3.LUT R29, R36, 0xffff0000, RZ, 0xc0, !PT ;  /* 0xffff0000241d7812 */ /* 0x000fe400078ec0ff */
[----:B------:R-:W-:Y:S01]  /*1090*/  LOP3.LUT R22, R32, 0xffff0000, RZ, 0xc0, !PT ;  /* 0xffff000020167812 */ /* 0x000fe200078ec0ff */
[----:B------:R-:W-:Y:S01]  /*10a0*/  FFMA.FTZ R9, R18, R9, R17 ;  /* 0x0000000912097223 */ /* 0x000fe20000010011 */
[----:B------:R-:W-:Y:S01]  /*10b0*/  IMAD.U32 R32, R32, 0x10000, RZ ;  /* 0x0001000020207824 */ /* 0x000fe200078e00ff */
[----:B------:R-:W-:Y:S01]  /*10c0*/  SHF.L.U32 R17, R25, 0x10, RZ ;  /* 0x0000001019117819 */ /* 0x000fe200000006ff */
[----:B------:R-:W-:Y:S02]  /*10d0*/  IMAD.U32 R23, R36, 0x10000, RZ ;  /* 0x0001000024177824 */ /* 0x000fe400078e00ff */
[----:B------:R-:W-:Y:S01]  /*10e0*/  FMUL.FTZ R29, R22, R29 ;  /* 0x0000001d161d7220 */ /* 0x000fe20000410000 */
[----:B------:R-:W-:Y:S01]  /*10f0*/  FFMA.FTZ R24, R21, R50, R24 ;  /* 0x0000003215187223 */ /* 0x000fe20000010018 */
[----:B------:R-:W-:Y:S01]  /*1100*/  SHF.L.U32 R21, R33, 0x10, RZ ;  /* 0x0000001021157819 */ /* 0x000fe200000006ff */
[----:B------:R-:W-:-:S02]  /*1110*/  IMAD.U32 R22, R37, 0x10000, RZ ;  /* 0x0001000025167824 */ /* 0x000fc400078e00ff */
[----:B------:R-:W-:Y:S01]  /*1120*/  FFMA.FTZ R32, R32, R23, R29 ;  /* 0x0000001720207223 */ /* 0x000fe2000001001d */
[----:B------:R-:W-:Y:S01]  /*1130*/  FFMA.FTZ R57, R57, R14, R12 ;  /* 0x0000000e39397223 */ /* 0x000fe2000001000c */
[----:B------:R-:W-:Y:S01]  /*1140*/  LOP3.LUT R25, R25, 0xffff0000, RZ, 0xc0, !PT ;  /* 0xffff000019197812 */ /* 0x000fe200078ec0ff */
[----:B------:R-:W-:Y:S01]  /*1150*/  FFMA.FTZ R28, R17, R28, R24 ;  /* 0x0000001c111c7223 */ /* 0x000fe20000010018 */
[----:B------:R-:W-:Y:S01]  /*1160*/  SHF.L.U32 R12, R19, 0x10, RZ ;  /* 0x00000010130c7819 */ /* 0x000fe200000006ff */
[----:B------:R-:W-:Y:S01]  /*1170*/  FFMA.FTZ R22, R21, R22, R32 ;  /* 0x0000001615167223 */ /* 0x000fe20000010020 */
[----:B------:R-:W-:Y:S02]  /*1180*/  LOP3.LUT R33, R33, 0xffff0000, RZ, 0xc0, !PT ;  /* 0xffff000021217812 */ /* 0x000fe400078ec0ff */
[----:B------:R-:W-:Y:S01]  /*1190*/  LOP3.LUT R24, R37, 0xffff0000, RZ, 0xc0, !PT ;  /* 0xffff000025187812 */ /* 0x000fe200078ec0ff */
[----:B------:R-:W-:Y:S01]  /*11a0*/  FFMA.FTZ R56, R56, R13, R57 ;  /* 0x0000000d38387223 */ /* 0x000fe20000010039 */
[----:B------:R-:W-:-:S02]  /*11b0*/  IMAD.U32 R13, R26, 0x10000, RZ ;  /* 0x000100001a0d7824 */ /* 0x000fc400078e00ff */
[----:B------:R-:W-:Y:S01]  /*11c0*/  FFMA.FTZ R28, R25, R20, R28 ;  /* 0x00000014191c7223 */ /* 0x000fe2000001001c */
[----:B------:R-:W-:Y:S01]  /*11d0*/  IMAD.U32 R18, R30, 0x10000, RZ ;  /* 0x000100001e127824 */ /* 0x000fe200078e00ff */
[----:B------:R-:W-:Y:S01]  /*11e0*/  SHF.L.U32 R20, R38, 0x10, RZ ;  /* 0x0000001026147819 */ /* 0x000fe200000006ff */
[----:B------:R-:W-:Y:S01]  /*11f0*/  FFMA.FTZ R12, R12, R15, R9 ;  /* 0x0000000f0c0c7223 */ /* 0x000fe20000010009 */
[----:B------:R-:W-:Y:S02]  /*1200*/  IMAD.U32 R17, R34, 0x10000, RZ ;  /* 0x0001000022117824 */ /* 0x000fe400078e00ff */
[----:B------:R-:W-:Y:S01]  /*1210*/  FFMA.FTZ R22, R33, R24, R22 ;  /* 0x0000001821167223 */ /* 0x000fe20000010016 */
[----:B------:R-:W-:Y:S01]  /*1220*/  LOP3.LUT R26, R26, 0xffff0000, RZ, 0xc0, !PT ;  /* 0xffff00001a1a7812 */ /* 0x000fe200078ec0ff */
[----:B------:R-:W-:Y:S01]  /*1230*/  FFMA.FTZ R13, R13, R18, R28 ;  /* 0x000000120d0d7223 */ /* 0x000fe2000001001c */
[----:B------:R-:W-:Y:S01]  /*1240*/  LOP3.LUT R15, R30, 0xffff0000, RZ, 0xc0, !PT ;  /* 0xffff00001e0f7812 */ /* 0x000fe200078ec0ff */
[----:B------:R-:W-:Y:S01]  /*1250*/  FFMA.FTZ R17, R17, R20, R22 ;  /* 0x0000001411117223 */ /* 0x000fe20000010016 */
[----:B------:R-:W-:-:S02]  /*1260*/  LOP3.LUT R34, R34, 0xffff0000, RZ, 0xc0, !PT ;  /* 0xffff000022227812 */ /* 0x000fc400078ec0ff */
[----:B------:R-:W-:Y:S01]  /*1270*/  LOP3.LUT R21, R38, 0xffff0000, RZ, 0xc0, !PT ;  /* 0xffff000026157812 */ /* 0x000fe200078ec0ff */
[----:B------:R-:W-:Y:S01]  /*1280*/  IMAD.U32 R9, R27, 0x10000, RZ ;  /* 0x000100001b097824 */ /* 0x000fe200078e00ff */
[----:B------:R-:W-:Y:S01]  /*1290*/  SHF.L.U32 R16, R31, 0x10, RZ ;  /* 0x000000101f107819 */ /* 0x000fe200000006ff */
[----:B------:R-:W-:Y:S01]  /*12a0*/  FFMA.FTZ R26, R26, R15, R13 ;  /* 0x0000000f1a1a7223 */ /* 0x000fe2000001000d */
[----:B------:R-:W-:Y:S02]  /*12b0*/  IMAD.U32 R13, R35, 0x10000, RZ ;  /* 0x00010000230d7824 */ /* 0x000fe400078e00ff */
[----:B------:R-:W-:Y:S01]  /*12c0*/  FFMA.FTZ R34, R34, R21, R17 ;  /* 0x0000001522227223 */ /* 0x000fe20000010011 */
[----:B------:R-:W-:Y:S02]  /*12d0*/  IMAD.U32 R18, R39, 0x10000, RZ ;  /* 0x0001000027127824 */ /* 0x000fe400078e00ff */
[----:B------:R-:W-:Y:S01]  /*12e0*/  FFMA.FTZ R26, R9, R16, R26 ;  /* 0x00000010091a7223 */ /* 0x000fe2000001001a */
[----:B------:R-:W-:-:S02]  /*12f0*/  LOP3.LUT R11, R11, 0xffff0000, RZ, 0xc0, !PT ;  /* 0xffff00000b0b7812 */ /* 0x000fc400078ec0ff */
[----:B------:R-:W-:Y:S01]  /*1300*/  LOP3.LUT R19, R19, 0xffff0000, RZ, 0xc0, !PT ;  /* 0xffff000013137812 */ /* 0x000fe200078ec0ff */
[----:B------:R-:W-:Y:S01]  /*1310*/  FFMA.FTZ R18, R13, R18, R34 ;  /* 0x000000120d127223 */ /* 0x000fe20000010022 */
[----:B------:R-:W-:Y:S02]  /*1320*/  LOP3.LUT R27, R27, 0xffff0000, RZ, 0xc0, !PT ;  /* 0xffff00001b1b7812 */ /* 0x000fe400078ec0ff */
[----:B------:R-:W-:Y:S02]  /*1330*/  LOP3.LUT R14, R31, 0xffff0000, RZ, 0xc0, !PT ;  /* 0xffff00001f0e7812 */ /* 0x000fe400078ec0ff */
[----:B------:R-:W-:Y:S02]  /*1340*/  LOP3.LUT R35, R35, 0xffff0000, RZ, 0xc0, !PT ;  /* 0xffff000023237812 */ /* 0x000fe400078ec0ff */
[----:B------:R-:W-:Y:S01]  /*1350*/  LOP3.LUT R16, R39, 0xffff0000, RZ, 0xc0, !PT ;  /* 0xffff000027107812 */ /* 0x000fe200078ec0ff */
[----:B------:R-:W-:Y:S01]  /*1360*/  FFMA.FTZ R10, R11, R10, R56 ;  /* 0x0000000a0b0a7223 */ /* 0x000fe20000010038 */
[----:B------:R-:W-:Y:S01]  /*1370*/  FFMA.FTZ R12, R19, R8, R12 ;  /* 0x00000008130c7223 */ /* 0x000fe2000001000c */
[----:B------:R-:W-:-:S02]  /*1380*/  FFMA.FTZ R26, R27, R14, R26 ;  /* 0x0000000e1b1a7223 */ /* 0x000fc4000001001a */
        /* <DEDUP_REMOVED lines=28> */
[----:B------:R-:W3:Y:S04]  /*1550*/  SHFL.BFLY PT, R18, R17, 0x1, 0x1f ;  /* 0x0c201f0011127f89 */ /* 0x000ee800000e0000 */
[----:B------:R-:W4:Y:S01]  /*1560*/  SHFL.BFLY PT, R22, R19, 0x1, 0x1f ;  /* 0x0c201f0013167f89 */ /* 0x000f2200000e0000 */
[----:B------:R-:W-:Y:S01]  /*1570*/  @P0 SHF.R.S32.HI R11, RZ, 0x1f, R48 ;  /* 0x0000001fff0b0819 */ /* 0x000fe20000011430 */
[----:B------:R-:W-:-:S03]  /*1580*/  IMAD.MOV.U32 R10, RZ, RZ, RZ ;  /* 0x000000ffff0a7224 */ /* 0x000fc600078e00ff */
[----:B------:R-:W-:-:S04]  /*1590*/  @P0 LEA.HI R11, R11, R48, RZ, 0x6 ;  /* 0x000000300b0b0211 */ /* 0x000fc800078f30ff */
[----:B------:R-:W-:Y:S02]  /*15a0*/  @P0 LOP3.LUT R10, R11, 0xffffffc0, RZ, 0xc0, !PT ;  /* 0xffffffc00b0a0812 */ /* 0x000fe400078ec0ff */
[----:B------:R-:W-:Y:S01]  /*15b0*/  ISETP.GE.AND P0, PT, R46, R47, PT ;  /* 0x0000002f2e00720c */ /* 0x000fe20003f06270 */
[----:B0-----:R-:W-:Y:S01]  /*15c0*/  FADD.FTZ R20, R12, R13 ;  /* 0x0000000d0c147221 */ /* 0x001fe20000010000 */
[----:B--2---:R-:W-:Y:S01]  /*15d0*/  FADD.FTZ R15, R15, R16 ;  /* 0x000000100f0f7221 */ /* 0x004fe20000010000 */
[----:B---3--:R-:W-:Y:S01]  /*15e0*/  FADD.FTZ R18, R17, R18 ;  /* 0x0000001211127221 */ /* 0x008fe20000010000 */
[----:B----4-:R-:W-:Y:S01]  /*15f0*/  FADD.FTZ R19, R19, R22 ;  /* 0x0000001613137221 */ /* 0x010fe20000010000 */
[----:B------:R-:W-:Y:S08]  /*1600*/  @P5 BRA `(.L_x_93) ;  /* 0x0000000000645947 */ /* 0x000ff00003800000 */
[----:B------:R-:W0:Y:S01]  /*1610*/  LDC.64 R16, c[0x0][0x278] ;  /* 0x00009e00ff107b82 */ /* 0x000e220000000a00 */
[----:B------:R-:W-:Y:S01]  /*1620*/  SHF.R.S32.HI R14, RZ, 0x1f, R10 ;  /* 0x0000001fff0e7819 */ /* 0x000fe2000001140a */
[----:B------:R-:W-:Y:S01]  /*1630*/  ULDC.64 UR8, c[0x0][0x280] ;  /* 0x0000a00000087ab9 */ /* 0x000fe20000000a00 */
[----:B------:R-:W-:Y:S02]  /*1640*/  IADD3 R12, P5, R5, R10, RZ ;  /* 0x0000000a050c7210 */ /* 0x000fe40007fbe0ff */
[----:B------:R-:W-:Y:S02]  /*1650*/  FSEL R15, R15, RZ, !P4 ;  /* 0x000000ff0f0f7208 */ /* 0x000fe40006000000 */
[----:B------:R-:W-:Y:S02]  /*1660*/  LEA.HI.X.SX32 R13, R5, R14, 0x1, P5 ;  /* 0x0000000e050d7211 */ /* 0x000fe400028f0eff */
[----:B------:R-:W-:Y:S01]  /*1670*/  FSEL R19, R19, RZ, !P0 ;  /* 0x000000ff13137208 */ /* 0x000fe20004000000 */
[----:B0-----:R-:W-:-:S02]  /*1680*/  IMAD R14, R16, UR7, RZ ;  /* 0x00000007100e7c24 */ /* 0x001fc4000f8e02ff */
[----:B------:R-:W-:-:S04]  /*1690*/  IMAD.WIDE.U32 R12, R16, UR6, R12 ;  /* 0x00000006100c7c25 */ /* 0x000fc8000f8e000c */
[----:B------:R-:W-:Y:S01]  /*16a0*/  IMAD R11, R17, UR6, R14 ;  /* 0x00000006110b7c24 */ /* 0x000fe2000f8e020e */
[----:B------:R-:W-:Y:S01]  /*16b0*/  FSEL R17, R18, RZ, !P2 ;  /* 0x000000ff12117208 */ /* 0x000fe20005000000 */
[----:B------:R-:W-:Y:S02]  /*16c0*/  IMAD R14, R41, UR8, RZ ;  /* 0x00000008290e7c24 */ /* 0x000fe4000f8e02ff */
[----:B------:R-:W-:Y:S02]  /*16d0*/  IMAD.IADD R13, R13, 0x1, R11 ;  /* 0x000000010d0d7824 */ /* 0x000fe400078e020b */
[C---:B------:R-:W-:Y:S02]  /*16e0*/  IMAD R11, R7.reuse, UR9, R14 ;  /* 0x00000009070b7c24 */ /* 0x040fe4000f8e020e */
[----:B------:R-:W-:Y:S01]  /*16f0*/  IMAD.WIDE.U32 R12, R7, UR8, R12 ;  /* 0x00000008070c7c25 */ /* 0x000fe2000f8e000c */
[----:B------:R-:W-:Y:S02]  /*1700*/  ULDC.64 UR8, c[0x0][0x260] ;  /* 0x0000980000087ab9 */ /* 0x000fe40000000a00 */
[----:B------:R-:W-:-:S04]  /*1710*/  IADD3 R6, P5, R6, R12, RZ ;  /* 0x0000000c06067210 */ /* 0x000fc80007fbe0ff */
[----:B------:R-:W-:Y:S02]  /*1720*/  IADD3.X R13, R42, R13, R11, P5, !PT ;  /* 0x0000000d2a0d7210 */ /* 0x000fe40002ffe40b */
[----:B------:R-:W-:Y:S02]  /*1730*/  LEA R12, P5, R6, UR8, 0x2 ;  /* 0x00000008060c7c11 */ /* 0x000fe4000f8a10ff */
[----:B------:R-:W-:Y:S02]  /*1740*/  FSEL R11, R20, RZ, !P3 ;  /* 0x000000ff140b7208 */ /* 0x000fe40005800000 */
[----:B------:R-:W-:-:S05]  /*1750*/  LEA.HI.X R13, R6, UR9, R13, 0x2, P5 ;  /* 0x00000009060d7c11 */ /* 0x000fca000a8f140d */
[----:B------:R0:W-:Y:S04]  /*1760*/  STG.E desc[UR4][R12.64], R11 ;  /* 0x0000000b0c007986 */ /* 0x0001e8000c101904 */
[----:B------:R0:W-:Y:S04]  /*1770*/  STG.E desc[UR4][R12.64+0x40], R15 ;  /* 0x0000400f0c007986 */ /* 0x0001e8000c101904 */
[----:B------:R0:W-:Y:S04]  /*1780*/  STG.E desc[UR4][R12.64+0x80], R17 ;  /* 0x000080110c007986 */ /* 0x0001e8000c101904 */
[----:B------:R0:W-:Y:S02]  /*1790*/  STG.E desc[UR4][R12.64+0xc0], R19 ;  /* 0x0000c0130c007986 */ /* 0x0001e4000c101904 */
.L_x_93:
[----:B------:R-:W-:Y:S05]  /*17a0*/  BSYNC B0 ;  /* 0x0000000000007941 */ /* 0x000fea0003800000 */
.L_x_92:
[----:B------:R-:W-:Y:S01]  /*17b0*/  IADD3 R4, R4, 0x3f, RZ ;  /* 0x0000003f04047810 */ /* 0x000fe20007ffe0ff */
[----:B0-----:R-:W-:Y:S01]  /*17c0*/  IMAD.SHL.U32 R12, R10, 0x80, RZ ;  /* 0x000000800a0c7824 */ /* 0x001fe200078e00ff */
[----:B------:R-:W-:Y:S01]  /*17d0*/  SHF.L.U32 R6, R3, 0x2, RZ ;  /* 0x0000000203067819 */ /* 0x000fe200000006ff */
[----:B------:R-:W-:Y:S01]  /*17e0*/  IMAD.SHL.U32 R13, R2, 0x2000, RZ ;  /* 0x00002000020d7824 */ /* 0x000fe200078e00ff */
[----:B------:R-:W-:Y:S01]  /*17f0*/  SHF.R.S32.HI R11, RZ, 0x1f, R4 ;  /* 0x0000001fff0b7819 */ /* 0x000fe20000011404 */
[----:B------:R-:W-:Y:S01]  /*1800*/  BSSY B0, `(.L_x_94) ;  /* 0x0000025000007945 */ /* 0x000fe20003800000 */
[----:B------:R-:W-:Y:S02]  /*1810*/  SHF.R.S32.HI R14, RZ, 0x1f, R12 ;  /* 0x0000001fff0e7819 */ /* 0x000fe4000001140c */
[----:B------:R-:W-:Y:S02]  /*1820*/  LEA.HI R11, R11, R4, RZ, 0x6 ;  /* 0x000000040b0b7211 */ /* 0x000fe400078f30ff */
[----:B------:R-:W-:-:S02]  /*1830*/  IADD3 R12, P0, P2, R12, R6, R13 ;  /* 0x000000060c0c7210 */ /* 0x000fc40007a1e00d */
[----:B------:R-:W-:Y:S02]  /*1840*/  LOP3.LUT R4, R11, 0xffffffc0, RZ, 0xc0, !PT ;  /* 0xffffffc00b047812 */ /* 0x000fe400078ec0ff */
[----:B------:R-:W-:Y:S02]  /*1850*/  SHF.R.S32.HI R13, RZ, 0x1f, R13 ;  /* 0x0000001fff0d7819 */ /* 0x000fe4000001140d */
[----:B------:R-:W-:Y:S01]  /*1860*/  SHF.R.S32.HI R6, RZ, 0x1f, R6 ;  /* 0x0000001fff067819 */ /* 0x000fe20000011406 */
[----:B------:R-:W-:-:S03]  /*1870*/  IMAD.IADD R4, R4, 0x1, -R5 ;  /* 0x0000000104047824 */ /* 0x000fc600078e0a05 */
[----:B------:R-:W-:Y:S01]  /*1880*/  IADD3.X R13, R14, R6, R13, P0, P2 ;  /* 0x000000060e0d7210 */ /* 0x000fe200007e440d */
[----:B-1----:R-:W-:Y:S01]  /*1890*/  IMAD R6, R8, UR7, RZ ;  /* 0x0000000708067c24 */ /* 0x002fe2000f8e02ff */
[----:B------:R-:W-:-:S03]  /*18a0*/  ISETP.GE.OR P1, PT, R3, R4, P1 ;  /* 0x000000040300720c */ /* 0x000fc60000f26670 */
[----:B------:R-:W-:Y:S02]  /*18b0*/  IMAD R9, R9, UR6, R6 ;  /* 0x0000000609097c24 */ /* 0x000fe4000f8e0206 */
[----:B------:R-:W-:-:S05]  /*18c0*/  IMAD.WIDE.U32 R12, R8, UR6, R12 ;  /* 0x00000006080c7c25 */ /* 0x000fca000f8e000c */
[----:B------:R-:W-:-:S03]  /*18d0*/  IADD3 R11, R13, R9, RZ ;  /* 0x000000090d0b7210 */ /* 0x000fc60007ffe0ff */
[----:B------:R-:W-:Y:S05]  /*18e0*/  @P1 BRA `(.L_x_95) ;  /* 0x0000000000581947 */ /* 0x000fea0003800000 */
[----:B------:R-:W0:Y:S01]  /*18f0*/  LDC.64 R8, c[0x0][0x2a8] ;  /* 0x0000aa00ff087b82 */ /* 0x000e220000000a00 */
[----:B------:R-:W-:Y:S01]  /*1900*/  SHF.R.S32.HI R6, RZ, 0x1f, R5 ;  /* 0x0000001fff067819 */ /* 0x000fe20000011405 */
[----:B------:R-:W-:Y:S01]  /*1910*/  ULDC.64 UR8, c[0x0][0x2b0] ;  /* 0x0000ac0000087ab9 */ /* 0x000fe20000000a00 */
[--C-:B------:R-:W-:Y:S02]  /*1920*/  IADD3 R4, P0, P1, R10, R5, R3.reuse ;  /* 0x000000050a047210 */ /* 0x100fe4000791e003 */
[----:B------:R-:W-:Y:S02]  /*1930*/  SHF.R.S32.HI R14, RZ, 0x1f, R10 ;  /* 0x0000001fff0e7819 */ /* 0x000fe4000001140a */
[----:B------:R-:W-:-:S04]  /*1940*/  SHF.R.S32.HI R5, RZ, 0x1f, R3 ;  /* 0x0000001fff057819 */ /* 0x000fc80000011403 */
[----:B------:R-:W-:Y:S02]  /*1950*/  IADD3.X R5, R14, R6, R5, P0, P1 ;  /* 0x000000060e057210 */ /* 0x000fe400007e2405 */
[----:B-----5:R-:W-:Y:S01]  /*1960*/  FSETP.NEU.FTZ.AND P0, PT, R40, -INF , PT ;  /* 0xff8000002800780b */ /* 0x020fe20003f1d000 */
[C---:B0-----:R-:W-:Y:S02]  /*1970*/  IMAD R6, R8.reuse, UR7, RZ ;  /* 0x0000000708067c24 */ /* 0x041fe4000f8e02ff */
[----:B------:R-:W-:-:S04]  /*1980*/  IMAD.WIDE.U32 R4, R8, UR6, R4 ;  /* 0x0000000608047c25 */ /* 0x000fc8000f8e0004 */
[----:B------:R-:W-:Y:S02]  /*1990*/  IMAD R9, R9, UR6, R6 ;  /* 0x0000000609097c24 */ /* 0x000fe4000f8e0206 */
[----:B------:R-:W-:Y:S02]  /*19a0*/  IMAD R6, R41, UR8, RZ ;  /* 0x0000000829067c24 */ /* 0x000fe4000f8e02ff */
[----:B------:R-:W-:Y:S02]  /*19b0*/  IMAD.IADD R5, R5, 0x1, R9 ;  /* 0x0000000105057824 */ /* 0x000fe400078e0209 */
[C---:B------:R-:W-:Y:S02]  /*19c0*/  IMAD R9, R7.reuse, UR9, R6 ;  /* 0x0000000907097c24 */ /* 0x040fe4000f8e0206 */
[----:B------:R-:W-:Y:S01]  /*19d0*/  FMUL.FTZ R6, R40, 1.4426950216293334961 ;  /* 0x3fb8aa3b28067820 */ /* 0x000fe20000410000 */
[----:B------:R-:W-:Y:S01]  /*19e0*/  IMAD.WIDE.U32 R4, R7, UR8, R4 ;  /* 0x0000000807047c25 */ /* 0x000fe2000f8e0004 */
[----:B------:R-:W-:-:S04]  /*19f0*/  ULDC.64 UR8, c[0x0][0x2a0] ;  /* 0x0000a80000087ab9 */ /* 0x000fc80000000a00 */
[----:B------:R-:W-:Y:S02]  /*1a00*/  IADD3 R5, R5, R9, RZ ;  /* 0x0000000905057210 */ /* 0x000fe40007ffe0ff */
[----:B------:R-:W-:-:S04]  /*1a10*/  LEA R8, P1, R4, UR8, 0x2 ;  /* 0x0000000804087c11 */ /* 0x000fc8000f8210ff */
[----:B------:R-:W-:Y:S02]  /*1a20*/  LEA.HI.X R9, R4, UR9, R5, 0x2, P1 ;  /* 0x0000000904097c11 */ /* 0x000fe400088f1405 */
[----:B------:R-:W-:-:S05]  /*1a30*/  FSEL R5, R6, RZ, P0 ;  /* 0x000000ff06057208 */ /* 0x000fca0000000000 */
[----:B------:R0:W-:Y:S02]  /*1a40*/  STG.E desc[UR4][R8.64], R5 ;  /* 0x0000000508007986 */ /* 0x0001e4000c101904 */
.L_x_95:
[----:B------:R-:W-:Y:S05]  /*1a50*/  BSYNC B0 ;  /* 0x0000000000007941 */ /* 0x000fea0003800000 */
.L_x_94:
[----:B------:R-:W-:Y:S01]  /*1a60*/  ULDC.64 UR10, c[0x0][0x2e8] ;  /* 0x0000ba00000a7ab9 */ /* 0x000fe20000000a00 */
[----:B------:R-:W-:Y:S01]  /*1a70*/  ULDC.64 UR8, c[0x0][0x2d8] ;  /* 0x0000b60000087ab9 */ /* 0x000fe20000000a00 */
[----:B------:R-:W-:Y:S01]  /*1a80*/  ISETP.NE.U32.AND P0, PT, RZ, UR10, PT ;  /* 0x0000000aff007c0c */ /* 0x000fe2000bf05070 */
[----:B------:R-:W-:Y:S02]  /*1a90*/  IMAD.MOV.U32 R10, RZ, RZ, R12 ;  /* 0x000000ffff0a7224 */ /* 0x000fe400078e000c */
[----:B------:R-:W-:Y:S01]  /*1aa0*/  IMAD R6, R41, UR8, RZ ;  /* 0x0000000829067c24 */ /* 0x000fe2000f8e02ff */
[----:B------:R-:W-:Y:S01]  /*1ab0*/  ISETP.NE.AND.EX P0, PT, RZ, UR11, PT, P0 ;  /* 0x0000000bff007c0c */ /* 0x000fe2000bf05300 */
[----:B0-----:R-:W-:-:S03]  /*1ac0*/  IMAD.WIDE.U32 R4, R7, UR8, R10 ;  /* 0x0000000807047c25 */ /* 0x001fc6000f8e000a */
[----:B------:R-:W-:Y:S01]  /*1ad0*/  ISETP.NE.OR P0, PT, R3, RZ, !P0 ;  /* 0x000000ff0300720c */ /* 0x000fe20004705670 */
[----:B------:R-:W-:Y:S01]  /*1ae0*/  IMAD R7, R7, UR9, R6 ;  /* 0x0000000907077c24 */ /* 0x000fe2000f8e0206 */
[----:B------:R-:W-:Y:S02]  /*1af0*/  ULDC.64 UR8, c[0x0][0x2b8] ;  /* 0x0000ae0000087ab9 */ /* 0x000fe40000000a00 */
[----:B------:R-:W-:Y:S02]  /*1b00*/  LEA R6, P1, R4, UR8, 0x2 ;  /* 0x0000000804067c11 */ /* 0x000fe4000f8210ff */
[----:B------:R-:W-:-:S04]  /*1b10*/  IADD3 R5, R5, R7, RZ ;  /* 0x0000000705057210 */ /* 0x000fc80007ffe0ff */
[----:B------:R-:W-:-:S05]  /*1b20*/  LEA.HI.X R7, R4, UR9, R5, 0x2, P1 ;  /* 0x0000000904077c11 */ /* 0x000fca00088f1405 */
        /* <DEDUP_REMOVED lines=9> */
[----:B------:R-:W1:Y:S08]  /*1bc0*/  LDC R3, c[0x0][0x2e0] ;  /* 0x0000b800ff037b82 */ /* 0x000e700000000800 */
[----:B0-----:R-:W0:Y:S08]  /*1bd0*/  LDC R7, c[0x0][0x220] ;  /* 0x00008800ff077b82 */ /* 0x001e300000000800 */
[----:B------:R-:W2:Y:S01]  /*1be0*/  LDC.64 R4, c[0x0][0x2e8] ;  /* 0x0000ba00ff047b82 */ /* 0x000ea20000000a00 */
[----:B-1----:R-:W-:-:S04]  /*1bf0*/  IMAD R0, R2, R3, R0 ;  /* 0x0000000302007224 */ /* 0x002fc800078e0200 */
[----:B0-----:R-:W-:-:S04]  /*1c00*/  IMAD R3, R0, R7, UR6 ;  /* 0x0000000600037e24 */ /* 0x001fc8000f8e0207 */
[----:B--2---:R-:W-:-:S05]  /*1c10*/  IMAD.WIDE R2, R3, 0x4, R4 ;  /* 0x0000000403027825 */ /* 0x004fca00078e0204 */
[----:B------:R-:W-:Y:S01]  /*1c20*/  STG.E desc[UR4][R2.64], RZ ;  /* 0x000000ff02007986 */ /* 0x000fe2000c101904 */
[----:B------:R-:W-:Y:S05]  /*1c30*/  EXIT ;  /* 0x000000000000794d */ /* 0x000fea0003800000 */
.L_x_96:
        /* <DEDUP_REMOVED lines=12> */
.L_x_149:


//--------------------- .nv.shared._ZN7cutlass13device_kernelIN5flash19enable_sm80_to_sm89INS1_16FlashAttnBwdSm80INS1_25CollectiveMainloopBwdSm80ILi2ELi1EN4cute5tupleIJNS5_1CILi64EEENS7_ILi96EEENS7_ILi128EEEEEENS_10bfloat16_tEfNS_4arch4Sm80ELb0ELb0ELb1ELb0ELb0ELb0ELb0ELb0ELi2ELi2ELi2ELi2ELb1EEENS1_21CollectiveEpilogueBwdISB_SC_SE_Li256ELb0ELb0ELi4EEENS1_19SingleTileSchedulerILb0ELb0ELb0ELi96EEEEEEEEEvNT_6ParamsE --------------------------
	.section	.nv.shared._ZN7cutlass13device_kernelIN5flash19enable_sm80_to_sm89INS1_16FlashAttnBwdSm80INS1_25CollectiveMainloopBwdSm80ILi2ELi1EN4cute5tupleIJNS5_1CILi64EEENS7_ILi96EEENS7_ILi128EEEEEENS_10bfloat16_tEfNS_4arch4Sm80ELb0ELb0ELb1ELb0ELb0ELb0ELb0ELb0ELi2ELi2ELi2ELi2ELb1EEENS1_21CollectiveEpilogueBwdISB_SC_SE_Li256ELb0ELb0ELi4EEENS1_19SingleTileSchedulerILb0ELb0ELb0ELi96EEEEEEEEEvNT_6ParamsE,"aw",@nobits
	.sectionflags	@""
	.align	16
	.zero		1024


//--------------------- .nv.shared.reserved.0     --------------------------
	.section	.nv.shared.reserved.0,"aw",@nobits
	.weak		__nv_reservedSMEM_offset_0_alias
	.size		__nv_reservedSMEM_offset_0_alias, 0, 0
	.other		__nv_reservedSMEM_offset_0_alias,@"STO_CUDA_RESERVED_SHARED STV_DEFAULT"
__nv_reservedSMEM_offset_0_alias:
	.zero		0


//--------------------- .nv.global                --------------------------
	.section	.nv.global,"aw",@nobits
.nv.global:
	.type		_ZN74_INTERNAL_62b18e08_38_flash_bwd_hdim128_bf16_softcap_sm80_cu_4cb42ef5_28224cute1_E,@object
	.size		_ZN74_INTERNAL_62b18e08_38_flash_bwd_hdim128_bf16_softcap_sm80_cu_4cb42ef5_28224cute1_E,(_ZN74_INTERNAL_62b18e08_38_flash_bwd_hdim128_bf16_softcap_sm80_cu_4cb42ef5_28224cuda3std3__45__cpo6cbeginE - _ZN74_INTERNAL_62b18e08_38_flash_bwd_hdim128_bf16_softcap_sm80_cu_4cb42ef5_28224cute1_E)
_ZN74_INTERNAL_62b18e08_38_flash_bwd_hdim128_bf16_softcap_sm80_cu_4cb42ef5_28224cute1_E:
	.zero		1
	.type		_ZN74_INTERNAL_62b18e08_38_flash_bwd_hdim128_bf16_softcap_sm80_cu_4cb42ef5_28224cuda3std3__45__cpo6cbeginE,@object
	.size		_ZN74_INTERNAL_62b18e08_38_flash_bwd_hdim128_bf16_softcap_sm80_cu_4cb42ef5_28224cuda3std3__45__cpo6cbeginE,(_ZN74_INTERNAL_62b18e08_38_flash_bwd_hdim128_bf16_softcap_sm80_cu_4cb42ef5_28224cuda3std3__48in_placeE - _ZN74_INTERNAL_62b18e08_38_flash_bwd_hdim128_bf16_softcap_sm80_cu_4cb42ef5_28224cuda3std3__45__cpo6cbeginE)
_ZN74_INTERNAL_62b18e08_38_flash_bwd_hdim128_bf16_softcap_sm80_cu_4cb42ef5_28224cuda3std3__45__cpo6cbeginE:
	.zero		1
	.type		_ZN74_INTERNAL_62b18e08_38_flash_bwd_hdim128_bf16_softcap_sm80_cu_4cb42ef5_28224cuda3std3__48in_placeE,@object
	.size		_ZN74_INTERNAL_62b18e08_38_flash_bwd_hdim128_bf16_softcap_sm80_cu_4cb42ef5_28224cuda3std3__48in_placeE,(_ZN74_INTERNAL_62b18e08_38_flash_bwd_hdim128_bf16_softcap_sm80_cu_4cb42ef5_28224cuda3std6ranges3__45__cpo9iter_moveE - _ZN74_INTERNAL_62b18e08_38_flash_bwd_hdim128_bf16_softcap_sm80_cu_4cb42ef5_28224cuda3std3__48in_placeE)
_ZN74_INTERNAL_62b18e08_38_flash_bwd_hdim128_bf16_softcap_sm80_cu_4cb42ef5_28224cuda3std3__48in_placeE:
	.zero		1
	.type		_ZN74_INTERNAL_62b18e08_38_flash_bwd_hdim128_bf16_softcap_sm80_cu_4cb42ef5_28224cuda3std6ranges3__45__cpo9iter_moveE,@object
	.size		_ZN74_INTERNAL_62b18e08_38_flash_bwd_hdim128_bf16_softcap_sm80_cu_4cb42ef5_28224cuda3std6ranges3__45__cpo9iter_moveE,(_ZN74_INTERNAL_62b18e08_38_flash_bwd_hdim128_bf16_softcap_sm80_cu_4cb42ef5_28224cuda3std3__45__cpo5beginE - _ZN74_INTERNAL_62b18e08_38_flash_bwd_hdim128_bf16_softcap_sm80_cu_4cb42ef5_28224cuda3std6ranges3__45__cpo9iter_moveE)
_ZN74_INTERNAL_62b18e08_38_flash_bwd_hdim128_bf16_softcap_sm80_cu_4cb42ef5_28224cuda3std6ranges3__45__cpo9iter_moveE:
	.zero		1
	.type		_ZN74_INTERNAL_62b18e08_38_flash_bwd_hdim128_bf16_softcap_sm80_cu_4cb42ef5_28224cuda3std3__45__cpo5beginE,@object
	.size		_ZN74_INTERNAL_62b18e08_38_flash_bwd_hdim128_bf16_softcap_sm80_cu_4cb42ef5_28224cuda3std3__45__cpo5beginE,(_ZN74_INTERNAL_62b18e08_38_flash_bwd_hdim128_bf16_softcap_sm80_cu_4cb42ef5_28224cuda3std3__476_GLOBAL__N__62b18e08_38_flash_bwd_hdim128_bf16_softcap_sm80_cu_4cb42ef5_28226ignoreE - _ZN74_INTERNAL_62b18e08_38_flash_bwd_hdim128_bf16_softcap_sm80_cu_4cb42ef5_28224cuda3std3__45__cpo5beginE)
_ZN74_INTERNAL_62b18e08_38_flash_bwd_hdim128_bf16_softcap_sm80_cu_4cb42ef5_28224cuda3std3__45__cpo5beginE:
	.zero		1
	.type		_ZN74_INTERNAL_62b18e08_38_flash_bwd_hdim128_bf16_softcap_sm80_cu_4cb42ef5_28224cuda3std3__476_GLOBAL__N__62b18e08_38_flash_bwd_hdim128_bf16_softcap_sm80_cu_4cb42ef5_28226ignoreE,@object
	.size		_ZN74_INTERNAL_62b18e08_38_flash_bwd_hdim128_bf16_softcap_sm80_cu_4cb42ef5_28224cuda3std3__476_GLOBAL__N__62b18e08_38_flash_bwd_hdim128_bf16_softcap_sm80_cu_4cb42ef5_28226ignoreE,(_ZN74_INTERNAL_62b18e08_38_flash_bwd_hdim128_bf16_softcap_sm80_cu_4cb42ef5_28224cute7productE - _ZN74_INTERNAL_62b18e08_38_flash_bwd_hdim128_bf16_softcap_sm80_cu_4cb42ef5_28224cuda3std3__476_GLOBAL__N__62b18e08_38_flash_bwd_hdim128_bf16_softcap_sm80_cu_4cb42ef5_28226ignoreE)
_ZN74_INTERNAL_62b18e08_38_flash_bwd_hdim128_bf16_softcap_sm80_cu_4cb42ef5_28224cuda3std3__476_GLOBAL__N__62b18e08_38_flash_bwd_hdim128_bf16_softcap_sm80_cu_4cb42ef5_28226ignoreE:
	.zero		1
	.type		_ZN74_INTERNAL_62b18e08_38_flash_bwd_hdim128_bf16_softcap_sm80_cu_4cb42ef5_28224cute7productE,@object
	.size		_ZN74_INTERNAL_62b18e08_38_flash_bwd_hdim128_bf16_softcap_sm80_cu_4cb42ef5_28224cute7productE,(_ZN74_INTERNAL_62b18e08_38_flash_bwd_hdim128_bf16_softcap_sm80_cu_4cb42ef5_28224cuda3std3__45__cpo3endE - _ZN74_INTERNAL_62b18e08_38_flash_bwd_hdim128_bf16_softcap_sm80_cu_4cb42ef5_28224cute7productE)
_ZN74_INTERNAL_62b18e08_38_flash_bwd_hdim128_bf16_softcap_sm80_cu_4cb42ef5_28224cute7productE:
	.zero		1
	.type		_ZN74_INTERNAL_62b18e08_38_flash_bwd_hdim128_bf16_softcap_sm80_cu_4cb42ef5_28224cuda3std3__45__cpo3endE,@object
	.size		_ZN74_INTERNAL_62b18e08_38_flash_bwd_hdim128_bf16_softcap_sm80_cu_4cb42ef5_28224cuda3std3__45__cpo3endE,(_ZN74_INTERNAL_62b18e08_38_flash_bwd_hdim128_bf16_softcap_sm80_cu_4cb42ef5_28224cuda3std3__419piecewise_constructE - _ZN74_INTERNAL_62b18e08_38_flash_bwd_hdim128_bf16_softcap_sm80_cu_4cb42ef5_28224cuda3std3__45__cpo3endE)
_ZN74_INTERNAL_62b18e08_38_flash_bwd_hdim128_bf16_softcap_sm80_cu_4cb42ef5_28224cuda3std3__45__cpo3endE:
	.zero		1
	.type		_ZN74_INTERNAL_62b18e08_38_flash_bwd_hdim128_bf16_softcap_sm80_cu_4cb42ef5_28224cuda3std3__419piecewise_constructE,@object
	.size		_ZN74_INTERNAL_62b18e08_38_flash_bwd_hdim128_bf16_softcap_sm80_cu_4cb42ef5_28224cuda3std3__419piecewise_constructE,(_ZN74_INTERNAL_62b18e08_38_flash_bwd_hdim128_bf16_softcap_sm80_cu_4cb42ef5_28224cuda3std3__45__cpo4cendE - _ZN74_INTERNAL_62b18e08_38_flash_bwd_hdim128_bf16_softcap_sm80_cu_4cb42ef5_28224cuda3std3__419piecewise_constructE)
_ZN74_INTERNAL_62b18e08_38_flash_bwd_hdim128_bf16_softcap_sm80_cu_4cb42ef5_28224cuda3std3__419piecewise_constructE:
	.zero		1
	.type		_ZN74_INTERNAL_62b18e08_38_flash_bwd_hdim128_bf16_softcap_sm80_cu_4cb42ef5_28224cuda3std3__45__cpo4cendE,@object
	.size		_ZN74_INTERNAL_62b18e08_38_flash_bwd_hdim128_bf16_softcap_sm80_cu_4cb42ef5_28224cuda3std3__45__cpo4cendE,(_ZN74_INTERNAL_62b18e08_38_flash_bwd_hdim128_bf16_softcap_sm80_cu_4cb42ef5_28224cuda3std6ranges3__45__cpo4swapE - _ZN74_INTERNAL_62b18e08_38_flash_bwd_hdim128_bf16_softcap_sm80_cu_4cb42ef5_28224cuda3std3__45__cpo4cendE)
_ZN74_INTERNAL_62b18e08_38_flash_bwd_hdim128_bf16_softcap_sm80_cu_4cb42ef5_28224cuda3std3__45__cpo4cendE:
	.zero		1
	.type		_ZN74_INTERNAL_62b18e08_38_flash_bwd_hdim128_bf16_softcap_sm80_cu_4cb42ef5_28224cuda3std6ranges3__45__cpo4swapE,@object
	.size		_ZN74_INTERNAL_62b18e08_38_flash_bwd_hdim128_bf16_softcap_sm80_cu_4cb42ef5_28224cuda3std6ranges3__45__cpo4swapE,(.L_7 - _ZN74_INTERNAL_62b18e08_38_flash_bwd_hdim128_bf16_softcap_sm80_cu_4cb42ef5_28224cuda3std6ranges3__45__cpo4swapE)
_ZN74_INTERNAL_62b18e08_38_flash_bwd_hdim128_bf16_softcap_sm80_cu_4cb42ef5_28224cuda3std6ranges3__45__cpo4swapE:
	.zero		1
.L_7:


//--------------------- .nv.shared._ZN7cutlass13device_kernelIN5flash19enable_sm80_to_sm89INS1_16FlashAttnBwdSm80INS1_25CollectiveMainloopBwdSm80ILi2ELi1EN4cute5tupleIJNS5_1CILi64EEENS7_ILi96EEENS7_ILi128EEEEEENS_10bfloat16_tEfNS_4arch4Sm80ELb0ELb0ELb1ELb0ELb1ELb0ELb0ELb0ELi2ELi2ELi2ELi2ELb1EEENS1_21CollectiveEpilogueBwdISB_SC_SE_Li256ELb0ELb0ELi4EEENS1_19SingleTileSchedulerILb0ELb0ELb0ELi96EEEEEEEEEvNT_6ParamsE --------------------------
	.section	.nv.shared._ZN7cutlass13device_kernelIN5flash19enable_sm80_to_sm89INS1_16FlashAttnBwdSm80INS1_25CollectiveMainloopBwdSm80ILi2ELi1EN4cute5tupleIJNS5_1CILi64EEENS7_ILi96EEENS7_ILi128EEEEEENS_10bfloat16_tEfNS_4arch4Sm80ELb0ELb0ELb1ELb0ELb1ELb0ELb0ELb0ELi2ELi2ELi2ELi2ELb1EEENS1_21CollectiveEpilogueBwdISB_SC_SE_Li256ELb0ELb0ELi4EEENS1_19SingleTileSchedulerILb0ELb0ELb0ELi96EEEEEEEEEvNT_6ParamsE,"aw",@nobits
	.sectionflags	@""
	.align	16
	.zero		1024


//--------------------- .nv.shared._ZN7cutlass13device_kernelIN5flash19enable_sm80_to_sm89INS1_16FlashAttnBwdSm80INS1_25CollectiveMainloopBwdSm80ILi2ELi1EN4cute5tupleIJNS5_1CILi64EEENS7_ILi96EEENS7_ILi128EEEEEENS_10bfloat16_tEfNS_4arch4Sm80ELb0ELb0ELb1ELb0ELb0ELb0ELb0ELb0ELi2ELi2ELi2ELi2ELb1EEENS1_24CollectiveEpilogueBwdGQAISB_fSE_Li256ELb0ELb0EEENS1_19SingleTileSchedulerILb0ELb0ELb0ELi96EEEEEEEEEvNT_6ParamsE --------------------------
	.section	.nv.shared._ZN7cutlass13device_kernelIN5flash19enable_sm80_to_sm89INS1_16FlashAttnBwdSm80INS1_25CollectiveMainloopBwdSm80ILi2ELi1EN4cute5tupleIJNS5_1CILi64EEENS7_ILi96EEENS7_ILi128EEEEEENS_10bfloat16_tEfNS_4arch4Sm80ELb0ELb0ELb1ELb0ELb0ELb0ELb0ELb0ELi2ELi2ELi2ELi2ELb1EEENS1_24CollectiveEpilogueBwdGQAISB_fSE_Li256ELb0ELb0EEENS1_19SingleTileSchedulerILb0ELb0ELb0ELi96EEEEEEEEEvNT_6ParamsE,"aw",@nobits
	.sectionflags	@""
	.align	16
	.zero		1024


//--------------------- .nv.shared._ZN7cutlass13device_kernelIN5flash19enable_sm80_to_sm89INS1_16FlashAttnBwdSm80INS1_25CollectiveMainloopBwdSm80ILi2ELi1EN4cute5tupleIJNS5_1CILi64EEENS7_ILi96EEENS7_ILi128EEEEEENS_10bfloat16_tEfNS_4arch4Sm80ELb0ELb0ELb1ELb0ELb1ELb0ELb0ELb0ELi2ELi2ELi2ELi2ELb1EEENS1_24CollectiveEpilogueBwdGQAISB_fSE_Li256ELb0ELb1EEENS1_19SingleTileSchedulerILb0ELb0ELb0ELi96EEEEEEEEEvNT_6ParamsE --------------------------
	.section	.nv.shared._ZN7cutlass13device_kernelIN5flash19enable_sm80_to_sm89INS1_16FlashAttnBwdSm80INS1_25CollectiveMainloopBwdSm80ILi2ELi1EN4cute5tupleIJNS5_1CILi64EEENS7_ILi96EEENS7_ILi128EEEEEENS_10bfloat16_tEfNS_4arch4Sm80ELb0ELb0ELb1ELb0ELb1ELb0ELb0ELb0ELi2ELi2ELi2ELi2ELb1EEENS1_24CollectiveEpilogueBwdGQAISB_fSE_Li256ELb0ELb1EEENS1_19SingleTileSchedulerILb0ELb0ELb0ELi96EEEEEEEEEvNT_6ParamsE,"aw",@nobits
	.sectionflags	@""
	.align	16
	.zero		1024


//--------------------- .nv.shared._ZN7cutlass13device_kernelIN5flash19enable_sm80_to_sm89INS1_16FlashAttnBwdSm80INS1_25CollectiveMainloopBwdSm80ILi2ELi1EN4cute5tupleIJNS5_1CILi64EEENS7_ILi96EEENS7_ILi128EEEEEENS_10bfloat16_tEfNS_4arch4Sm80ELb0ELb0ELb1ELb1ELb0ELb0ELb0ELb0ELi2ELi2ELi2ELi2ELb1EEENS1_21CollectiveEpilogueBwdISB_SC_SE_Li256ELb1ELb0ELi4EEENS1_19SingleTileSchedulerILb1ELb0ELb0ELi96EEEEEEEEEvNT_6ParamsE --------------------------
	.section	.nv.shared._ZN7cutlass13device_kernelIN5flash19enable_sm80_to_sm89INS1_16FlashAttnBwdSm80INS1_25CollectiveMainloopBwdSm80ILi2ELi1EN4cute5tupleIJNS5_1CILi64EEENS7_ILi96EEENS7_ILi128EEEEEENS_10bfloat16_tEfNS_4arch4Sm80ELb0ELb0ELb1ELb1ELb0ELb0ELb0ELb0ELi2ELi2ELi2ELi2ELb1EEENS1_21CollectiveEpilogueBwdISB_SC_SE_Li256ELb1ELb0ELi4EEENS1_19SingleTileSchedulerILb1ELb0ELb0ELi96EEEEEEEEEvNT_6ParamsE,"aw",@nobits
	.sectionflags	@""
	.align	16
	.zero		1024


//--------------------- .nv.shared._ZN7cutlass13device_kernelIN5flash19enable_sm80_to_sm89INS1_16FlashAttnBwdSm80INS1_25CollectiveMainloopBwdSm80ILi2ELi1EN4cute5tupleIJNS5_1CILi64EEENS7_ILi96EEENS7_ILi128EEEEEENS_10bfloat16_tEfNS_4arch4Sm80ELb0ELb0ELb1ELb1ELb1ELb0ELb0ELb0ELi2ELi2ELi2ELi2ELb1EEENS1_21CollectiveEpilogueBwdISB_SC_SE_Li256ELb1ELb0ELi4EEENS1_19SingleTileSchedulerILb1ELb0ELb0ELi96EEEEEEEEEvNT_6ParamsE --------------------------
	.section	.nv.shared._ZN7cutlass13device_kernelIN5flash19enable_sm80_to_sm89INS1_16FlashAttnBwdSm80INS1_25CollectiveMainloopBwdSm80ILi2ELi1EN4cute5tupleIJNS5_1CILi64EEENS7_ILi96EEENS7_ILi128EEEEEENS_10bfloat16_tEfNS_4arch4Sm80ELb0ELb0ELb1ELb1ELb1ELb0ELb0ELb0ELi2ELi2ELi2ELi2ELb1EEENS1_21CollectiveEpilogueBwdISB_SC_SE_Li256ELb1ELb0ELi4EEENS1_19SingleTileSchedulerILb1ELb0ELb0ELi96EEEEEEEEEvNT_6ParamsE,"aw",@nobits
	.sectionflags	@""
	.align	16
	.zero		1024


//--------------------- .nv.shared._ZN7cutlass13device_kernelIN5flash19enable_sm80_to_sm89INS1_16FlashAttnBwdSm80INS1_25CollectiveMainloopBwdSm80ILi2ELi1EN4cute5tupleIJNS5_1CILi64EEENS7_ILi96EEENS7_ILi128EEEEEENS_10bfloat16_tEfNS_4arch4Sm80ELb0ELb0ELb1ELb1ELb0ELb0ELb0ELb0ELi2ELi2ELi2ELi2ELb1EEENS1_24CollectiveEpilogueBwdGQAISB_fSE_Li256ELb1ELb0EEENS1_19SingleTileSchedulerILb1ELb0ELb0ELi96EEEEEEEEEvNT_6ParamsE --------------------------
	.section	.nv.shared._ZN7cutlass13device_kernelIN5flash19enable_sm80_to_sm89INS1_16FlashAttnBwdSm80INS1_25CollectiveMainloopBwdSm80ILi2ELi1EN4cute5tupleIJNS5_1CILi64EEENS7_ILi96EEENS7_ILi128EEEEEENS_10bfloat16_tEfNS_4arch4Sm80ELb0ELb0ELb1ELb1ELb0ELb0ELb0ELb0ELi2ELi2ELi2ELi2ELb1EEENS1_24CollectiveEpilogueBwdGQAISB_fSE_Li256ELb1ELb0EEENS1_19SingleTileSchedulerILb1ELb0ELb0ELi96EEEEEEEEEvNT_6ParamsE,"aw",@nobits
	.sectionflags	@""
	.align	16
	.zero		1024


//--------------------- .nv.shared._ZN7cutlass13device_kernelIN5flash19enable_sm80_to_sm89INS1_16FlashAttnBwdSm80INS1_25CollectiveMainloopBwdSm80ILi2ELi1EN4cute5tupleIJNS5_1CILi64EEENS7_ILi96EEENS7_ILi128EEEEEENS_10bfloat16_tEfNS_4arch4Sm80ELb0ELb0ELb1ELb1ELb1ELb0ELb0ELb0ELi2ELi2ELi2ELi2ELb1EEENS1_24CollectiveEpilogueBwdGQAISB_fSE_Li256ELb1ELb1EEENS1_19SingleTileSchedulerILb1ELb0ELb0ELi96EEEEEEEEEvNT_6ParamsE --------------------------
	.section	.nv.shared._ZN7cutlass13device_kernelIN5flash19enable_sm80_to_sm89INS1_16FlashAttnBwdSm80INS1_25CollectiveMainloopBwdSm80ILi2ELi1EN4cute5tupleIJNS5_1CILi64EEENS7_ILi96EEENS7_ILi128EEEEEENS_10bfloat16_tEfNS_4arch4Sm80ELb0ELb0ELb1ELb1ELb1ELb0ELb0ELb0ELi2ELi2ELi2ELi2ELb1EEENS1_24CollectiveEpilogueBwdGQAISB_fSE_Li256ELb1ELb1EEENS1_19SingleTileSchedulerILb1ELb0ELb0ELi96EEEEEEEEEvNT_6ParamsE,"aw",@nobits
	.sectionflags	@""
	.align	16
	.zero		1024


//--------------------- .nv.shared._ZN7cutlass13device_kernelIN5flash19enable_sm80_to_sm89INS1_16FlashAttnBwdSm80INS1_25CollectiveMainloopBwdSm80ILi2ELi1EN4cute5tupleIJNS5_1CILi64EEENS7_ILi96EEENS7_ILi128EEEEEENS_10bfloat16_tEfNS_4arch4Sm80ELb0ELb1ELb1ELb0ELb0ELb0ELb0ELb0ELi2ELi2ELi2ELi2ELb1EEENS1_21CollectiveEpilogueBwdISB_SC_SE_Li256ELb0ELb0ELi4EEENS1_19SingleTileSchedulerILb0ELb0ELb0ELi96EEEEEEEEEvNT_6ParamsE --------------------------
	.section	.nv.shared._ZN7cutlass13device_kernelIN5flash19enable_sm80_to_sm89INS1_16FlashAttnBwdSm80INS1_25CollectiveMainloopBwdSm80ILi2ELi1EN4cute5tupleIJNS5_1CILi64EEENS7_ILi96EEENS7_ILi128EEEEEENS_10bfloat16_tEfNS_4arch4Sm80ELb0ELb1ELb1ELb0ELb0ELb0ELb0ELb0ELi2ELi2ELi2ELi2ELb1EEENS1_21CollectiveEpilogueBwdISB_SC_SE_Li256ELb0ELb0ELi4EEENS1_19SingleTileSchedulerILb0ELb0ELb0ELi96EEEEEEEEEvNT_6ParamsE,"aw",@nobits
	.sectionflags	@""
	.align	16
	.zero		1024


//--------------------- .nv.shared._ZN7cutlass13device_kernelIN5flash19enable_sm80_to_sm89INS1_16FlashAttnBwdSm80INS1_25CollectiveMainloopBwdSm80ILi2ELi1EN4cute5tupleIJNS5_1CILi64EEENS7_ILi96EEENS7_ILi128EEEEEENS_10bfloat16_tEfNS_4arch4Sm80ELb0ELb1ELb1ELb0ELb1ELb0ELb0ELb0ELi2ELi2ELi2ELi2ELb1EEENS1_21CollectiveEpilogueBwdISB_SC_SE_Li256ELb0ELb0ELi4EEENS1_19SingleTileSchedulerILb0ELb0ELb0ELi96EEEEEEEEEvNT_6ParamsE --------------------------
	.section	.nv.shared._ZN7cutlass13device_kernelIN5flash19enable_sm80_to_sm89INS1_16FlashAttnBwdSm80INS1_25CollectiveMainloopBwdSm80ILi2ELi1EN4cute5tupleIJNS5_1CILi64EEENS7_ILi96EEENS7_ILi128EEEEEENS_10bfloat16_tEfNS_4arch4Sm80ELb0ELb1ELb1ELb0ELb1ELb0ELb0ELb0ELi2ELi2ELi2ELi2ELb1EEENS1_21CollectiveEpilogueBwdISB_SC_SE_Li256ELb0ELb0ELi4EEENS1_19SingleTileSchedulerILb0ELb0ELb0ELi96EEEEEEEEEvNT_6ParamsE,"aw",@nobits
	.sectionflags	@""
	.align	16
	.zero		1024


//--------------------- .nv.shared._ZN7cutlass13device_kernelIN5flash19enable_sm80_to_sm89INS1_16FlashAttnBwdSm80INS1_25CollectiveMainloopBwdSm80ILi2ELi1EN4cute5tupleIJNS5_1CILi64EEENS7_ILi96EEENS7_ILi128EEEEEENS_10bfloat16_tEfNS_4arch4Sm80ELb0ELb1ELb1ELb0ELb0ELb0ELb0ELb0ELi2ELi2ELi2ELi2ELb1EEENS1_24CollectiveEpilogueBwdGQAISB_fSE_Li256ELb0ELb0EEENS1_19SingleTileSchedulerILb0ELb0ELb0ELi96EEEEEEEEEvNT_6ParamsE --------------------------
	.section	.nv.shared._ZN7cutlass13device_kernelIN5flash19enable_sm80_to_sm89INS1_16FlashAttnBwdSm80INS1_25CollectiveMainloopBwdSm80ILi2ELi1EN4cute5tupleIJNS5_1CILi64EEENS7_ILi96EEENS7_ILi128EEEEEENS_10bfloat16_tEfNS_4arch4Sm80ELb0ELb1ELb1ELb0ELb0ELb0ELb0ELb0ELi2ELi2ELi2ELi2ELb1EEENS1_24CollectiveEpilogueBwdGQAISB_fSE_Li256ELb0ELb0EEENS1_19SingleTileSchedulerILb0ELb0ELb0ELi96EEEEEEEEEvNT_6ParamsE,"aw",@nobits
	.sectionflags	@""
	.align	16
	.zero		1024


//--------------------- .nv.shared._ZN7cutlass13device_kernelIN5flash19enable_sm80_to_sm89INS1_16FlashAttnBwdSm80INS1_25CollectiveMainloopBwdSm80ILi2ELi1EN4cute5tupleIJNS5_1CILi64EEENS7_ILi96EEENS7_ILi128EEEEEENS_10bfloat16_tEfNS_4arch4Sm80ELb0ELb1ELb1ELb0ELb1ELb0ELb0ELb0ELi2ELi2ELi2ELi2ELb1EEENS1_24CollectiveEpilogueBwdGQAISB_fSE_Li256ELb0ELb1EEENS1_19SingleTileSchedulerILb0ELb0ELb0ELi96EEEEEEEEEvNT_6ParamsE --------------------------
	.section	.nv.shared._ZN7cutlass13device_kernelIN5flash19enable_sm80_to_sm89INS1_16FlashAttnBwdSm80INS1_25CollectiveMainloopBwdSm80ILi2ELi1EN4cute5tupleIJNS5_1CILi64EEENS7_ILi96EEENS7_ILi128EEEEEENS_10bfloat16_tEfNS_4arch4Sm80ELb0ELb1ELb1ELb0ELb1ELb0ELb0ELb0ELi2ELi2ELi2ELi2ELb1EEENS1_24CollectiveEpilogueBwdGQAISB_fSE_Li256ELb0ELb1EEENS1_19SingleTileSchedulerILb0ELb0ELb0ELi96EEEEEEEEEvNT_6ParamsE,"aw",@nobits
	.sectionflags	@""
	.align	16
	.zero		1024


//--------------------- .nv.shared._ZN7cutlass13device_kernelIN5flash19enable_sm80_to_sm89INS1_16FlashAttnBwdSm80INS1_25CollectiveMainloopBwdSm80ILi2ELi1EN4cute5tupleIJNS5_1CILi64EEENS7_ILi96EEENS7_ILi128EEEEEENS_10bfloat16_tEfNS_4arch4Sm80ELb0ELb1ELb1ELb1ELb0ELb0ELb0ELb0ELi2ELi2ELi2ELi2ELb1EEENS1_21CollectiveEpilogueBwdISB_SC_SE_Li256ELb1ELb0ELi4EEENS1_19SingleTileSchedulerILb1ELb0ELb0ELi96EEEEEEEEEvNT_6ParamsE --------------------------
	.section	.nv.shared._ZN7cutlass13device_kernelIN5flash19enable_sm80_to_sm89INS1_16FlashAttnBwdSm80INS1_25CollectiveMainloopBwdSm80ILi2ELi1EN4cute5tupleIJNS5_1CILi64EEENS7_ILi96EEENS7_ILi128EEEEEENS_10bfloat16_tEfNS_4arch4Sm80ELb0ELb1ELb1ELb1ELb0ELb0ELb0ELb0ELi2ELi2ELi2ELi2ELb1EEENS1_21CollectiveEpilogueBwdISB_SC_SE_Li256ELb1ELb0ELi4EEENS1_19SingleTileSchedulerILb1ELb0ELb0ELi96EEEEEEEEEvNT_6ParamsE,"aw",@nobits
	.sectionflags	@""
	.align	16
	.zero		1024


//--------------------- .nv.shared._ZN7cutlass13device_kernelIN5flash19enable_sm80_to_sm89INS1_16FlashAttnBwdSm80INS1_25CollectiveMainloopBwdSm80ILi2ELi1EN4cute5tupleIJNS5_1CILi64EEENS7_ILi96EEENS7_ILi128EEEEEENS_10bfloat16_tEfNS_4arch4Sm80ELb0ELb1ELb1ELb1ELb1ELb0ELb0ELb0ELi2ELi2ELi2ELi2ELb1EEENS1_21CollectiveEpilogueBwdISB_SC_SE_Li256ELb1ELb0ELi4EEENS1_19SingleTileSchedulerILb1ELb0ELb0ELi96EEEEEEEEEvNT_6ParamsE --------------------------
	.section	.nv.shared._ZN7cutlass13device_kernelIN5flash19enable_sm80_to_sm89INS1_16FlashAttnBwdSm80INS1_25CollectiveMainloopBwdSm80ILi2ELi1EN4cute5tupleIJNS5_1CILi64EEENS7_ILi96EEENS7_ILi128EEEEEENS_10bfloat16_tEfNS_4arch4Sm80ELb0ELb1ELb1ELb1ELb1ELb0ELb0ELb0ELi2ELi2ELi2ELi2ELb1EEENS1_21CollectiveEpilogueBwdISB_SC_SE_Li256ELb1ELb0ELi4EEENS1_19SingleTileSchedulerILb1ELb0ELb0ELi96EEEEEEEEEvNT_6ParamsE,"aw",@nobits
	.sectionflags	@""
	.align	16
	.zero		1024


//--------------------- .nv.shared._ZN7cutlass13device_kernelIN5flash19enable_sm80_to_sm89INS1_16FlashAttnBwdSm80INS1_25CollectiveMainloopBwdSm80ILi2ELi1EN4cute5tupleIJNS5_1CILi64EEENS7_ILi96EEENS7_ILi128EEEEEENS_10bfloat16_tEfNS_4arch4Sm80ELb0ELb1ELb1ELb1ELb0ELb0ELb0ELb0ELi2ELi2ELi2ELi2ELb1EEENS1_24CollectiveEpilogueBwdGQAISB_fSE_Li256ELb1ELb0EEENS1_19SingleTileSchedulerILb1ELb0ELb0ELi96EEEEEEEEEvNT_6ParamsE --------------------------
	.section	.nv.shared._ZN7cutlass13device_kernelIN5flash19enable_sm80_to_sm89INS1_16FlashAttnBwdSm80INS1_25CollectiveMainloopBwdSm80ILi2ELi1EN4cute5tupleIJNS5_1CILi64EEENS7_ILi96EEENS7_ILi128EEEEEENS_10bfloat16_tEfNS_4arch4Sm80ELb0ELb1ELb1ELb1ELb0ELb0ELb0ELb0ELi2ELi2ELi2ELi2ELb1EEENS1_24CollectiveEpilogueBwdGQAISB_fSE_Li256ELb1ELb0EEENS1_19SingleTileSchedulerILb1ELb0ELb0ELi96EEEEEEEEEvNT_6ParamsE,"aw",@nobits
	.sectionflags	@""
	.align	16
	.zero		1024


//--------------------- .nv.shared._ZN7cutlass13device_kernelIN5flash19enable_sm80_to_sm89INS1_16FlashAttnBwdSm80INS1_25CollectiveMainloopBwdSm80ILi2ELi1EN4cute5tupleIJNS5_1CILi64EEENS7_ILi96EEENS7_ILi128EEEEEENS_10bfloat16_tEfNS_4arch4Sm80ELb0ELb1ELb1ELb1ELb1ELb0ELb0ELb0ELi2ELi2ELi2ELi2ELb1EEENS1_24CollectiveEpilogueBwdGQAISB_fSE_Li256ELb1ELb1EEENS1_19SingleTileSchedulerILb1ELb0ELb0ELi96EEEEEEEEEvNT_6ParamsE --------------------------
	.section	.nv.shared._ZN7cutlass13device_kernelIN5flash19enable_sm80_to_sm89INS1_16FlashAttnBwdSm80INS1_25CollectiveMainloopBwdSm80ILi2ELi1EN4cute5tupleIJNS5_1CILi64EEENS7_ILi96EEENS7_ILi128EEEEEENS_10bfloat16_tEfNS_4arch4Sm80ELb0ELb1ELb1ELb1ELb1ELb0ELb0ELb0ELi2ELi2ELi2ELi2ELb1EEENS1_24CollectiveEpilogueBwdGQAISB_fSE_Li256ELb1ELb1EEENS1_19SingleTileSchedulerILb1ELb0ELb0ELi96EEEEEEEEEvNT_6ParamsE,"aw",@nobits
	.sectionflags	@""
	.align	16
	.zero		1024


//--------------------- .nv.shared._ZN7cutlass13device_kernelIN5flash19enable_sm80_to_sm89INS1_16FlashAttnBwdSm80INS1_25CollectiveMainloopBwdSm80ILi2ELi1EN4cute5tupleIJNS5_1CILi64EEENS7_ILi96EEENS7_ILi128EEEEEENS_10bfloat16_tEfNS_4arch4Sm80ELb1ELb0ELb1ELb0ELb0ELb0ELb0ELb0ELi2ELi2ELi2ELi2ELb1EEENS1_21CollectiveEpilogueBwdISB_SC_SE_Li256ELb0ELb0ELi4EEENS1_25SingleTileBwdLPTSchedulerILb0ELi96ELb0EEEEEEEEEvNT_6ParamsE --------------------------
	.section	.nv.shared._ZN7cutlass13device_kernelIN5flash19enable_sm80_to_sm89INS1_16FlashAttnBwdSm80INS1_25CollectiveMainloopBwdSm80ILi2ELi1EN4cute5tupleIJNS5_1CILi64EEENS7_ILi96EEENS7_ILi128EEEEEENS_10bfloat16_tEfNS_4arch4Sm80ELb1ELb0ELb1ELb0ELb0ELb0ELb0ELb0ELi2ELi2ELi2ELi2ELb1EEENS1_21CollectiveEpilogueBwdISB_SC_SE_Li256ELb0ELb0ELi4EEENS1_25SingleTileBwdLPTSchedulerILb0ELi96ELb0EEEEEEEEEvNT_6ParamsE,"aw",@nobits
	.sectionflags	@""
	.align	16
	.zero		1024


//--------------------- .nv.shared._ZN7cutlass13device_kernelIN5flash19enable_sm80_to_sm89INS1_16FlashAttnBwdSm80INS1_25CollectiveMainloopBwdSm80ILi2ELi1EN4cute5tupleIJNS5_1CILi64EEENS7_ILi96EEENS7_ILi128EEEEEENS_10bfloat16_tEfNS_4arch4Sm80ELb1ELb0ELb1ELb0ELb1ELb0ELb0ELb0ELi2ELi2ELi2ELi2ELb1EEENS1_21CollectiveEpilogueBwdISB_SC_SE_Li256ELb0ELb0ELi4EEENS1_25SingleTileBwdLPTSchedulerILb0ELi96ELb1EEEEEEEEEvNT_6ParamsE --------------------------
	.section	.nv.shared._ZN7cutlass13device_kernelIN5flash19enable_sm80_to_sm89INS1_16FlashAttnBwdSm80INS1_25CollectiveMainloopBwdSm80ILi2ELi1EN4cute5tupleIJNS5_1CILi64EEENS7_ILi96EEENS7_ILi128EEEEEENS_10bfloat16_tEfNS_4arch4Sm80ELb1ELb0ELb1ELb0ELb1ELb0ELb0ELb0ELi2ELi2ELi2ELi2ELb1EEENS1_21CollectiveEpilogueBwdISB_SC_SE_Li256ELb0ELb0ELi4EEENS1_25SingleTileBwdLPTSchedulerILb0ELi96ELb1EEEEEEEEEvNT_6ParamsE,"aw",@nobits
	.sectionflags	@""
	.align	16
	.zero		1024


//--------------------- .nv.shared._ZN7cutlass13device_kernelIN5flash19enable_sm80_to_sm89INS1_16FlashAttnBwdSm80INS1_25CollectiveMainloopBwdSm80ILi2ELi1EN4cute5tupleIJNS5_1CILi64EEENS7_ILi96EEENS7_ILi128EEEEEENS_10bfloat16_tEfNS_4arch4Sm80ELb1ELb0ELb1ELb0ELb0ELb0ELb0ELb0ELi2ELi2ELi2ELi2ELb1EEENS1_24CollectiveEpilogueBwdGQAISB_fSE_Li256ELb0ELb0EEENS1_25SingleTileBwdLPTSchedulerILb0ELi96ELb0EEEEEEEEEvNT_6ParamsE --------------------------
	.section	.nv.shared._ZN7cutlass13device_kernelIN5flash19enable_sm80_to_sm89INS1_16FlashAttnBwdSm80INS1_25CollectiveMainloopBwdSm80ILi2ELi1EN4cute5tupleIJNS5_1CILi64EEENS7_ILi96EEENS7_ILi128EEEEEENS_10bfloat16_tEfNS_4arch4Sm80ELb1ELb0ELb1ELb0ELb0ELb0ELb0ELb0ELi2ELi2ELi2ELi2ELb1EEENS1_24CollectiveEpilogueBwdGQAISB_fSE_Li256ELb0ELb0EEENS1_25SingleTileBwdLPTSchedulerILb0ELi96ELb0EEEEEEEEEvNT_6ParamsE,"aw",@nobits
	.sectionflags	@""
	.align	16
	.zero		1024


//--------------------- .nv.shared._ZN7cutlass13device_kernelIN5flash19enable_sm80_to_sm89INS1_16FlashAttnBwdSm80INS1_25CollectiveMainloopBwdSm80ILi2ELi1EN4cute5tupleIJNS5_1CILi64EEENS7_ILi96EEENS7_ILi128EEEEEENS_10bfloat16_tEfNS_4arch4Sm80ELb1ELb0ELb1ELb0ELb1ELb0ELb0ELb0ELi2ELi2ELi2ELi2ELb1EEENS1_24CollectiveEpilogueBwdGQAISB_fSE_Li256ELb0ELb1EEENS1_25SingleTileBwdLPTSchedulerILb0ELi96ELb1EEEEEEEEEvNT_6ParamsE --------------------------
	.section	.nv.shared._ZN7cutlass13device_kernelIN5flash19enable_sm80_to_sm89INS1_16FlashAttnBwdSm80INS1_25CollectiveMainloopBwdSm80ILi2ELi1EN4cute5tupleIJNS5_1CILi64EEENS7_ILi96EEENS7_ILi128EEEEEENS_10bfloat16_tEfNS_4arch4Sm80ELb1ELb0ELb1ELb0ELb1ELb0ELb0ELb0ELi2ELi2ELi2ELi2ELb1EEENS1_24CollectiveEpilogueBwdGQAISB_fSE_Li256ELb0ELb1EEENS1_25SingleTileBwdLPTSchedulerILb0ELi96ELb1EEEEEEEEEvNT_6ParamsE,"aw",@nobits
	.sectionflags	@""
	.align	16
	.zero		1024


//--------------------- .nv.shared._ZN7cutlass13device_kernelIN5flash19enable_sm80_to_sm89INS1_16FlashAttnBwdSm80INS1_25CollectiveMainloopBwdSm80ILi2ELi1EN4cute5tupleIJNS5_1CILi64EEENS7_ILi96EEENS7_ILi128EEEEEENS_10bfloat16_tEfNS_4arch4Sm80ELb1ELb0ELb1ELb1ELb0ELb0ELb0ELb0ELi2ELi2ELi2ELi2ELb1EEENS1_21CollectiveEpilogueBwdISB_SC_SE_Li256ELb1ELb0ELi4EEENS1_25SingleTileBwdLPTSchedulerILb1ELi96ELb0EEEEEEEEEvNT_6ParamsE --------------------------
	.section	.nv.shared._ZN7cutlass13device_kernelIN5flash19enable_sm80_to_sm89INS1_16FlashAttnBwdSm80INS1_25CollectiveMainloopBwdSm80ILi2ELi1EN4cute5tupleIJNS5_1CILi64EEENS7_ILi96EEENS7_ILi128EEEEEENS_10bfloat16_tEfNS_4arch4Sm80ELb1ELb0ELb1ELb1ELb0ELb0ELb0ELb0ELi2ELi2ELi2ELi2ELb1EEENS1_21CollectiveEpilogueBwdISB_SC_SE_Li256ELb1ELb0ELi4EEENS1_25SingleTileBwdLPTSchedulerILb1ELi96ELb0EEEEEEEEEvNT_6ParamsE,"aw",@nobits
	.sectionflags	@""
	.align	16
	.zero		1024


//--------------------- .nv.shared._ZN7cutlass13device_kernelIN5flash19enable_sm80_to_sm89INS1_16FlashAttnBwdSm80INS1_25CollectiveMainloopBwdSm80ILi2ELi1EN4cute5tupleIJNS5_1CILi64EEENS7_ILi96EEENS7_ILi128EEEEEENS_10bfloat16_tEfNS_4arch4Sm80ELb1ELb0ELb1ELb1ELb1ELb0ELb0ELb0ELi2ELi2ELi2ELi2ELb1EEENS1_21CollectiveEpilogueBwdISB_SC_SE_Li256ELb1ELb0ELi4EEENS1_25SingleTileBwdLPTSchedulerILb1ELi96ELb1EEEEEEEEEvNT_6ParamsE --------------------------
	.section	.nv.shared._ZN7cutlass13device_kernelIN5flash19enable_sm80_to_sm89INS1_16FlashAttnBwdSm80INS1_25CollectiveMainloopBwdSm80ILi2ELi1EN4cute5tupleIJNS5_1CILi64EEENS7_ILi96EEENS7_ILi128EEEEEENS_10bfloat16_tEfNS_4arch4Sm80ELb1ELb0ELb1ELb1ELb1ELb0ELb0ELb0ELi2ELi2ELi2ELi2ELb1EEENS1_21CollectiveEpilogueBwdISB_SC_SE_Li256ELb1ELb0ELi4EEENS1_25SingleTileBwdLPTSchedulerILb1ELi96ELb1EEEEEEEEEvNT_6ParamsE,"aw",@nobits
	.sectionflags	@""
	.align	16
	.zero		1024


//--------------------- .nv.shared._ZN7cutlass13device_kernelIN5flash19enable_sm80_to_sm89INS1_16FlashAttnBwdSm80INS1_25CollectiveMainloopBwdSm80ILi2ELi1EN4cute5tupleIJNS5_1CILi64EEENS7_ILi96EEENS7_ILi128EEEEEENS_10bfloat16_tEfNS_4arch4Sm80ELb1ELb0ELb1ELb1ELb0ELb0ELb0ELb0ELi2ELi2ELi2ELi2ELb1EEENS1_24CollectiveEpilogueBwdGQAISB_fSE_Li256ELb1ELb0EEENS1_25SingleTileBwdLPTSchedulerILb1ELi96ELb0EEEEEEEEEvNT_6ParamsE --------------------------
	.section	.nv.shared._ZN7cutlass13device_kernelIN5flash19enable_sm80_to_sm89INS1_16FlashAttnBwdSm80INS1_25CollectiveMainloopBwdSm80ILi2ELi1EN4cute5tupleIJNS5_1CILi64EEENS7_ILi96EEENS7_ILi128EEEEEENS_10bfloat16_tEfNS_4arch4Sm80ELb1ELb0ELb1ELb1ELb0ELb0ELb0ELb0ELi2ELi2ELi2ELi2ELb1EEENS1_24CollectiveEpilogueBwdGQAISB_fSE_Li256ELb1ELb0EEENS1_25SingleTileBwdLPTSchedulerILb1ELi96ELb0EEEEEEEEEvNT_6ParamsE,"aw",@nobits
	.sectionflags	@""
	.align	16
	.zero		1024


//--------------------- .nv.shared._ZN7cutlass13device_kernelIN5flash32FlashAttnBwdPostprocessConvertdQIN4cute5tupleIJNS3_1CILi96EEENS5_ILi128EEEEEENS_10bfloat16_tEfNS_4arch4Sm80ELi256ENS3_8TiledMMAINS3_8MMA_AtomIJNS3_30SM80_16x8x16_F32BF16BF16F32_TNEEEENS3_6LayoutINS4_IJNS5_ILi2EEENS5_ILi4EEENS5_ILi1EEEEEENS4_IJSJ_SH_NS5_ILi0EEEEEEEENS4_IJNS5_ILi32EEENS5_ILi64EEENS5_ILi16EEEEEEEELb0EEEEEvNT_6ParamsE --------------------------
	.section	.nv.shared._ZN7cutlass13device_kernelIN5flash32FlashAttnBwdPostprocessConvertdQIN4cute5tupleIJNS3_1CILi96EEENS5_ILi128EEEEEENS_10bfloat16_tEfNS_4arch4Sm80ELi256ENS3_8TiledMMAINS3_8MMA_AtomIJNS3_30SM80_16x8x16_F32BF16BF16F32_TNEEEENS3_6LayoutINS4_IJNS5_ILi2EEENS5_ILi4EEENS5_ILi1EEEEEENS4_IJSJ_SH_NS5_ILi0EEEEEEEENS4_IJNS5_ILi32EEENS5_ILi64EEENS5_ILi16EEEEEEEELb0EEEEEvNT_6ParamsE,"aw",@nobits
	.sectionflags	@""
	.align	16
	.zero		1024


//--------------------- .nv.shared._ZN7cutlass13device_kernelIN5flash19enable_sm80_to_sm89INS1_16FlashAttnBwdSm80INS1_25CollectiveMainloopBwdSm80ILi2ELi1EN4cute5tupleIJNS5_1CILi64EEENS7_ILi96EEENS7_ILi128EEEEEENS_10bfloat16_tEfNS_4arch4Sm80ELb1ELb0ELb1ELb1ELb1ELb0ELb0ELb0ELi2ELi2ELi2ELi2ELb1EEENS1_24CollectiveEpilogueBwdGQAISB_fSE_Li256ELb1ELb1EEENS1_25SingleTileBwdLPTSchedulerILb1ELi96ELb1EEEEEEEEEvNT_6ParamsE --------------------------
	.section	.nv.shared._ZN7cutlass13device_kernelIN5flash19enable_sm80_to_sm89INS1_16FlashAttnBwdSm80INS1_25CollectiveMainloopBwdSm80ILi2ELi1EN4cute5tupleIJNS5_1CILi64EEENS7_ILi96EEENS7_ILi128EEEEEENS_10bfloat16_tEfNS_4arch4Sm80ELb1ELb0ELb1ELb1ELb1ELb0ELb0ELb0ELi2ELi2ELi2ELi2ELb1EEENS1_24CollectiveEpilogueBwdGQAISB_fSE_Li256ELb1ELb1EEENS1_25SingleTileBwdLPTSchedulerILb1ELi96ELb1EEEEEEEEEvNT_6ParamsE,"aw",@nobits
	.sectionflags	@""
	.align	16
	.zero		1024


//--------------------- .nv.shared._ZN7cutlass13device_kernelIN5flash19enable_sm80_to_sm89INS1_16FlashAttnBwdSm80INS1_25CollectiveMainloopBwdSm80ILi2ELi2EN4cute5tupleIJNS5_1CILi64EEENS7_ILi128EEES9_EEENS_10bfloat16_tEfNS_4arch4Sm80ELb0ELb0ELb1ELb0ELb0ELb0ELb0ELb0ELi2ELi2ELi2ELi2ELb0EEENS1_21CollectiveEpilogueBwdISA_SB_SD_Li256ELb0ELb0ELi4EEENS1_19SingleTileSchedulerILb0ELb0ELb0ELi128EEEEEEEEEvNT_6ParamsE --------------------------
	.section	.nv.shared._ZN7cutlass13device_kernelIN5flash19enable_sm80_to_sm89INS1_16FlashAttnBwdSm80INS1_25CollectiveMainloopBwdSm80ILi2ELi2EN4cute5tupleIJNS5_1CILi64EEENS7_ILi128EEES9_EEENS_10bfloat16_tEfNS_4arch4Sm80ELb0ELb0ELb1ELb0ELb0ELb0ELb0ELb0ELi2ELi2ELi2ELi2ELb0EEENS1_21CollectiveEpilogueBwdISA_SB_SD_Li256ELb0ELb0ELi4EEENS1_19SingleTileSchedulerILb0ELb0ELb0ELi128EEEEEEEEEvNT_6ParamsE,"aw",@nobits
	.sectionflags	@""
	.align	16
	.zero		1024


//--------------------- .nv.shared._ZN7cutlass13device_kernelIN5flash19enable_sm80_to_sm89INS1_16FlashAttnBwdSm80INS1_25CollectiveMainloopBwdSm80ILi2ELi2EN4cute5tupleIJNS5_1CILi64EEENS7_ILi128EEES9_EEENS_10bfloat16_tEfNS_4arch4Sm80ELb0ELb0ELb1ELb0ELb1ELb0ELb0ELb0ELi2ELi2ELi2ELi2ELb0EEENS1_21CollectiveEpilogueBwdISA_SB_SD_Li256ELb0ELb0ELi4EEENS1_19SingleTileSchedulerILb0ELb0ELb0ELi128EEEEEEEEEvNT_6ParamsE --------------------------
	.section	.nv.shared._ZN7cutlass13device_kernelIN5flash19enable_sm80_to_sm89INS1_16FlashAttnBwdSm80INS1_25CollectiveMainloopBwdSm80ILi2ELi2EN4cute5tupleIJNS5_1CILi64EEENS7_ILi128EEES9_EEENS_10bfloat16_tEfNS_4arch4Sm80ELb0ELb0ELb1ELb0ELb1ELb0ELb0ELb0ELi2ELi2ELi2ELi2ELb0EEENS1_21CollectiveEpilogueBwdISA_SB_SD_Li256ELb0ELb0ELi4EEENS1_19SingleTileSchedulerILb0ELb0ELb0ELi128EEEEEEEEEvNT_6ParamsE,"aw",@nobits
	.sectionflags	@""
	.align	16
	.zero		1024


//--------------------- .nv.shared._ZN7cutlass13device_kernelIN5flash19enable_sm80_to_sm89INS1_16FlashAttnBwdSm80INS1_25CollectiveMainloopBwdSm80ILi2ELi2EN4cute5tupleIJNS5_1CILi64EEENS7_ILi128EEES9_EEENS_10bfloat16_tEfNS_4arch4Sm80ELb0ELb0ELb1ELb0ELb0ELb0ELb0ELb0ELi2ELi2ELi2ELi2ELb0EEENS1_24CollectiveEpilogueBwdGQAISA_fSD_Li256ELb0ELb0EEENS1_19SingleTileSchedulerILb0ELb0ELb0ELi128EEEEEEEEEvNT_6ParamsE --------------------------
	.section	.nv.shared._ZN7cutlass13device_kernelIN5flash19enable_sm80_to_sm89INS1_16FlashAttnBwdSm80INS1_25CollectiveMainloopBwdSm80ILi2ELi2EN4cute5tupleIJNS5_1CILi64EEENS7_ILi128EEES9_EEENS_10bfloat16_tEfNS_4arch4Sm80ELb0ELb0ELb1ELb0ELb0ELb0ELb0ELb0ELi2ELi2ELi2ELi2ELb0EEENS1_24CollectiveEpilogueBwdGQAISA_fSD_Li256ELb0ELb0EEENS1_19SingleTileSchedulerILb0ELb0ELb0ELi128EEEEEEEEEvNT_6ParamsE,"aw",@nobits
	.sectionflags	@""
	.align	16
	.zero		1024


//--------------------- .nv.shared._ZN7cutlass13device_kernelIN5flash19enable_sm80_to_sm89INS1_16FlashAttnBwdSm80INS1_25CollectiveMainloopBwdSm80ILi2ELi2EN4cute5tupleIJNS5_1CILi64EEENS7_ILi128EEES9_EEENS_10bfloat16_tEfNS_4arch4Sm80ELb0ELb0ELb1ELb0ELb1ELb0ELb0ELb0ELi2ELi2ELi2ELi2ELb0EEENS1_24CollectiveEpilogueBwdGQAISA_fSD_Li256ELb0ELb1EEENS1_19SingleTileSchedulerILb0ELb0ELb0ELi128EEEEEEEEEvNT_6ParamsE --------------------------
	.section	.nv.shared._ZN7cutlass13device_kernelIN5flash19enable_sm80_to_sm89INS1_16FlashAttnBwdSm80INS1_25CollectiveMainloopBwdSm80ILi2ELi2EN4cute5tupleIJNS5_1CILi64EEENS7_ILi128EEES9_EEENS_10bfloat16_tEfNS_4arch4Sm80ELb0ELb0ELb1ELb0ELb1ELb0ELb0ELb0ELi2ELi2ELi2ELi2ELb0EEENS1_24CollectiveEpilogueBwdGQAISA_fSD_Li256ELb0ELb1EEENS1_19SingleTileSchedulerILb0ELb0ELb0ELi128EEEEEEEEEvNT_6ParamsE,"aw",@nobits
	.sectionflags	@""
	.align	16
	.zero		1024


//--------------------- .nv.shared._ZN7cutlass13device_kernelIN5flash19enable_sm80_to_sm89INS1_16FlashAttnBwdSm80INS1_25CollectiveMainloopBwdSm80ILi2ELi2EN4cute5tupleIJNS5_1CILi64EEENS7_ILi128EEES9_EEENS_10bfloat16_tEfNS_4arch4Sm80ELb0ELb0ELb1ELb1ELb0ELb0ELb0ELb0ELi2ELi2ELi2ELi2ELb0EEENS1_21CollectiveEpilogueBwdISA_SB_SD_Li256ELb1ELb0ELi4EEENS1_19SingleTileSchedulerILb1ELb0ELb0ELi128EEEEEEEEEvNT_6ParamsE --------------------------
	.section	.nv.shared._ZN7cutlass13device_kernelIN5flash19enable_sm80_to_sm89INS1_16FlashAttnBwdSm80INS1_25CollectiveMainloopBwdSm80ILi2ELi2EN4cute5tupleIJNS5_1CILi64EEENS7_ILi128EEES9_EEENS_10bfloat16_tEfNS_4arch4Sm80ELb0ELb0ELb1ELb1ELb0ELb0ELb0ELb0ELi2ELi2ELi2ELi2ELb0EEENS1_21CollectiveEpilogueBwdISA_SB_SD_Li256ELb1ELb0ELi4EEENS1_19SingleTileSchedulerILb1ELb0ELb0ELi128EEEEEEEEEvNT_6ParamsE,"aw",@nobits
	.sectionflags	@""
	.align	16
	.zero		1024


//--------------------- .nv.shared._ZN7cutlass13device_kernelIN5flash19enable_sm80_to_sm89INS1_16FlashAttnBwdSm80INS1_25CollectiveMainloopBwdSm80ILi2ELi2EN4cute5tupleIJNS5_1CILi64EEENS7_ILi128EEES9_EEENS_10bfloat16_tEfNS_4arch4Sm80ELb0ELb0ELb1ELb1ELb1ELb0ELb0ELb0ELi2ELi2ELi2ELi2ELb0EEENS1_21CollectiveEpilogueBwdISA_SB_SD_Li256ELb1ELb0ELi4EEENS1_19SingleTileSchedulerILb1ELb0ELb0ELi128EEEEEEEEEvNT_6ParamsE --------------------------
	.section	.nv.shared._ZN7cutlass13device_kernelIN5flash19enable_sm80_to_sm89INS1_16FlashAttnBwdSm80INS1_25CollectiveMainloopBwdSm80ILi2ELi2EN4cute5tupleIJNS5_1CILi64EEENS7_ILi128EEES9_EEENS_10bfloat16_tEfNS_4arch4Sm80ELb0ELb0ELb1ELb1ELb1ELb0ELb0ELb0ELi2ELi2ELi2ELi2ELb0EEENS1_21CollectiveEpilogueBwdISA_SB_SD_Li256ELb1ELb0ELi4EEENS1_19SingleTileSchedulerILb1ELb0ELb0ELi128EEEEEEEEEvNT_6ParamsE,"aw",@nobits
	.sectionflags	@""
	.align	16
	.zero		1024


//--------------------- .nv.shared._ZN7cutlass13device_kernelIN5flash19enable_sm80_to_sm89INS1_16FlashAttnBwdSm80INS1_25CollectiveMainloopBwdSm80ILi2ELi2EN4cute5tupleIJNS5_1CILi64EEENS7_ILi128EEES9_EEENS_10bfloat16_tEfNS_4arch4Sm80ELb0ELb0ELb1ELb1ELb0ELb0ELb0ELb0ELi2ELi2ELi2ELi2ELb0EEENS1_24CollectiveEpilogueBwdGQAISA_fSD_Li256ELb1ELb0EEENS1_19SingleTileSchedulerILb1ELb0ELb0ELi128EEEEEEEEEvNT_6ParamsE --------------------------
	.section	.nv.shared._ZN7cutlass13device_kernelIN5flash19enable_sm80_to_sm89INS1_16FlashAttnBwdSm80INS1_25CollectiveMainloopBwdSm80ILi2ELi2EN4cute5tupleIJNS5_1CILi64EEENS7_ILi128EEES9_EEENS_10bfloat16_tEfNS_4arch4Sm80ELb0ELb0ELb1ELb1ELb0ELb0ELb0ELb0ELi2ELi2ELi2ELi2ELb0EEENS1_24CollectiveEpilogueBwdGQAISA_fSD_Li256ELb1ELb0EEENS1_19SingleTileSchedulerILb1ELb0ELb0ELi128EEEEEEEEEvNT_6ParamsE,"aw",@nobits
	.sectionflags	@""
	.align	16
	.zero		1024


//--------------------- .nv.shared._ZN7cutlass13device_kernelIN5flash19enable_sm80_to_sm89INS1_16FlashAttnBwdSm80INS1_25CollectiveMainloopBwdSm80ILi2ELi2EN4cute5tupleIJNS5_1CILi64EEENS7_ILi128EEES9_EEENS_10bfloat16_tEfNS_4arch4Sm80ELb0ELb0ELb1ELb1ELb1ELb0ELb0ELb0ELi2ELi2ELi2ELi2ELb0EEENS1_24CollectiveEpilogueBwdGQAISA_fSD_Li256ELb1ELb1EEENS1_19SingleTileSchedulerILb1ELb0ELb0ELi128EEEEEEEEEvNT_6ParamsE --------------------------
	.section	.nv.shared._ZN7cutlass13device_kernelIN5flash19enable_sm80_to_sm89INS1_16FlashAttnBwdSm80INS1_25CollectiveMainloopBwdSm80ILi2ELi2EN4cute5tupleIJNS5_1CILi64EEENS7_ILi128EEES9_EEENS_10bfloat16_tEfNS_4arch4Sm80ELb0ELb0ELb1ELb1ELb1ELb0ELb0ELb0ELi2ELi2ELi2ELi2ELb0EEENS1_24CollectiveEpilogueBwdGQAISA_fSD_Li256ELb1ELb1EEENS1_19SingleTileSchedulerILb1ELb0ELb0ELi128EEEEEEEEEvNT_6ParamsE,"aw",@nobits
	.sectionflags	@""
	.align	16
	.zero		1024


//--------------------- .nv.shared._ZN7cutlass13device_kernelIN5flash19enable_sm80_to_sm89INS1_16FlashAttnBwdSm80INS1_25CollectiveMainloopBwdSm80ILi2ELi2EN4cute5tupleIJNS5_1CILi64EEENS7_ILi128EEES9_EEENS_10bfloat16_tEfNS_4arch4Sm80ELb0ELb1ELb1ELb0ELb0ELb0ELb0ELb0ELi2ELi2ELi2ELi2ELb0EEENS1_21CollectiveEpilogueBwdISA_SB_SD_Li256ELb0ELb0ELi4EEENS1_19SingleTileSchedulerILb0ELb0ELb0ELi128EEEEEEEEEvNT_6ParamsE --------------------------
	.section	.nv.shared._ZN7cutlass13device_kernelIN5flash19enable_sm80_to_sm89INS1_16FlashAttnBwdSm80INS1_25CollectiveMainloopBwdSm80ILi2ELi2EN4cute5tupleIJNS5_1CILi64EEENS7_ILi128EEES9_EEENS_10bfloat16_tEfNS_4arch4Sm80ELb0ELb1ELb1ELb0ELb0ELb0ELb0ELb0ELi2ELi2ELi2ELi2ELb0EEENS1_21CollectiveEpilogueBwdISA_SB_SD_Li256ELb0ELb0ELi4EEENS1_19SingleTileSchedulerILb0ELb0ELb0ELi128EEEEEEEEEvNT_6ParamsE,"aw",@nobits
	.sectionflags	@""
	.align	16
	.zero		1024


//--------------------- .nv.shared._ZN7cutlass13device_kernelIN5flash19enable_sm80_to_sm89INS1_16FlashAttnBwdSm80INS1_25CollectiveMainloopBwdSm80ILi2ELi2EN4cute5tupleIJNS5_1CILi64EEENS7_ILi128EEES9_EEENS_10bfloat16_tEfNS_4arch4Sm80ELb0ELb1ELb1ELb0ELb1ELb0ELb0ELb0ELi2ELi2ELi2ELi2ELb0EEENS1_21CollectiveEpilogueBwdISA_SB_SD_Li256ELb0ELb0ELi4EEENS1_19SingleTileSchedulerILb0ELb0ELb0ELi128EEEEEEEEEvNT_6ParamsE --------------------------
	.section	.nv.shared._ZN7cutlass13device_kernelIN5flash19enable_sm80_to_sm89INS1_16FlashAttnBwdSm80INS1_25CollectiveMainloopBwdSm80ILi2ELi2EN4cute5tupleIJNS5_1CILi64EEENS7_ILi128EEES9_EEENS_10bfloat16_tEfNS_4arch4Sm80ELb0ELb1ELb1ELb0ELb1ELb0ELb0ELb0ELi2ELi2ELi2ELi2ELb0EEENS1_21CollectiveEpilogueBwdISA_SB_SD_Li256ELb0ELb0ELi4EEENS1_19SingleTileSchedulerILb0ELb0ELb0ELi128EEEEEEEEEvNT_6ParamsE,"aw",@nobits
	.sectionflags	@""
	.align	16
	.zero		1024


//--------------------- .nv.shared._ZN7cutlass13device_kernelIN5flash19enable_sm80_to_sm89INS1_16FlashAttnBwdSm80INS1_25CollectiveMainloopBwdSm80ILi2ELi2EN4cute5tupleIJNS5_1CILi64EEENS7_ILi128EEES9_EEENS_10bfloat16_tEfNS_4arch4Sm80ELb0ELb1ELb1ELb0ELb0ELb0ELb0ELb0ELi2ELi2ELi2ELi2ELb0EEENS1_24CollectiveEpilogueBwdGQAISA_fSD_Li256ELb0ELb0EEENS1_19SingleTileSchedulerILb0ELb0ELb0ELi128EEEEEEEEEvNT_6ParamsE --------------------------
	.section	.nv.shared._ZN7cutlass13device_kernelIN5flash19enable_sm80_to_sm89INS1_16FlashAttnBwdSm80INS1_25CollectiveMainloopBwdSm80ILi2ELi2EN4cute5tupleIJNS5_1CILi64EEENS7_ILi128EEES9_EEENS_10bfloat16_tEfNS_4arch4Sm80ELb0ELb1ELb1ELb0ELb0ELb0ELb0ELb0ELi2ELi2ELi2ELi2ELb0EEENS1_24CollectiveEpilogueBwdGQAISA_fSD_Li256ELb0ELb0EEENS1_19SingleTileSchedulerILb0ELb0ELb0ELi128EEEEEEEEEvNT_6ParamsE,"aw",@nobits
	.sectionflags	@""
	.align	16
	.zero		1024


//--------------------- .nv.shared._ZN7cutlass13device_kernelIN5flash19enable_sm80_to_sm89INS1_16FlashAttnBwdSm80INS1_25CollectiveMainloopBwdSm80ILi2ELi2EN4cute5tupleIJNS5_1CILi64EEENS7_ILi128EEES9_EEENS_10bfloat16_tEfNS_4arch4Sm80ELb0ELb1ELb1ELb0ELb1ELb0ELb0ELb0ELi2ELi2ELi2ELi2ELb0EEENS1_24CollectiveEpilogueBwdGQAISA_fSD_Li256ELb0ELb1EEENS1_19SingleTileSchedulerILb0ELb0ELb0ELi128EEEEEEEEEvNT_6ParamsE --------------------------
	.section	.nv.shared._ZN7cutlass13device_kernelIN5flash19enable_sm80_to_sm89INS1_16FlashAttnBwdSm80INS1_25CollectiveMainloopBwdSm80ILi2ELi2EN4cute5tupleIJNS5_1CILi64EEENS7_ILi128EEES9_EEENS_10bfloat16_tEfNS_4arch4Sm80ELb0ELb1ELb1ELb0ELb1ELb0ELb0ELb0ELi2ELi2ELi2ELi2ELb0EEENS1_24CollectiveEpilogueBwdGQAISA_fSD_Li256ELb0ELb1EEENS1_19SingleTileSchedulerILb0ELb0ELb0ELi128EEEEEEEEEvNT_6ParamsE,"aw",@nobits
	.sectionflags	@""
	.align	16
	.zero		1024


//--------------------- .nv.shared._ZN7cutlass13device_kernelIN5flash19enable_sm80_to_sm89INS1_16FlashAttnBwdSm80INS1_25CollectiveMainloopBwdSm80ILi2ELi2EN4cute5tupleIJNS5_1CILi64EEENS7_ILi128EEES9_EEENS_10bfloat16_tEfNS_4arch4Sm80ELb0ELb1ELb1ELb1ELb0ELb0ELb0ELb0ELi2ELi2ELi2ELi2ELb0EEENS1_21CollectiveEpilogueBwdISA_SB_SD_Li256ELb1ELb0ELi4EEENS1_19SingleTileSchedulerILb1ELb0ELb0ELi128EEEEEEEEEvNT_6ParamsE --------------------------
	.section	.nv.shared._ZN7cutlass13device_kernelIN5flash19enable_sm80_to_sm89INS1_16FlashAttnBwdSm80INS1_25CollectiveMainloopBwdSm80ILi2ELi2EN4cute5tupleIJNS5_1CILi64EEENS7_ILi128EEES9_EEENS_10bfloat16_tEfNS_4arch4Sm80ELb0ELb1ELb1ELb1ELb0ELb0ELb0ELb0ELi2ELi2ELi2ELi2ELb0EEENS1_21CollectiveEpilogueBwdISA_SB_SD_Li256ELb1ELb0ELi4EEENS1_19SingleTileSchedulerILb1ELb0ELb0ELi128EEEEEEEEEvNT_6ParamsE,"aw",@nobits
	.sectionflags	@""
	.align	16
	.zero		1024


//--------------------- .nv.shared._ZN7cutlass13device_kernelIN5flash19enable_sm80_to_sm89INS1_16FlashAttnBwdSm80INS1_25CollectiveMainloopBwdSm80ILi2ELi2EN4cute5tupleIJNS5_1CILi64EEENS7_ILi128EEES9_EEENS_10bfloat16_tEfNS_4arch4Sm80ELb0ELb1ELb1ELb1ELb1ELb0ELb0ELb0ELi2ELi2ELi2ELi2ELb0EEENS1_21CollectiveEpilogueBwdISA_SB_SD_Li256ELb1ELb0ELi4EEENS1_19SingleTileSchedulerILb1ELb0ELb0ELi128EEEEEEEEEvNT_6ParamsE --------------------------
	.section	.nv.shared._ZN7cutlass13device_kernelIN5flash19enable_sm80_to_sm89INS1_16FlashAttnBwdSm80INS1_25CollectiveMainloopBwdSm80ILi2ELi2EN4cute5tupleIJNS5_1CILi64EEENS7_ILi128EEES9_EEENS_10bfloat16_tEfNS_4arch4Sm80ELb0ELb1ELb1ELb1ELb1ELb0ELb0ELb0ELi2ELi2ELi2ELi2ELb0EEENS1_21CollectiveEpilogueBwdISA_SB_SD_Li256ELb1ELb0ELi4EEENS1_19SingleTileSchedulerILb1ELb0ELb0ELi128EEEEEEEEEvNT_6ParamsE,"aw",@nobits
	.sectionflags	@""
	.align	16
	.zero		1024


//--------------------- .nv.shared._ZN7cutlass13device_kernelIN5flash19enable_sm80_to_sm89INS1_16FlashAttnBwdSm80INS1_25CollectiveMainloopBwdSm80ILi2ELi2EN4cute5tupleIJNS5_1CILi64EEENS7_ILi128EEES9_EEENS_10bfloat16_tEfNS_4arch4Sm80ELb0ELb1ELb1ELb1ELb0ELb0ELb0ELb0ELi2ELi2ELi2ELi2ELb0EEENS1_24CollectiveEpilogueBwdGQAISA_fSD_Li256ELb1ELb0EEENS1_19SingleTileSchedulerILb1ELb0ELb0ELi128EEEEEEEEEvNT_6ParamsE --------------------------
	.section	.nv.shared._ZN7cutlass13device_kernelIN5flash19enable_sm80_to_sm89INS1_16FlashAttnBwdSm80INS1_25CollectiveMainloopBwdSm80ILi2ELi2EN4cute5tupleIJNS5_1CILi64EEENS7_ILi128EEES9_EEENS_10bfloat16_tEfNS_4arch4Sm80ELb0ELb1ELb1ELb1ELb0ELb0ELb0ELb0ELi2ELi2ELi2ELi2ELb0EEENS1_24CollectiveEpilogueBwdGQAISA_fSD_Li256ELb1ELb0EEENS1_19SingleTileSchedulerILb1ELb0ELb0ELi128EEEEEEEEEvNT_6ParamsE,"aw",@nobits
	.sectionflags	@""
	.align	16
	.zero		1024


//--------------------- .nv.shared._ZN7cutlass13device_kernelIN5flash19enable_sm80_to_sm89INS1_16FlashAttnBwdSm80INS1_25CollectiveMainloopBwdSm80ILi2ELi2EN4cute5tupleIJNS5_1CILi64EEENS7_ILi128EEES9_EEENS_10bfloat16_tEfNS_4arch4Sm80ELb0ELb1ELb1ELb1ELb1ELb0ELb0ELb0ELi2ELi2ELi2ELi2ELb0EEENS1_24CollectiveEpilogueBwdGQAISA_fSD_Li256ELb1ELb1EEENS1_19SingleTileSchedulerILb1ELb0ELb0ELi128EEEEEEEEEvNT_6ParamsE --------------------------
	.section	.nv.shared._ZN7cutlass13device_kernelIN5flash19enable_sm80_to_sm89INS1_16FlashAttnBwdSm80INS1_25CollectiveMainloopBwdSm80ILi2ELi2EN4cute5tupleIJNS5_1CILi64EEENS7_ILi128EEES9_EEENS_10bfloat16_tEfNS_4arch4Sm80ELb0ELb1ELb1ELb1ELb1ELb0ELb0ELb0ELi2ELi2ELi2ELi2ELb0EEENS1_24CollectiveEpilogueBwdGQAISA_fSD_Li256ELb1ELb1EEENS1_19SingleTileSchedulerILb1ELb0ELb0ELi128EEEEEEEEEvNT_6ParamsE,"aw",@nobits
	.sectionflags	@""
	.align	16
	.zero		1024


//--------------------- .nv.shared._ZN7cutlass13device_kernelIN5flash19enable_sm80_to_sm89INS1_16FlashAttnBwdSm80INS1_25CollectiveMainloopBwdSm80ILi2ELi2EN4cute5tupleIJNS5_1CILi64EEENS7_ILi128EEES9_EEENS_10bfloat16_tEfNS_4arch4Sm80ELb1ELb0ELb1ELb0ELb0ELb0ELb0ELb0ELi2ELi2ELi2ELi2ELb0EEENS1_21CollectiveEpilogueBwdISA_SB_SD_Li256ELb0ELb0ELi4EEENS1_25SingleTileBwdLPTSchedulerILb0ELi128ELb0EEEEEEEEEvNT_6ParamsE --------------------------
	.section	.nv.shared._ZN7cutlass13device_kernelIN5flash19enable_sm80_to_sm89INS1_16FlashAttnBwdSm80INS1_25CollectiveMainloopBwdSm80ILi2ELi2EN4cute5tupleIJNS5_1CILi64EEENS7_ILi128EEES9_EEENS_10bfloat16_tEfNS_4arch4Sm80ELb1ELb0ELb1ELb0ELb0ELb0ELb0ELb0ELi2ELi2ELi2ELi2ELb0EEENS1_21CollectiveEpilogueBwdISA_SB_SD_Li256ELb0ELb0ELi4EEENS1_25SingleTileBwdLPTSchedulerILb0ELi128ELb0EEEEEEEEEvNT_6ParamsE,"aw",@nobits
	.sectionflags	@""
	.align	16
	.zero		1024


//--------------------- .nv.shared._ZN7cutlass13device_kernelIN5flash19enable_sm80_to_sm89INS1_16FlashAttnBwdSm80INS1_25CollectiveMainloopBwdSm80ILi2ELi2EN4cute5tupleIJNS5_1CILi64EEENS7_ILi128EEES9_EEENS_10bfloat16_tEfNS_4arch4Sm80ELb1ELb0ELb1ELb0ELb1ELb0ELb0ELb0ELi2ELi2ELi2ELi2ELb0EEENS1_21CollectiveEpilogueBwdISA_SB_SD_Li256ELb0ELb0ELi4EEENS1_25SingleTileBwdLPTSchedulerILb0ELi128ELb1EEEEEEEEEvNT_6ParamsE --------------------------
	.section	.nv.shared._ZN7cutlass13device_kernelIN5flash19enable_sm80_to_sm89INS1_16FlashAttnBwdSm80INS1_25CollectiveMainloopBwdSm80ILi2ELi2EN4cute5tupleIJNS5_1CILi64EEENS7_ILi128EEES9_EEENS_10bfloat16_tEfNS_4arch4Sm80ELb1ELb0ELb1ELb0ELb1ELb0ELb0ELb0ELi2ELi2ELi2ELi2ELb0EEENS1_21CollectiveEpilogueBwdISA_SB_SD_Li256ELb0ELb0ELi4EEENS1_25SingleTileBwdLPTSchedulerILb0ELi128ELb1EEEEEEEEEvNT_6ParamsE,"aw",@nobits
	.sectionflags	@""
	.align	16
	.zero		1024


//--------------------- .nv.shared._ZN7cutlass13device_kernelIN5flash19enable_sm80_to_sm89INS1_16FlashAttnBwdSm80INS1_25CollectiveMainloopBwdSm80ILi2ELi2EN4cute5tupleIJNS5_1CILi64EEENS7_ILi128EEES9_EEENS_10bfloat16_tEfNS_4arch4Sm80ELb1ELb0ELb1ELb0ELb0ELb0ELb0ELb0ELi2ELi2ELi2ELi2ELb0EEENS1_24CollectiveEpilogueBwdGQAISA_fSD_Li256ELb0ELb0EEENS1_25SingleTileBwdLPTSchedulerILb0ELi128ELb0EEEEEEEEEvNT_6ParamsE --------------------------
	.section	.nv.shared._ZN7cutlass13device_kernelIN5flash19enable_sm80_to_sm89INS1_16FlashAttnBwdSm80INS1_25CollectiveMainloopBwdSm80ILi2ELi2EN4cute5tupleIJNS5_1CILi64EEENS7_ILi128EEES9_EEENS_10bfloat16_tEfNS_4arch4Sm80ELb1ELb0ELb1ELb0ELb0ELb0ELb0ELb0ELi2ELi2ELi2ELi2ELb0EEENS1_24CollectiveEpilogueBwdGQAISA_fSD_Li256ELb0ELb0EEENS1_25SingleTileBwdLPTSchedulerILb0ELi128ELb0EEEEEEEEEvNT_6ParamsE,"aw",@nobits
	.sectionflags	@""
	.align	16
	.zero		1024


//--------------------- .nv.shared._ZN7cutlass13device_kernelIN5flash19enable_sm80_to_sm89INS1_16FlashAttnBwdSm80INS1_25CollectiveMainloopBwdSm80ILi2ELi2EN4cute5tupleIJNS5_1CILi64EEENS7_ILi128EEES9_EEENS_10bfloat16_tEfNS_4arch4Sm80ELb1ELb0ELb1ELb0ELb1ELb0ELb0ELb0ELi2ELi2ELi2ELi2ELb0EEENS1_24CollectiveEpilogueBwdGQAISA_fSD_Li256ELb0ELb1EEENS1_25SingleTileBwdLPTSchedulerILb0ELi128ELb1EEEEEEEEEvNT_6ParamsE --------------------------
	.section	.nv.shared._ZN7cutlass13device_kernelIN5flash19enable_sm80_to_sm89INS1_16FlashAttnBwdSm80INS1_25CollectiveMainloopBwdSm80ILi2ELi2EN4cute5tupleIJNS5_1CILi64EEENS7_ILi128EEES9_EEENS_10bfloat16_tEfNS_4arch4Sm80ELb1ELb0ELb1ELb0ELb1ELb0ELb0ELb0ELi2ELi2ELi2ELi2ELb0EEENS1_24CollectiveEpilogueBwdGQAISA_fSD_Li256ELb0ELb1EEENS1_25SingleTileBwdLPTSchedulerILb0ELi128ELb1EEEEEEEEEvNT_6ParamsE,"aw",@nobits
	.sectionflags	@""
	.align	16
	.zero		1024


//--------------------- .nv.shared._ZN7cutlass13device_kernelIN5flash22FlashAttnBwdPreprocessIN4cute5tupleIJNS3_1CILi64EEENS5_ILi128EEEEEENS_10bfloat16_tEfNS_4arch4Sm80ELb1ELb0EEEEEvNT_6ParamsE --------------------------
	.section	.nv.shared._ZN7cutlass13device_kernelIN5flash22FlashAttnBwdPreprocessIN4cute5tupleIJNS3_1CILi64EEENS5_ILi128EEEEEENS_10bfloat16_tEfNS_4arch4Sm80ELb1ELb0EEEEEvNT_6ParamsE,"aw",@nobits
	.sectionflags	@""
	.align	16
	.zero		1024


//--------------------- .nv.shared._ZN7cutlass13device_kernelIN5flash19enable_sm80_to_sm89INS1_16FlashAttnBwdSm80INS1_25CollectiveMainloopBwdSm80ILi2ELi2EN4cute5tupleIJNS5_1CILi64EEENS7_ILi128EEES9_EEENS_10bfloat16_tEfNS_4arch4Sm80ELb1ELb0ELb1ELb1ELb0ELb0ELb0ELb0ELi2ELi2ELi2ELi2ELb0EEENS1_21CollectiveEpilogueBwdISA_SB_SD_Li256ELb1ELb0ELi4EEENS1_25SingleTileBwdLPTSchedulerILb1ELi128ELb0EEEEEEEEEvNT_6ParamsE --------------------------
	.section	.nv.shared._ZN7cutlass13device_kernelIN5flash19enable_sm80_to_sm89INS1_16FlashAttnBwdSm80INS1_25CollectiveMainloopBwdSm80ILi2ELi2EN4cute5tupleIJNS5_1CILi64EEENS7_ILi128EEES9_EEENS_10bfloat16_tEfNS_4arch4Sm80ELb1ELb0ELb1ELb1ELb0ELb0ELb0ELb0ELi2ELi2ELi2ELi2ELb0EEENS1_21CollectiveEpilogueBwdISA_SB_SD_Li256ELb1ELb0ELi4EEENS1_25SingleTileBwdLPTSchedulerILb1ELi128ELb0EEEEEEEEEvNT_6ParamsE,"aw",@nobits
	.sectionflags	@""
	.align	16
	.zero		1024


//--------------------- .nv.shared._ZN7cutlass13device_kernelIN5flash19enable_sm80_to_sm89INS1_16FlashAttnBwdSm80INS1_25CollectiveMainloopBwdSm80ILi2ELi2EN4cute5tupleIJNS5_1CILi64EEENS7_ILi128EEES9_EEENS_10bfloat16_tEfNS_4arch4Sm80ELb1ELb0ELb1ELb1ELb1ELb0ELb0ELb0ELi2ELi2ELi2ELi2ELb0EEENS1_21CollectiveEpilogueBwdISA_SB_SD_Li256ELb1ELb0ELi4EEENS1_25SingleTileBwdLPTSchedulerILb1ELi128ELb1EEEEEEEEEvNT_6ParamsE --------------------------
	.section	.nv.shared._ZN7cutlass13device_kernelIN5flash19enable_sm80_to_sm89INS1_16FlashAttnBwdSm80INS1_25CollectiveMainloopBwdSm80ILi2ELi2EN4cute5tupleIJNS5_1CILi64EEENS7_ILi128EEES9_EEENS_10bfloat16_tEfNS_4arch4Sm80ELb1ELb0ELb1ELb1ELb1ELb0ELb0ELb0ELi2ELi2ELi2ELi2ELb0EEENS1_21CollectiveEpilogueBwdISA_SB_SD_Li256ELb1ELb0ELi4EEENS1_25SingleTileBwdLPTSchedulerILb1ELi128ELb1EEEEEEEEEvNT_6ParamsE,"aw",@nobits
	.sectionflags	@""
	.align	16
	.zero		1024


//--------------------- .nv.shared._ZN7cutlass13device_kernelIN5flash19enable_sm80_to_sm89INS1_16FlashAttnBwdSm80INS1_25CollectiveMainloopBwdSm80ILi2ELi2EN4cute5tupleIJNS5_1CILi64EEENS7_ILi128EEES9_EEENS_10bfloat16_tEfNS_4arch4Sm80ELb1ELb0ELb1ELb1ELb0ELb0ELb0ELb0ELi2ELi2ELi2ELi2ELb0EEENS1_24CollectiveEpilogueBwdGQAISA_fSD_Li256ELb1ELb0EEENS1_25SingleTileBwdLPTSchedulerILb1ELi128ELb0EEEEEEEEEvNT_6ParamsE --------------------------
	.section	.nv.shared._ZN7cutlass13device_kernelIN5flash19enable_sm80_to_sm89INS1_16FlashAttnBwdSm80INS1_25CollectiveMainloopBwdSm80ILi2ELi2EN4cute5tupleIJNS5_1CILi64EEENS7_ILi128EEES9_EEENS_10bfloat16_tEfNS_4arch4Sm80ELb1ELb0ELb1ELb1ELb0ELb0ELb0ELb0ELi2ELi2ELi2ELi2ELb0EEENS1_24CollectiveEpilogueBwdGQAISA_fSD_Li256ELb1ELb0EEENS1_25SingleTileBwdLPTSchedulerILb1ELi128ELb0EEEEEEEEEvNT_6ParamsE,"aw",@nobits
	.sectionflags	@""
	.align	16
	.zero		1024


//--------------------- .nv.shared._ZN7cutlass13device_kernelIN5flash32FlashAttnBwdPostprocessConvertdQIN4cute5tupleIJNS3_1CILi128EEES6_EEENS_10bfloat16_tEfNS_4arch4Sm80ELi256ENS3_8TiledMMAINS3_8MMA_AtomIJNS3_30SM80_16x8x16_F32BF16BF16F32_TNEEEENS3_6LayoutINS4_IJNS5_ILi2EEENS5_ILi4EEENS5_ILi1EEEEEENS4_IJSI_SG_NS5_ILi0EEEEEEEENS4_IJNS5_ILi32EEENS5_ILi64EEENS5_ILi16EEEEEEEELb0EEEEEvNT_6ParamsE --------------------------
	.section	.nv.shared._ZN7cutlass13device_kernelIN5flash32FlashAttnBwdPostprocessConvertdQIN4cute5tupleIJNS3_1CILi128EEES6_EEENS_10bfloat16_tEfNS_4arch4Sm80ELi256ENS3_8TiledMMAINS3_8MMA_AtomIJNS3_30SM80_16x8x16_F32BF16BF16F32_TNEEEENS3_6LayoutINS4_IJNS5_ILi2EEENS5_ILi4EEENS5_ILi1EEEEEENS4_IJSI_SG_NS5_ILi0EEEEEEEENS4_IJNS5_ILi32EEENS5_ILi64EEENS5_ILi16EEEEEEEELb0EEEEEvNT_6ParamsE,"aw",@nobits
	.sectionflags	@""
	.align	16
	.zero		1024


//--------------------- .nv.shared._ZN7cutlass13device_kernelIN5flash32FlashAttnBwdPostprocessConvertdQIN4cute5tupleIJNS3_1CILi64EEENS5_ILi128EEEEEENS_10bfloat16_tEfNS_4arch4Sm80ELi256ENS3_8TiledMMAINS3_8MMA_AtomIJNS3_30SM80_16x8x16_F32BF16BF16F32_TNEEEENS3_6LayoutINS4_IJNS5_ILi2EEENS5_ILi4EEENS5_ILi1EEEEEENS4_IJSJ_SH_NS5_ILi0EEEEEEEENS4_IJNS5_ILi32EEES6_NS5_ILi16EEEEEEEELb0EEEEEvNT_6ParamsE --------------------------
	.section	.nv.shared._ZN7cutlass13device_kernelIN5flash32FlashAttnBwdPostprocessConvertdQIN4cute5tupleIJNS3_1CILi64EEENS5_ILi128EEEEEENS_10bfloat16_tEfNS_4arch4Sm80ELi256ENS3_8TiledMMAINS3_8MMA_AtomIJNS3_30SM80_16x8x16_F32BF16BF16F32_TNEEEENS3_6LayoutINS4_IJNS5_ILi2EEENS5_ILi4EEENS5_ILi1EEEEEENS4_IJSJ_SH_NS5_ILi0EEEEEEEENS4_IJNS5_ILi32EEES6_NS5_ILi16EEEEEEEELb0EEEEEvNT_6ParamsE,"aw",@nobits
	.sectionflags	@""
	.align	16
	.zero		1024


//--------------------- .nv.shared._ZN7cutlass13device_kernelIN5flash19enable_sm80_to_sm89INS1_16FlashAttnBwdSm80INS1_25CollectiveMainloopBwdSm80ILi2ELi2EN4cute5tupleIJNS5_1CILi64EEENS7_ILi128EEES9_EEENS_10bfloat16_tEfNS_4arch4Sm80ELb1ELb0ELb1ELb1ELb1ELb0ELb0ELb0ELi2ELi2ELi2ELi2ELb0EEENS1_24CollectiveEpilogueBwdGQAISA_fSD_Li256ELb1ELb1EEENS1_25SingleTileBwdLPTSchedulerILb1ELi128ELb1EEEEEEEEEvNT_6ParamsE --------------------------
	.section	.nv.shared._ZN7cutlass13device_kernelIN5flash19enable_sm80_to_sm89INS1_16FlashAttnBwdSm80INS1_25CollectiveMainloopBwdSm80ILi2ELi2EN4cute5tupleIJNS5_1CILi64EEENS7_ILi128EEES9_EEENS_10bfloat16_tEfNS_4arch4Sm80ELb1ELb0ELb1ELb1ELb1ELb0ELb0ELb0ELi2ELi2ELi2ELi2ELb0EEENS1_24CollectiveEpilogueBwdGQAISA_fSD_Li256ELb1ELb1EEENS1_25SingleTileBwdLPTSchedulerILb1ELi128ELb1EEEEEEEEEvNT_6ParamsE,"aw",@nobits
	.sectionflags	@""
	.align	16
	.zero		1024


//--------------------- .nv.shared._ZN7cutlass13device_kernelIN5flash22FlashAttnBwdPreprocessIN4cute5tupleIJNS3_1CILi64EEENS5_ILi128EEEEEENS_10bfloat16_tEfNS_4arch4Sm80ELb1ELb1EEEEEvNT_6ParamsE --------------------------
	.section	.nv.shared._ZN7cutlass13device_kernelIN5flash22FlashAttnBwdPreprocessIN4cute5tupleIJNS3_1CILi64EEENS5_ILi128EEEEEENS_10bfloat16_tEfNS_4arch4Sm80ELb1ELb1EEEEEvNT_6ParamsE,"aw",@nobits
	.sectionflags	@""
	.align	16
	.zero		1024


//--------------------- .nv.constant0._ZN7cutlass13device_kernelIN5flash19enable_sm80_to_sm89INS1_16FlashAttnBwdSm80INS1_25CollectiveMainloopBwdSm80ILi2ELi1EN4cute5tupleIJNS5_1CILi64EEENS7_ILi96EEENS7_ILi128EEEEEENS_10bfloat16_tEfNS_4arch4Sm80ELb0ELb0ELb1ELb0ELb0ELb0ELb0ELb0ELi2ELi2ELi2ELi2ELb1EEENS1_21CollectiveEpilogueBwdISB_SC_SE_Li256ELb0ELb0ELi4EEENS1_19SingleTileSchedulerILb0ELb0ELb0ELi96EEEEEEEEEvNT_6ParamsE --------------------------
	.section	.nv.constant0._ZN7cutlass13device_kernelIN5flash19enable_sm80_to_sm89INS1_16FlashAttnBwdSm80INS1_25CollectiveMainloopBwdSm80ILi2ELi1EN4cute5tupleIJNS5_1CILi64EEENS7_ILi96EEENS7_ILi128EEEEEENS_10bfloat16_tEfNS_4arch4Sm80ELb0ELb0ELb1ELb0ELb0ELb0ELb0ELb0ELi2ELi2ELi2ELi2ELb1EEENS1_21CollectiveEpilogueBwdISB_SC_SE_Li256ELb0ELb0ELi4EEENS1_19SingleTileSchedulerILb0ELb0ELb0ELi96EEEEEEEEEvNT_6ParamsE,"a",@progbits
	.sectionflags	@""
	.align	4
.nv.constant0._ZN7cutlass13device_kernelIN5flash19enable_sm80_to_sm89INS1_16FlashAttnBwdSm80INS1_25CollectiveMainloopBwdSm80ILi2ELi1EN4cute5tupleIJNS5_1CILi64EEENS7_ILi96EEENS7_ILi128EEEEEENS_10bfloat16_tEfNS_4arch4Sm80ELb0ELb0ELb1ELb0ELb0ELb0ELb0ELb0ELi2ELi2ELi2ELi2ELb1EEENS1_21CollectiveEpilogueBwdISB_SC_SE_Li256ELb0ELb0ELi4EEENS1_19SingleTileSchedulerILb0ELb0ELb0ELi96EEEEEEEEEvNT_6ParamsE:
	.zero		1152


//--------------------- .nv.constant0._ZN7cutlass13device_kernelIN5flash19enable_sm80_to_sm89INS1_16FlashAttnBwdSm80INS1_25CollectiveMainloopBwdSm80ILi2ELi1EN4cute5tupleIJNS5_1CILi64EEENS7_ILi96EEENS7_ILi128EEEEEENS_10bfloat16_tEfNS_4arch4Sm80ELb0ELb0ELb1ELb0ELb1ELb0ELb0ELb0ELi2ELi2ELi2ELi2ELb1EEENS1_21CollectiveEpilogueBwdISB_SC_SE_Li256ELb0ELb0ELi4EEENS1_19SingleTileSchedulerILb0ELb0ELb0ELi96EEEEEEEEEvNT_6ParamsE --------------------------
	.section	.nv.constant0._ZN7cutlass13device_kernelIN5flash19enable_sm80_to_sm89INS1_16FlashAttnBwdSm80INS1_25CollectiveMainloopBwdSm80ILi2ELi1EN4cute5tupleIJNS5_1CILi64EEENS7_ILi96EEENS7_ILi128EEEEEENS_10bfloat16_tEfNS_4arch4Sm80ELb0ELb0ELb1ELb0ELb1ELb0ELb0ELb0ELi2ELi2ELi2ELi2ELb1EEENS1_21CollectiveEpilogueBwdISB_SC_SE_Li256ELb0ELb0ELi4EEENS1_19SingleTileSchedulerILb0ELb0ELb0ELi96EEEEEEEEEvNT_6ParamsE,"a",@progbits
	.sectionflags	@""
	.align	4
.nv.constant0._ZN7cutlass13device_kernelIN5flash19enable_sm80_to_sm89INS1_16FlashAttnBwdSm80INS1_25CollectiveMainloopBwdSm80ILi2ELi1EN4cute5tupleIJNS5_1CILi64EEENS7_ILi96EEENS7_ILi128EEEEEENS_10bfloat16_tEfNS_4arch4Sm80ELb0ELb0ELb1ELb0ELb1ELb0ELb0ELb0ELi2ELi2ELi2ELi2ELb1EEENS1_21CollectiveEpilogueBwdISB_SC_SE_Li256ELb0ELb0ELi4EEENS1_19SingleTileSchedulerILb0ELb0ELb0ELi96EEEEEEEEEvNT_6ParamsE:
	.zero		1152


//--------------------- .nv.constant0._ZN7cutlass13device_kernelIN5flash19enable_sm80_to_sm89INS1_16FlashAttnBwdSm80INS1_25CollectiveMainloopBwdSm80ILi2ELi1EN4cute5tupleIJNS5_1CILi64EEENS7_ILi96EEENS7_ILi128EEEEEENS_10bfloat16_tEfNS_4arch4Sm80ELb0ELb0ELb1ELb0ELb0ELb0ELb0ELb0ELi2ELi2ELi2ELi2ELb1EEENS1_24CollectiveEpilogueBwdGQAISB_fSE_Li256ELb0ELb0EEENS1_19SingleTileSchedulerILb0ELb0ELb0ELi96EEEEEEEEEvNT_6ParamsE --------------------------
	.section	.nv.constant0._ZN7cutlass13device_kernelIN5flash19enable_sm80_to_sm89INS1_16FlashAttnBwdSm80INS1_25CollectiveMainloopBwdSm80ILi2ELi1EN4cute5tupleIJNS5_1CILi64EEENS7_ILi96EEENS7_ILi128EEEEEENS_10bfloat16_tEfNS_4arch4Sm80ELb0ELb0ELb1ELb0ELb0ELb0ELb0ELb0ELi2ELi2ELi2ELi2ELb1EEENS1_24CollectiveEpilogueBwdGQAISB_fSE_Li256ELb0ELb0EEENS1_19SingleTileSchedulerILb0ELb0ELb0ELi96EEEEEEEEEvNT_6ParamsE,"a",@progbits
	.sectionflags	@""
	.align	4
.nv.constant0._ZN7cutlass13device_kernelIN5flash19enable_sm80_to_sm89INS1_16FlashAttnBwdSm80INS1_25CollectiveMainloopBwdSm80ILi2ELi1EN4cute5tupleIJNS5_1CILi64EEENS7_ILi96EEENS7_ILi128EEEEEENS_10bfloat16_tEfNS_4arch4Sm80ELb0ELb0ELb1ELb0ELb0ELb0ELb0ELb0ELi2ELi2ELi2ELi2ELb1EEENS1_24CollectiveEpilogueBwdGQAISB_fSE_Li256ELb0ELb0EEENS1_19SingleTileSchedulerILb0ELb0ELb0ELi96EEEEEEEEEvNT_6ParamsE:
	.zero		1160


//--------------------- .nv.constant0._ZN7cutlass13device_kernelIN5flash19enable_sm80_to_sm89INS1_16FlashAttnBwdSm80INS1_25CollectiveMainloopBwdSm80ILi2ELi1EN4cute5tupleIJNS5_1CILi64EEENS7_ILi96EEENS7_ILi128EEEEEENS_10bfloat16_tEfNS_4arch4Sm80ELb0ELb0ELb1ELb0ELb1ELb0ELb0ELb0ELi2ELi2ELi2ELi2ELb1EEENS1_24CollectiveEpilogueBwdGQAISB_fSE_Li256ELb0ELb1EEENS1_19SingleTileSchedulerILb0ELb0ELb0ELi96EEEEEEEEEvNT_6ParamsE --------------------------
	.section	.nv.constant0._ZN7cutlass13device_kernelIN5flash19enable_sm80_to_sm89INS1_16FlashAttnBwdSm80INS1_25CollectiveMainloopBwdSm80ILi2ELi1EN4cute5tupleIJNS5_1CILi64EEENS7_ILi96EEENS7_ILi128EEEEEENS_10bfloat16_tEfNS_4arch4Sm80ELb0ELb0ELb1ELb0ELb1ELb0ELb0ELb0ELi2ELi2ELi2ELi2ELb1EEENS1_24CollectiveEpilogueBwdGQAISB_fSE_Li256ELb0ELb1EEENS1_19SingleTileSchedulerILb0ELb0ELb0ELi96EEEEEEEEEvNT_6ParamsE,"a",@progbits
	.sectionflags	@""
	.align	4
.nv.constant0._ZN7cutlass13device_kernelIN5flash19enable_sm80_to_sm89INS1_16FlashAttnBwdSm80INS1_25CollectiveMainloopBwdSm80ILi2ELi1EN4cute5tupleIJNS5_1CILi64EEENS7_ILi96EEENS7_ILi128EEEEEENS_10bfloat16_tEfNS_4arch4Sm80ELb0ELb0ELb1ELb0ELb1ELb0ELb0ELb0ELi2ELi2ELi2ELi2ELb1EEENS1_24CollectiveEpilogueBwdGQAISB_fSE_Li256ELb0ELb1EEENS1_19SingleTileSchedulerILb0ELb0ELb0ELi96EEEEEEEEEvNT_6ParamsE:
	.zero		1160


//--------------------- .nv.constant0._ZN7cutlass13device_kernelIN5flash19enable_sm80_to_sm89INS1_16FlashAttnBwdSm80INS1_25CollectiveMainloopBwdSm80ILi2ELi1EN4cute5tupleIJNS5_1CILi64EEENS7_ILi96EEENS7_ILi128EEEEEENS_10bfloat16_tEfNS_4arch4Sm80ELb0ELb0ELb1ELb1ELb0ELb0ELb0ELb0ELi2ELi2ELi2ELi2ELb1EEENS1_21CollectiveEpilogueBwdISB_SC_SE_Li256ELb1ELb0ELi4EEENS1_19SingleTileSchedulerILb1ELb0ELb0ELi96EEEEEEEEEvNT_6ParamsE --------------------------
	.section	.nv.constant0._ZN7cutlass13device_kernelIN5flash19enable_sm80_to_sm89INS1_16FlashAttnBwdSm80INS1_25CollectiveMainloopBwdSm80ILi2ELi1EN4cute5tupleIJNS5_1CILi64EEENS7_ILi96EEENS7_ILi128EEEEEENS_10bfloat16_tEfNS_4arch4Sm80ELb0ELb0ELb1ELb1ELb0ELb0ELb0ELb0ELi2ELi2ELi2ELi2ELb1EEENS1_21CollectiveEpilogueBwdISB_SC_SE_Li256ELb1ELb0ELi4EEENS1_19SingleTileSchedulerILb1ELb0ELb0ELi96EEEEEEEEEvNT_6ParamsE,"a",@progbits
	.sectionflags	@""
	.align	4
.nv.constant0._ZN7cutlass13device_kernelIN5flash19enable_sm80_to_sm89INS1_16FlashAttnBwdSm80INS1_25CollectiveMainloopBwdSm80ILi2ELi1EN4cute5tupleIJNS5_1CILi64EEENS7_ILi96EEENS7_ILi128EEEEEENS_10bfloat16_tEfNS_4arch4Sm80ELb0ELb0ELb1ELb1ELb0ELb0ELb0ELb0ELi2ELi2ELi2ELi2ELb1EEENS1_21CollectiveEpilogueBwdISB_SC_SE_Li256ELb1ELb0ELi4EEENS1_19SingleTileSchedulerILb1ELb0ELb0ELi96EEEEEEEEEvNT_6ParamsE:
	.zero		1152


//--------------------- .nv.constant0._ZN7cutlass13device_kernelIN5flash19enable_sm80_to_sm89INS1_16FlashAttnBwdSm80INS1_25CollectiveMainloopBwdSm80ILi2ELi1EN4cute5tupleIJNS5_1CILi64EEENS7_ILi96EEENS7_ILi128EEEEEENS_10bfloat16_tEfNS_4arch4Sm80ELb0ELb0ELb1ELb1ELb1ELb0ELb0ELb0ELi2ELi2ELi2ELi2ELb1EEENS1_21CollectiveEpilogueBwdISB_SC_SE_Li256ELb1ELb0ELi4EEENS1_19SingleTileSchedulerILb1ELb0ELb0ELi96EEEEEEEEEvNT_6ParamsE --------------------------
	.section	.nv.constant0._ZN7cutlass13device_kernelIN5flash19enable_sm80_to_sm89INS1_16FlashAttnBwdSm80INS1_25CollectiveMainloopBwdSm80ILi2ELi1EN4cute5tupleIJNS5_1CILi64EEENS7_ILi96EEENS7_ILi128EEEEEENS_10bfloat16_tEfNS_4arch4Sm80ELb0ELb0ELb1ELb1ELb1ELb0ELb0ELb0ELi2ELi2ELi2ELi2ELb1EEENS1_21CollectiveEpilogueBwdISB_SC_SE_Li256ELb1ELb0ELi4EEENS1_19SingleTileSchedulerILb1ELb0ELb0ELi96EEEEEEEEEvNT_6ParamsE,"a",@progbits
	.sectionflags	@""
	.align	4
.nv.constant0._ZN7cutlass13device_kernelIN5flash19enable_sm80_to_sm89INS1_16FlashAttnBwdSm80INS1_25CollectiveMainloopBwdSm80ILi2ELi1EN4cute5tupleIJNS5_1CILi64EEENS7_ILi96EEENS7_ILi128EEEEEENS_10bfloat16_tEfNS_4arch4Sm80ELb0ELb0ELb1ELb1ELb1ELb0ELb0ELb0ELi2ELi2ELi2ELi2ELb1EEENS1_21CollectiveEpilogueBwdISB_SC_SE_Li256ELb1ELb0ELi4EEENS1_19SingleTileSchedulerILb1ELb0ELb0ELi96EEEEEEEEEvNT_6ParamsE:
	.zero		1152


//--------------------- .nv.constant0._ZN7cutlass13device_kernelIN5flash19enable_sm80_to_sm89INS1_16FlashAttnBwdSm80INS1_25CollectiveMainloopBwdSm80ILi2ELi1EN4cute5tupleIJNS5_1CILi64EEENS7_ILi96EEENS7_ILi128EEEEEENS_10bfloat16_tEfNS_4arch4Sm80ELb0ELb0ELb1ELb1ELb0ELb0ELb0ELb0ELi2ELi2ELi2ELi2ELb1EEENS1_24CollectiveEpilogueBwdGQAISB_fSE_Li256ELb1ELb0EEENS1_19SingleTileSchedulerILb1ELb0ELb0ELi96EEEEEEEEEvNT_6ParamsE --------------------------
	.section	.nv.constant0._ZN7cutlass13device_kernelIN5flash19enable_sm80_to_sm89INS1_16FlashAttnBwdSm80INS1_25CollectiveMainloopBwdSm80ILi2ELi1EN4cute5tupleIJNS5_1CILi64EEENS7_ILi96EEENS7_ILi128EEEEEENS_10bfloat16_tEfNS_4arch4Sm80ELb0ELb0ELb1ELb1ELb0ELb0ELb0ELb0ELi2ELi2ELi2ELi2ELb1EEENS1_24CollectiveEpilogueBwdGQAISB_fSE_Li256ELb1ELb0EEENS1_19SingleTileSchedulerILb1ELb0ELb0ELi96EEEEEEEEEvNT_6ParamsE,"a",@progbits
	.sectionflags	@""
	.align	4
.nv.constant0._ZN7cutlass13device_kernelIN5flash19enable_sm80_to_sm89INS1_16FlashAttnBwdSm80INS1_25CollectiveMainloopBwdSm80ILi2ELi1EN4cute5tupleIJNS5_1CILi64EEENS7_ILi96EEENS7_ILi128EEEEEENS_10bfloat16_tEfNS_4arch4Sm80ELb0ELb0ELb1ELb1ELb0ELb0ELb0ELb0ELi2ELi2ELi2ELi2ELb1EEENS1_24CollectiveEpilogueBwdGQAISB_fSE_Li256ELb1ELb0EEENS1_19SingleTileSchedulerILb1ELb0ELb0ELi96EEEEEEEEEvNT_6ParamsE:
	.zero		1160


//--------------------- .nv.constant0._ZN7cutlass13device_kernelIN5flash19enable_sm80_to_sm89INS1_16FlashAttnBwdSm80INS1_25CollectiveMainloopBwdSm80ILi2ELi1EN4cute5tupleIJNS5_1CILi64EEENS7_ILi96EEENS7_ILi128EEEEEENS_10bfloat16_tEfNS_4arch4Sm80ELb0ELb0ELb1ELb1ELb1ELb0ELb0ELb0ELi2ELi2ELi2ELi2ELb1EEENS1_24CollectiveEpilogueBwdGQAISB_fSE_Li256ELb1ELb1EEENS1_19SingleTileSchedulerILb1ELb0ELb0ELi96EEEEEEEEEvNT_6ParamsE --------------------------
	.section	.nv.constant0._ZN7cutlass13device_kernelIN5flash19enable_sm80_to_sm89INS1_16FlashAttnBwdSm80INS1_25CollectiveMainloopBwdSm80ILi2ELi1EN4cute5tupleIJNS5_1CILi64EEENS7_ILi96EEENS7_ILi128EEEEEENS_10bfloat16_tEfNS_4arch4Sm80ELb0ELb0ELb1ELb1ELb1ELb0ELb0ELb0ELi2ELi2ELi2ELi2ELb1EEENS1_24CollectiveEpilogueBwdGQAISB_fSE_Li256ELb1ELb1EEENS1_19SingleTileSchedulerILb1ELb0ELb0ELi96EEEEEEEEEvNT_6ParamsE,"a",@progbits
	.sectionflags	@""
	.align	4
.nv.constant0._ZN7cutlass13device_kernelIN5flash19enable_sm80_to_sm89INS1_16FlashAttnBwdSm80INS1_25CollectiveMainloopBwdSm80ILi2ELi1EN4cute5tupleIJNS5_1CILi64EEENS7_ILi96EEENS7_ILi128EEEEEENS_10bfloat16_tEfNS_4arch4Sm80ELb0ELb0ELb1ELb1ELb1ELb0ELb0ELb0ELi2ELi2ELi2ELi2ELb1EEENS1_24CollectiveEpilogueBwdGQAISB_fSE_Li256ELb1ELb1EEENS1_19SingleTileSchedulerILb1ELb0ELb0ELi96EEEEEEEEEvNT_6ParamsE:
	.zero		1160


//--------------------- .nv.constant0._ZN7cutlass13device_kernelIN5flash19enable_sm80_to_sm89INS1_16FlashAttnBwdSm80INS1_25CollectiveMainloopBwdSm80ILi2ELi1EN4cute5tupleIJNS5_1CILi64EEENS7_ILi96EEENS7_ILi128EEEEEENS_10bfloat16_tEfNS_4arch4Sm80ELb0ELb1ELb1ELb0ELb0ELb0ELb0ELb0ELi2ELi2ELi2ELi2ELb1EEENS1_21CollectiveEpilogueBwdISB_SC_SE_Li256ELb0ELb0ELi4EEENS1_19SingleTileSchedulerILb0ELb0ELb0ELi96EEEEEEEEEvNT_6ParamsE --------------------------
	.section	.nv.constant0._ZN7cutlass13device_kernelIN5flash19enable_sm80_to_sm89INS1_16FlashAttnBwdSm80INS1_25CollectiveMainloopBwdSm80ILi2ELi1EN4cute5tupleIJNS5_1CILi64EEENS7_ILi96EEENS7_ILi128EEEEEENS_10bfloat16_tEfNS_4arch4Sm80ELb0ELb1ELb1ELb0ELb0ELb0ELb0ELb0ELi2ELi2ELi2ELi2ELb1EEENS1_21CollectiveEpilogueBwdISB_SC_SE_Li256ELb0ELb0ELi4EEENS1_19SingleTileSchedulerILb0ELb0ELb0ELi96EEEEEEEEEvNT_6ParamsE,"a",@progbits
	.sectionflags	@""
	.align	4
.nv.constant0._ZN7cutlass13device_kernelIN5flash19enable_sm80_to_sm89INS1_16FlashAttnBwdSm80INS1_25CollectiveMainloopBwdSm80ILi2ELi1EN4cute5tupleIJNS5_1CILi64EEENS7_ILi96EEENS7_ILi128EEEEEENS_10bfloat16_tEfNS_4arch4Sm80ELb0ELb1ELb1ELb0ELb0ELb0ELb0ELb0ELi2ELi2ELi2ELi2ELb1EEENS1_21CollectiveEpilogueBwdISB_SC_SE_Li256ELb0ELb0ELi4EEENS1_19SingleTileSchedulerILb0ELb0ELb0ELi96EEEEEEEEEvNT_6ParamsE:
	.zero		1152


//--------------------- .nv.constant0._ZN7cutlass13device_kernelIN5flash19enable_sm80_to_sm89INS1_16FlashAttnBwdSm80INS1_25CollectiveMainloopBwdSm80ILi2ELi1EN4cute5tupleIJNS5_1CILi64EEENS7_ILi96EEENS7_ILi128EEEEEENS_10bfloat16_tEfNS_4arch4Sm80ELb0ELb1ELb1ELb0ELb1ELb0ELb0ELb0ELi2ELi2ELi2ELi2ELb1EEENS1_21CollectiveEpilogueBwdISB_SC_SE_Li256ELb0ELb0ELi4EEENS1_19SingleTileSchedulerILb0ELb0ELb0ELi96EEEEEEEEEvNT_6ParamsE --------------------------
	.section	.nv.constant0._ZN7cutlass13device_kernelIN5flash19enable_sm80_to_sm89INS1_16FlashAttnBwdSm80INS1_25CollectiveMainloopBwdSm80ILi2ELi1EN4cute5tupleIJNS5_1CILi64EEENS7_ILi96EEENS7_ILi128EEEEEENS_10bfloat16_tEfNS_4arch4Sm80ELb0ELb1ELb1ELb0ELb1ELb0ELb0ELb0ELi2ELi2ELi2ELi2ELb1EEENS1_21CollectiveEpilogueBwdISB_SC_SE_Li256ELb0ELb0ELi4EEENS1_19SingleTileSchedulerILb0ELb0ELb0ELi96EEEEEEEEEvNT_6ParamsE,"a",@progbits
	.sectionflags	@""
	.align	4
.nv.constant0._ZN7cutlass13device_kernelIN5flash19enable_sm80_to_sm89INS1_16FlashAttnBwdSm80INS1_25CollectiveMainloopBwdSm80ILi2ELi1EN4cute5tupleIJNS5_1CILi64EEENS7_ILi96EEENS7_ILi128EEEEEENS_10bfloat16_tEfNS_4arch4Sm80ELb0ELb1ELb1ELb0ELb1ELb0ELb0ELb0ELi2ELi2ELi2ELi2ELb1EEENS1_21CollectiveEpilogueBwdISB_SC_SE_Li256ELb0ELb0ELi4EEENS1_19SingleTileSchedulerILb0ELb0ELb0ELi96EEEEEEEEEvNT_6ParamsE:
	.zero		1152


//--------------------- .nv.constant0._ZN7cutlass13device_kernelIN5flash19enable_sm80_to_sm89INS1_16FlashAttnBwdSm80INS1_25CollectiveMainloopBwdSm80ILi2ELi1EN4cute5tupleIJNS5_1CILi64EEENS7_ILi96EEENS7_ILi128EEEEEENS_10bfloat16_tEfNS_4arch4Sm80ELb0ELb1ELb1ELb0ELb0ELb0ELb0ELb0ELi2ELi2ELi2ELi2ELb1EEENS1_24CollectiveEpilogueBwdGQAISB_fSE_Li256ELb0ELb0EEENS1_19SingleTileSchedulerILb0ELb0ELb0ELi96EEEEEEEEEvNT_6ParamsE --------------------------
	.section	.nv.constant0._ZN7cutlass13device_kernelIN5flash19enable_sm80_to_sm89INS1_16FlashAttnBwdSm80INS1_25CollectiveMainloopBwdSm80ILi2ELi1EN4cute5tupleIJNS5_1CILi64EEENS7_ILi96EEENS7_ILi128EEEEEENS_10bfloat16_tEfNS_4arch4Sm80ELb0ELb1ELb1ELb0ELb0ELb0ELb0ELb0ELi2ELi2ELi2ELi2ELb1EEENS1_24CollectiveEpilogueBwdGQAISB_fSE_Li256ELb0ELb0EEENS1_19SingleTileSchedulerILb0ELb0ELb0ELi96EEEEEEEEEvNT_6ParamsE,"a",@progbits
	.sectionflags	@""
	.align	4
.nv.constant0._ZN7cutlass13device_kernelIN5flash19enable_sm80_to_sm89INS1_16FlashAttnBwdSm80INS1_25CollectiveMainloopBwdSm80ILi2ELi1EN4cute5tupleIJNS5_1CILi64EEENS7_ILi96EEENS7_ILi128EEEEEENS_10bfloat16_tEfNS_4arch4Sm80ELb0ELb1ELb1ELb0ELb0ELb0ELb0ELb0ELi2ELi2ELi2ELi2ELb1EEENS1_24CollectiveEpilogueBwdGQAISB_fSE_Li256ELb0ELb0EEENS1_19SingleTileSchedulerILb0ELb0ELb0ELi96EEEEEEEEEvNT_6ParamsE:
	.zero		1160


//--------------------- .nv.constant0._ZN7cutlass13device_kernelIN5flash19enable_sm80_to_sm89INS1_16FlashAttnBwdSm80INS1_25CollectiveMainloopBwdSm80ILi2ELi1EN4cute5tupleIJNS5_1CILi64EEENS7_ILi96EEENS7_ILi128EEEEEENS_10bfloat16_tEfNS_4arch4Sm80ELb0ELb1ELb1ELb0ELb1ELb0ELb0ELb0ELi2ELi2ELi2ELi2ELb1EEENS1_24CollectiveEpilogueBwdGQAISB_fSE_Li256ELb0ELb1EEENS1_19SingleTileSchedulerILb0ELb0ELb0ELi96EEEEEEEEEvNT_6ParamsE --------------------------
	.section	.nv.constant0._ZN7cutlass13device_kernelIN5flash19enable_sm80_to_sm89INS1_16FlashAttnBwdSm80INS1_25CollectiveMainloopBwdSm80ILi2ELi1EN4cute5tupleIJNS5_1CILi64EEENS7_ILi96EEENS7_ILi128EEEEEENS_10bfloat16_tEfNS_4arch4Sm80ELb0ELb1ELb1ELb0ELb1ELb0ELb0ELb0ELi2ELi2ELi2ELi2ELb1EEENS1_24CollectiveEpilogueBwdGQAISB_fSE_Li256ELb0ELb1EEENS1_19SingleTileSchedulerILb0ELb0ELb0ELi96EEEEEEEEEvNT_6ParamsE,"a",@progbits
	.sectionflags	@""
	.align	4
.nv.constant0._ZN7cutlass13device_kernelIN5flash19enable_sm80_to_sm89INS1_16FlashAttnBwdSm80INS1_25CollectiveMainloopBwdSm80ILi2ELi1EN4cute5tupleIJNS5_1CILi64EEENS7_ILi96EEENS7_ILi128EEEEEENS_10bfloat16_tEfNS_4arch4Sm80ELb0ELb1ELb1ELb0ELb1ELb0ELb0ELb0ELi2ELi2ELi2ELi2ELb1EEENS1_24CollectiveEpilogueBwdGQAISB_fSE_Li256ELb0ELb1EEENS1_19SingleTileSchedulerILb0ELb0ELb0ELi96EEEEEEEEEvNT_6ParamsE:
	.zero		1160


//--------------------- .nv.constant0._ZN7cutlass13device_kernelIN5flash19enable_sm80_to_sm89INS1_16FlashAttnBwdSm80INS1_25CollectiveMainloopBwdSm80ILi2ELi1EN4cute5tupleIJNS5_1CILi64EEENS7_ILi96EEENS7_ILi128EEEEEENS_10bfloat16_tEfNS_4arch4Sm80ELb0ELb1ELb1ELb1ELb0ELb0ELb0ELb0ELi2ELi2ELi2ELi2ELb1EEENS1_21CollectiveEpilogueBwdISB_SC_SE_Li256ELb1ELb0ELi4EEENS1_19SingleTileSchedulerILb1ELb0ELb0ELi96EEEEEEEEEvNT_6ParamsE --------------------------
	.section	.nv.constant0._ZN7cutlass13device_kernelIN5flash19enable_sm80_to_sm89INS1_16FlashAttnBwdSm80INS1_25CollectiveMainloopBwdSm80ILi2ELi1EN4cute5tupleIJNS5_1CILi64EEENS7_ILi96EEENS7_ILi128EEEEEENS_10bfloat16_tEfNS_4arch4Sm80ELb0ELb1ELb1ELb1ELb0ELb0ELb0ELb0ELi2ELi2ELi2ELi2ELb1EEENS1_21CollectiveEpilogueBwdISB_SC_SE_Li256ELb1ELb0ELi4EEENS1_19SingleTileSchedulerILb1ELb0ELb0ELi96EEEEEEEEEvNT_6ParamsE,"a",@progbits
	.sectionflags	@""
	.align	4
.nv.constant0._ZN7cutlass13device_kernelIN5flash19enable_sm80_to_sm89INS1_16FlashAttnBwdSm80INS1_25CollectiveMainloopBwdSm80ILi2ELi1EN4cute5tupleIJNS5_1CILi64EEENS7_ILi96EEENS7_ILi128EEEEEENS_10bfloat16_tEfNS_4arch4Sm80ELb0ELb1ELb1ELb1ELb0ELb0ELb0ELb0ELi2ELi2ELi2ELi2ELb1EEENS1_21CollectiveEpilogueBwdISB_SC_SE_Li256ELb1ELb0ELi4EEENS1_19SingleTileSchedulerILb1ELb0ELb0ELi96EEEEEEEEEvNT_6ParamsE:
	.zero		1152


//--------------------- .nv.constant0._ZN7cutlass13device_kernelIN5flash19enable_sm80_to_sm89INS1_16FlashAttnBwdSm80INS1_25CollectiveMainloopBwdSm80ILi2ELi1EN4cute5tupleIJNS5_1CILi64EEENS7_ILi96EEENS7_ILi128EEEEEENS_10bfloat16_tEfNS_4arch4Sm80ELb0ELb1ELb1ELb1ELb1ELb0ELb0ELb0ELi2ELi2ELi2ELi2ELb1EEENS1_21CollectiveEpilogueBwdISB_SC_SE_Li256ELb1ELb0ELi4EEENS1_19SingleTileSchedulerILb1ELb0ELb0ELi96EEEEEEEEEvNT_6ParamsE --------------------------
	.section	.nv.constant0._ZN7cutlass13device_kernelIN5flash19enable_sm80_to_sm89INS1_16FlashAttnBwdSm80INS1_25CollectiveMainloopBwdSm80ILi2ELi1EN4cute5tupleIJNS5_1CILi64EEENS7_ILi96EEENS7_ILi128EEEEEENS_10bfloat16_tEfNS_4arch4Sm80ELb0ELb1ELb1ELb1ELb1ELb0ELb0ELb0ELi2ELi2ELi2ELi2ELb1EEENS1_21CollectiveEpilogueBwdISB_SC_SE_Li256ELb1ELb0ELi4EEENS1_19SingleTileSchedulerILb1ELb0ELb0ELi96EEEEEEEEEvNT_6ParamsE,"a",@progbits
	.sectionflags	@""
	.align	4
.nv.constant0._ZN7cutlass13device_kernelIN5flash19enable_sm80_to_sm89INS1_16FlashAttnBwdSm80INS1_25CollectiveMainloopBwdSm80ILi2ELi1EN4cute5tupleIJNS5_1CILi64EEENS7_ILi96EEENS7_ILi128EEEEEENS_10bfloat16_tEfNS_4arch4Sm80ELb0ELb1ELb1ELb1ELb1ELb0ELb0ELb0ELi2ELi2ELi2ELi2ELb1EEENS1_21CollectiveEpilogueBwdISB_SC_SE_Li256ELb1ELb0ELi4EEENS1_19SingleTileSchedulerILb1ELb0ELb0ELi96EEEEEEEEEvNT_6ParamsE:
	.zero		1152


//--------------------- .nv.constant0._ZN7cutlass13device_kernelIN5flash19enable_sm80_to_sm89INS1_16FlashAttnBwdSm80INS1_25CollectiveMainloopBwdSm80ILi2ELi1EN4cute5tupleIJNS5_1CILi64EEENS7_ILi96EEENS7_ILi128EEEEEENS_10bfloat16_tEfNS_4arch4Sm80ELb0ELb1ELb1ELb1ELb0ELb0ELb0ELb0ELi2ELi2ELi2ELi2ELb1EEENS1_24CollectiveEpilogueBwdGQAISB_fSE_Li256ELb1ELb0EEENS1_19SingleTileSchedulerILb1ELb0ELb0ELi96EEEEEEEEEvNT_6ParamsE --------------------------
	.section	.nv.constant0._ZN7cutlass13device_kernelIN5flash19enable_sm80_to_sm89INS1_16FlashAttnBwdSm80INS1_25CollectiveMainloopBwdSm80ILi2ELi1EN4cute5tupleIJNS5_1CILi64EEENS7_ILi96EEENS7_ILi128EEEEEENS_10bfloat16_tEfNS_4arch4Sm80ELb0ELb1ELb1ELb1ELb0ELb0ELb0ELb0ELi2ELi2ELi2ELi2ELb1EEENS1_24CollectiveEpilogueBwdGQAISB_fSE_Li256ELb1ELb0EEENS1_19SingleTileSchedulerILb1ELb0ELb0ELi96EEEEEEEEEvNT_6ParamsE,"a",@progbits
	.sectionflags	@""
	.align	4
.nv.constant0._ZN7cutlass13device_kernelIN5flash19enable_sm80_to_sm89INS1_16FlashAttnBwdSm80INS1_25CollectiveMainloopBwdSm80ILi2ELi1EN4cute5tupleIJNS5_1CILi64EEENS7_ILi96EEENS7_ILi128EEEEEENS_10bfloat16_tEfNS_4arch4Sm80ELb0ELb1ELb1ELb1ELb0ELb0ELb0ELb0ELi2ELi2ELi2ELi2ELb1EEENS1_24CollectiveEpilogueBwdGQAISB_fSE_Li256ELb1ELb0EEENS1_19SingleTileSchedulerILb1ELb0ELb0ELi96EEEEEEEEEvNT_6ParamsE:
	.zero		1160


//--------------------- .nv.constant0._ZN7cutlass13device_kernelIN5flash19enable_sm80_to_sm89INS1_16FlashAttnBwdSm80INS1_25CollectiveMainloopBwdSm80ILi2ELi1EN4cute5tupleIJNS5_1CILi64EEENS7_ILi96EEENS7_ILi128EEEEEENS_10bfloat16_tEfNS_4arch4Sm80ELb0ELb1ELb1ELb1ELb1ELb0ELb0ELb0ELi2ELi2ELi2ELi2ELb1EEENS1_24CollectiveEpilogueBwdGQAISB_fSE_Li256ELb1ELb1EEENS1_19SingleTileSchedulerILb1ELb0ELb0ELi96EEEEEEEEEvNT_6ParamsE --------------------------
	.section	.nv.constant0._ZN7cutlass13device_kernelIN5flash19enable_sm80_to_sm89INS1_16FlashAttnBwdSm80INS1_25CollectiveMainloopBwdSm80ILi2ELi1EN4cute5tupleIJNS5_1CILi64EEENS7_ILi96EEENS7_ILi128EEEEEENS_10bfloat16_tEfNS_4arch4Sm80ELb0ELb1ELb1ELb1ELb1ELb0ELb0ELb0ELi2ELi2ELi2ELi2ELb1EEENS1_24CollectiveEpilogueBwdGQAISB_fSE_Li256ELb1ELb1EEENS1_19SingleTileSchedulerILb1ELb0ELb0ELi96EEEEEEEEEvNT_6ParamsE,"a",@progbits
	.sectionflags	@""
	.align	4
.nv.constant0._ZN7cutlass13device_kernelIN5flash19enable_sm80_to_sm89INS1_16FlashAttnBwdSm80INS1_25CollectiveMainloopBwdSm80ILi2ELi1EN4cute5tupleIJNS5_1CILi64EEENS7_ILi96EEENS7_ILi128EEEEEENS_10bfloat16_tEfNS_4arch4Sm80ELb0ELb1ELb1ELb1ELb1ELb0ELb0ELb0ELi2ELi2ELi2ELi2ELb1EEENS1_24CollectiveEpilogueBwdGQAISB_fSE_Li256ELb1ELb1EEENS1_19SingleTileSchedulerILb1ELb0ELb0ELi96EEEEEEEEEvNT_6ParamsE:
	.zero		1160


//--------------------- .nv.constant0._ZN7cutlass13device_kernelIN5flash19enable_sm80_to_sm89INS1_16FlashAttnBwdSm80INS1_25CollectiveMainloopBwdSm80ILi2ELi1EN4cute5tupleIJNS5_1CILi64EEENS7_ILi96EEENS7_ILi128EEEEEENS_10bfloat16_tEfNS_4arch4Sm80ELb1ELb0ELb1ELb0ELb0ELb0ELb0ELb0ELi2ELi2ELi2ELi2ELb1EEENS1_21CollectiveEpilogueBwdISB_SC_SE_Li256ELb0ELb0ELi4EEENS1_25SingleTileBwdLPTSchedulerILb0ELi96ELb0EEEEEEEEEvNT_6ParamsE --------------------------
	.section	.nv.constant0._ZN7cutlass13device_kernelIN5flash19enable_sm80_to_sm89INS1_16FlashAttnBwdSm80INS1_25CollectiveMainloopBwdSm80ILi2ELi1EN4cute5tupleIJNS5_1CILi64EEENS7_ILi96EEENS7_ILi128EEEEEENS_10bfloat16_tEfNS_4arch4Sm80ELb1ELb0ELb1ELb0ELb0ELb0ELb0ELb0ELi2ELi2ELi2ELi2ELb1EEENS1_21CollectiveEpilogueBwdISB_SC_SE_Li256ELb0ELb0ELi4EEENS1_25SingleTileBwdLPTSchedulerILb0ELi96ELb0EEEEEEEEEvNT_6ParamsE,"a",@progbits
	.sectionflags	@""
	.align	4
.nv.constant0._ZN7cutlass13device_kernelIN5flash19enable_sm80_to_sm89INS1_16FlashAttnBwdSm80INS1_25CollectiveMainloopBwdSm80ILi2ELi1EN4cute5tupleIJNS5_1CILi64EEENS7_ILi96EEENS7_ILi128EEEEEENS_10bfloat16_tEfNS_4arch4Sm80ELb1ELb0ELb1ELb0ELb0ELb0ELb0ELb0ELi2ELi2ELi2ELi2ELb1EEENS1_21CollectiveEpilogueBwdISB_SC_SE_Li256ELb0ELb0ELi4EEENS1_25SingleTileBwdLPTSchedulerILb0ELi96ELb0EEEEEEEEEvNT_6ParamsE:
	.zero		1176


//--------------------- .nv.constant0._ZN7cutlass13device_kernelIN5flash19enable_sm80_to_sm89INS1_16FlashAttnBwdSm80INS1_25CollectiveMainloopBwdSm80ILi2ELi1EN4cute5tupleIJNS5_1CILi64EEENS7_ILi96EEENS7_ILi128EEEEEENS_10bfloat16_tEfNS_4arch4Sm80ELb1ELb0ELb1ELb0ELb1ELb0ELb0ELb0ELi2ELi2ELi2ELi2ELb1EEENS1_21CollectiveEpilogueBwdISB_SC_SE_Li256ELb0ELb0ELi4EEENS1_25SingleTileBwdLPTSchedulerILb0ELi96ELb1EEEEEEEEEvNT_6ParamsE --------------------------
	.section	.nv.constant0._ZN7cutlass13device_kernelIN5flash19enable_sm80_to_sm89INS1_16FlashAttnBwdSm80INS1_25CollectiveMainloopBwdSm80ILi2ELi1EN4cute5tupleIJNS5_1CILi64EEENS7_ILi96EEENS7_ILi128EEEEEENS_10bfloat16_tEfNS_4arch4Sm80ELb1ELb0ELb1ELb0ELb1ELb0ELb0ELb0ELi2ELi2ELi2ELi2ELb1EEENS1_21CollectiveEpilogueBwdISB_SC_SE_Li256ELb0ELb0ELi4EEENS1_25SingleTileBwdLPTSchedulerILb0ELi96ELb1EEEEEEEEEvNT_6ParamsE,"a",@progbits
	.sectionflags	@""
	.align	4
.nv.constant0._ZN7cutlass13device_kernelIN5flash19enable_sm80_to_sm89INS1_16FlashAttnBwdSm80INS1_25CollectiveMainloopBwdSm80ILi2ELi1EN4cute5tupleIJNS5_1CILi64EEENS7_ILi96EEENS7_ILi128EEEEEENS_10bfloat16_tEfNS_4arch4Sm80ELb1ELb0ELb1ELb0ELb1ELb0ELb0ELb0ELi2ELi2ELi2ELi2ELb1EEENS1_21CollectiveEpilogueBwdISB_SC_SE_Li256ELb0ELb0ELi4EEENS1_25SingleTileBwdLPTSchedulerILb0ELi96ELb1EEEEEEEEEvNT_6ParamsE:
	.zero		1176


//--------------------- .nv.constant0._ZN7cutlass13device_kernelIN5flash19enable_sm80_to_sm89INS1_16FlashAttnBwdSm80INS1_25CollectiveMainloopBwdSm80ILi2ELi1EN4cute5tupleIJNS5_1CILi64EEENS7_ILi96EEENS7_ILi128EEEEEENS_10bfloat16_tEfNS_4arch4Sm80ELb1ELb0ELb1ELb0ELb0ELb0ELb0ELb0ELi2ELi2ELi2ELi2ELb1EEENS1_24CollectiveEpilogueBwdGQAISB_fSE_Li256ELb0ELb0EEENS1_25SingleTileBwdLPTSchedulerILb0ELi96ELb0EEEEEEEEEvNT_6ParamsE --------------------------
	.section	.nv.constant0._ZN7cutlass13device_kernelIN5flash19enable_sm80_to_sm89INS1_16FlashAttnBwdSm80INS1_25CollectiveMainloopBwdSm80ILi2ELi1EN4cute5tupleIJNS5_1CILi64EEENS7_ILi96EEENS7_ILi128EEEEEENS_10bfloat16_tEfNS_4arch4Sm80ELb1ELb0ELb1ELb0ELb0ELb0ELb0ELb0ELi2ELi2ELi2ELi2ELb1EEENS1_24CollectiveEpilogueBwdGQAISB_fSE_Li256ELb0ELb0EEENS1_25SingleTileBwdLPTSchedulerILb0ELi96ELb0EEEEEEEEEvNT_6ParamsE,"a",@progbits
	.sectionflags	@""
	.align	4
.nv.constant0._ZN7cutlass13device_kernelIN5flash19enable_sm80_to_sm89INS1_16FlashAttnBwdSm80INS1_25CollectiveMainloopBwdSm80ILi2ELi1EN4cute5tupleIJNS5_1CILi64EEENS7_ILi96EEENS7_ILi128EEEEEENS_10bfloat16_tEfNS_4arch4Sm80ELb1ELb0ELb1ELb0ELb0ELb0ELb0ELb0ELi2ELi2ELi2ELi2ELb1EEENS1_24CollectiveEpilogueBwdGQAISB_fSE_Li256ELb0ELb0EEENS1_25SingleTileBwdLPTSchedulerILb0ELi96ELb0EEEEEEEEEvNT_6ParamsE:
	.zero		1184


//--------------------- .nv.constant0._ZN7cutlass13device_kernelIN5flash19enable_sm80_to_sm89INS1_16FlashAttnBwdSm80INS1_25CollectiveMainloopBwdSm80ILi2ELi1EN4cute5tupleIJNS5_1CILi64EEENS7_ILi96EEENS7_ILi128EEEEEENS_10bfloat16_tEfNS_4arch4Sm80ELb1ELb0ELb1ELb0ELb1ELb0ELb0ELb0ELi2ELi2ELi2ELi2ELb1EEENS1_24CollectiveEpilogueBwdGQAISB_fSE_Li256ELb0ELb1EEENS1_25SingleTileBwdLPTSchedulerILb0ELi96ELb1EEEEEEEEEvNT_6ParamsE --------------------------
	.section	.nv.constant0._ZN7cutlass13device_kernelIN5flash19enable_sm80_to_sm89INS1_16FlashAttnBwdSm80INS1_25CollectiveMainloopBwdSm80ILi2ELi1EN4cute5tupleIJNS5_1CILi64EEENS7_ILi96EEENS7_ILi128EEEEEENS_10bfloat16_tEfNS_4arch4Sm80ELb1ELb0ELb1ELb0ELb1ELb0ELb0ELb0ELi2ELi2ELi2ELi2ELb1EEENS1_24CollectiveEpilogueBwdGQAISB_fSE_Li256ELb0ELb1EEENS1_25SingleTileBwdLPTSchedulerILb0ELi96ELb1EEEEEEEEEvNT_6ParamsE,"a",@progbits
	.sectionflags	@""
	.align	4
.nv.constant0._ZN7cutlass13device_kernelIN5flash19enable_sm80_to_sm89INS1_16FlashAttnBwdSm80INS1_25CollectiveMainloopBwdSm80ILi2ELi1EN4cute5tupleIJNS5_1CILi64EEENS7_ILi96EEENS7_ILi128EEEEEENS_10bfloat16_tEfNS_4arch4Sm80ELb1ELb0ELb1ELb0ELb1ELb0ELb0ELb0ELi2ELi2ELi2ELi2ELb1EEENS1_24CollectiveEpilogueBwdGQAISB_fSE_Li256ELb0ELb1EEENS1_25SingleTileBwdLPTSchedulerILb0ELi96ELb1EEEEEEEEEvNT_6ParamsE:
	.zero		1184


//--------------------- .nv.constant0._ZN7cutlass13device_kernelIN5flash19enable_sm80_to_sm89INS1_16FlashAttnBwdSm80INS1_25CollectiveMainloopBwdSm80ILi2ELi1EN4cute5tupleIJNS5_1CILi64EEENS7_ILi96EEENS7_ILi128EEEEEENS_10bfloat16_tEfNS_4arch4Sm80ELb1ELb0ELb1ELb1ELb0ELb0ELb0ELb0ELi2ELi2ELi2ELi2ELb1EEENS1_21CollectiveEpilogueBwdISB_SC_SE_Li256ELb1ELb0ELi4EEENS1_25SingleTileBwdLPTSchedulerILb1ELi96ELb0EEEEEEEEEvNT_6ParamsE --------------------------
	.section	.nv.constant0._ZN7cutlass13device_kernelIN5flash19enable_sm80_to_sm89INS1_16FlashAttnBwdSm80INS1_25CollectiveMainloopBwdSm80ILi2ELi1EN4cute5tupleIJNS5_1CILi64EEENS7_ILi96EEENS7_ILi128EEEEEENS_10bfloat16_tEfNS_4arch4Sm80ELb1ELb0ELb1ELb1ELb0ELb0ELb0ELb0ELi2ELi2ELi2ELi2ELb1EEENS1_21CollectiveEpilogueBwdISB_SC_SE_Li256ELb1ELb0ELi4EEENS1_25SingleTileBwdLPTSchedulerILb1ELi96ELb0EEEEEEEEEvNT_6ParamsE,"a",@progbits
	.sectionflags	@""
	.align	4
.nv.constant0._ZN7cutlass13device_kernelIN5flash19enable_sm80_to_sm89INS1_16FlashAttnBwdSm80INS1_25CollectiveMainloopBwdSm80ILi2ELi1EN4cute5tupleIJNS5_1CILi64EEENS7_ILi96EEENS7_ILi128EEEEEENS_10bfloat16_tEfNS_4arch4Sm80ELb1ELb0ELb1ELb1ELb0ELb0ELb0ELb0ELi2ELi2ELi2ELi2ELb1EEENS1_21CollectiveEpilogueBwdISB_SC_SE_Li256ELb1ELb0ELi4EEENS1_25SingleTileBwdLPTSchedulerILb1ELi96ELb0EEEEEEEEEvNT_6ParamsE:
	.zero		1176


//--------------------- .nv.constant0._ZN7cutlass13device_kernelIN5flash19enable_sm80_to_sm89INS1_16FlashAttnBwdSm80INS1_25CollectiveMainloopBwdSm80ILi2ELi1EN4cute5tupleIJNS5_1CILi64EEENS7_ILi96EEENS7_ILi128EEEEEENS_10bfloat16_tEfNS_4arch4Sm80ELb1ELb0ELb1ELb1ELb1ELb0ELb0ELb0ELi2ELi2ELi2ELi2ELb1EEENS1_21CollectiveEpilogueBwdISB_SC_SE_Li256ELb1ELb0ELi4EEENS1_25SingleTileBwdLPTSchedulerILb1ELi96ELb1EEEEEEEEEvNT_6ParamsE --------------------------
	.section	.nv.constant0._ZN7cutlass13device_kernelIN5flash19enable_sm80_to_sm89INS1_16FlashAttnBwdSm80INS1_25CollectiveMainloopBwdSm80ILi2ELi1EN4cute5tupleIJNS5_1CILi64EEENS7_ILi96EEENS7_ILi128EEEEEENS_10bfloat16_tEfNS_4arch4Sm80ELb1ELb0ELb1ELb1ELb1ELb0ELb0ELb0ELi2ELi2ELi2ELi2ELb1EEENS1_21CollectiveEpilogueBwdISB_SC_SE_Li256ELb1ELb0ELi4EEENS1_25SingleTileBwdLPTSchedulerILb1ELi96ELb1EEEEEEEEEvNT_6ParamsE,"a",@progbits
	.sectionflags	@""
	.align	4
.nv.constant0._ZN7cutlass13device_kernelIN5flash19enable_sm80_to_sm89INS1_16FlashAttnBwdSm80INS1_25CollectiveMainloopBwdSm80ILi2ELi1EN4cute5tupleIJNS5_1CILi64EEENS7_ILi96EEENS7_ILi128EEEEEENS_10bfloat16_tEfNS_4arch4Sm80ELb1ELb0ELb1ELb1ELb1ELb0ELb0ELb0ELi2ELi2ELi2ELi2ELb1EEENS1_21CollectiveEpilogueBwdISB_SC_SE_Li256ELb1ELb0ELi4EEENS1_25SingleTileBwdLPTSchedulerILb1ELi96ELb1EEEEEEEEEvNT_6ParamsE:
	.zero		1176


//--------------------- .nv.constant0._ZN7cutlass13device_kernelIN5flash19enable_sm80_to_sm89INS1_16FlashAttnBwdSm80INS1_25CollectiveMainloopBwdSm80ILi2ELi1EN4cute5tupleIJNS5_1CILi64EEENS7_ILi96EEENS7_ILi128EEEEEENS_10bfloat16_tEfNS_4arch4Sm80ELb1ELb0ELb1ELb1ELb0ELb0ELb0ELb0ELi2ELi2ELi2ELi2ELb1EEENS1_24CollectiveEpilogueBwdGQAISB_fSE_Li256ELb1ELb0EEENS1_25SingleTileBwdLPTSchedulerILb1ELi96ELb0EEEEEEEEEvNT_6ParamsE --------------------------
	.section	.nv.constant0._ZN7cutlass13device_kernelIN5flash19enable_sm80_to_sm89INS1_16FlashAttnBwdSm80INS1_25CollectiveMainloopBwdSm80ILi2ELi1EN4cute5tupleIJNS5_1CILi64EEENS7_ILi96EEENS7_ILi128EEEEEENS_10bfloat16_tEfNS_4arch4Sm80ELb1ELb0ELb1ELb1ELb0ELb0ELb0ELb0ELi2ELi2ELi2ELi2ELb1EEENS1_24CollectiveEpilogueBwdGQAISB_fSE_Li256ELb1ELb0EEENS1_25SingleTileBwdLPTSchedulerILb1ELi96ELb0EEEEEEEEEvNT_6ParamsE,"a",@progbits
	.sectionflags	@""
	.align	4
.nv.constant0._ZN7cutlass13device_kernelIN5flash19enable_sm80_to_sm89INS1_16FlashAttnBwdSm80INS1_25CollectiveMainloopBwdSm80ILi2ELi1EN4cute5tupleIJNS5_1CILi64EEENS7_ILi96EEENS7_ILi128EEEEEENS_10bfloat16_tEfNS_4arch4Sm80ELb1ELb0ELb1ELb1ELb0ELb0ELb0ELb0ELi2ELi2ELi2ELi2ELb1EEENS1_24CollectiveEpilogueBwdGQAISB_fSE_Li256ELb1ELb0EEENS1_25SingleTileBwdLPTSchedulerILb1ELi96ELb0EEEEEEEEEvNT_6ParamsE:
	.zero		1184


//--------------------- .nv.constant0._ZN7cutlass13device_kernelIN5flash32FlashAttnBwdPostprocessConvertdQIN4cute5tupleIJNS3_1CILi96EEENS5_ILi128EEEEEENS_10bfloat16_tEfNS_4arch4Sm80ELi256ENS3_8TiledMMAINS3_8MMA_AtomIJNS3_30SM80_16x8x16_F32BF16BF16F32_TNEEEENS3_6LayoutINS4_IJNS5_ILi2EEENS5_ILi4EEENS5_ILi1EEEEEENS4_IJSJ_SH_NS5_ILi0EEEEEEEENS4_IJNS5_ILi32EEENS5_ILi64EEENS5_ILi16EEEEEEEELb0EEEEEvNT_6ParamsE --------------------------
	.section	.nv.constant0._ZN7cutlass13device_kernelIN5flash32FlashAttnBwdPostprocessConvertdQIN4cute5tupleIJNS3_1CILi96EEENS5_ILi128EEEEEENS_10bfloat16_tEfNS_4arch4Sm80ELi256ENS3_8TiledMMAINS3_8MMA_AtomIJNS3_30SM80_16x8x16_F32BF16BF16F32_TNEEEENS3_6LayoutINS4_IJNS5_ILi2EEENS5_ILi4EEENS5_ILi1EEEEEENS4_IJSJ_SH_NS5_ILi0EEEEEEEENS4_IJNS5_ILi32EEENS5_ILi64EEENS5_ILi16EEEEEEEELb0EEEEEvNT_6ParamsE,"a",@progbits
	.sectionflags	@""
	.align	4
.nv.constant0._ZN7cutlass13device_kernelIN5flash32FlashAttnBwdPostprocessConvertdQIN4cute5tupleIJNS3_1CILi96EEENS5_ILi128EEEEEENS_10bfloat16_tEfNS_4arch4Sm80ELi256ENS3_8TiledMMAINS3_8MMA_AtomIJNS3_30SM80_16x8x16_F32BF16BF16F32_TNEEEENS3_6LayoutINS4_IJNS5_ILi2EEENS5_ILi4EEENS5_ILi1EEEEEENS4_IJSJ_SH_NS5_ILi0EEEEEEEENS4_IJNS5_ILi32EEENS5_ILi64EEENS5_ILi16EEEEEEEELb0EEEEEvNT_6ParamsE:
	.zero		640


//--------------------- .nv.constant0._ZN7cutlass13device_kernelIN5flash19enable_sm80_to_sm89INS1_16FlashAttnBwdSm80INS1_25CollectiveMainloopBwdSm80ILi2ELi1EN4cute5tupleIJNS5_1CILi64EEENS7_ILi96EEENS7_ILi128EEEEEENS_10bfloat16_tEfNS_4arch4Sm80ELb1ELb0ELb1ELb1ELb1ELb0ELb0ELb0ELi2ELi2ELi2ELi2ELb1EEENS1_24CollectiveEpilogueBwdGQAISB_fSE_Li256ELb1ELb1EEENS1_25SingleTileBwdLPTSchedulerILb1ELi96ELb1EEEEEEEEEvNT_6ParamsE --------------------------
	.section	.nv.constant0._ZN7cutlass13device_kernelIN5flash19enable_sm80_to_sm89INS1_16FlashAttnBwdSm80INS1_25CollectiveMainloopBwdSm80ILi2ELi1EN4cute5tupleIJNS5_1CILi64EEENS7_ILi96EEENS7_ILi128EEEEEENS_10bfloat16_tEfNS_4arch4Sm80ELb1ELb0ELb1ELb1ELb1ELb0ELb0ELb0ELi2ELi2ELi2ELi2ELb1EEENS1_24CollectiveEpilogueBwdGQAISB_fSE_Li256ELb1ELb1EEENS1_25SingleTileBwdLPTSchedulerILb1ELi96ELb1EEEEEEEEEvNT_6ParamsE,"a",@progbits
	.sectionflags	@""
	.align	4
.nv.constant0._ZN7cutlass13device_kernelIN5flash19enable_sm80_to_sm89INS1_16FlashAttnBwdSm80INS1_25CollectiveMainloopBwdSm80ILi2ELi1EN4cute5tupleIJNS5_1CILi64EEENS7_ILi96EEENS7_ILi128EEEEEENS_10bfloat16_tEfNS_4arch4Sm80ELb1ELb0ELb1ELb1ELb1ELb0ELb0ELb0ELi2ELi2ELi2ELi2ELb1EEENS1_24CollectiveEpilogueBwdGQAISB_fSE_Li256ELb1ELb1EEENS1_25SingleTileBwdLPTSchedulerILb1ELi96ELb1EEEEEEEEEvNT_6ParamsE:
	.zero		1184


//--------------------- .nv.constant0._ZN7cutlass13device_kernelIN5flash19enable_sm80_to_sm89INS1_16FlashAttnBwdSm80INS1_25CollectiveMainloopBwdSm80ILi2ELi2EN4cute5tupleIJNS5_1CILi64EEENS7_ILi128EEES9_EEENS_10bfloat16_tEfNS_4arch4Sm80ELb0ELb0ELb1ELb0ELb0ELb0ELb0ELb0ELi2ELi2ELi2ELi2ELb0EEENS1_21CollectiveEpilogueBwdISA_SB_SD_Li256ELb0ELb0ELi4EEENS1_19SingleTileSchedulerILb0ELb0ELb0ELi128EEEEEEEEEvNT_6ParamsE --------------------------
	.section	.nv.constant0._ZN7cutlass13device_kernelIN5flash19enable_sm80_to_sm89INS1_16FlashAttnBwdSm80INS1_25CollectiveMainloopBwdSm80ILi2ELi2EN4cute5tupleIJNS5_1CILi64EEENS7_ILi128EEES9_EEENS_10bfloat16_tEfNS_4arch4Sm80ELb0ELb0ELb1ELb0ELb0ELb0ELb0ELb0ELi2ELi2ELi2ELi2ELb0EEENS1_21CollectiveEpilogueBwdISA_SB_SD_Li256ELb0ELb0ELi4EEENS1_19SingleTileSchedulerILb0ELb0ELb0ELi128EEEEEEEEEvNT_6ParamsE,"a",@progbits
	.sectionflags	@""
	.align	4
.nv.constant0._ZN7cutlass13device_kernelIN5flash19enable_sm80_to_sm89INS1_16FlashAttnBwdSm80INS1_25CollectiveMainloopBwdSm80ILi2ELi2EN4cute5tupleIJNS5_1CILi64EEENS7_ILi128EEES9_EEENS_10bfloat16_tEfNS_4arch4Sm80ELb0ELb0ELb1ELb0ELb0ELb0ELb0ELb0ELi2ELi2ELi2ELi2ELb0EEENS1_21CollectiveEpilogueBwdISA_SB_SD_Li256ELb0ELb0ELi4EEENS1_19SingleTileSchedulerILb0ELb0ELb0ELi128EEEEEEEEEvNT_6ParamsE:
	.zero		1152


//--------------------- .nv.constant0._ZN7cutlass13device_kernelIN5flash19enable_sm80_to_sm89INS1_16FlashAttnBwdSm80INS1_25CollectiveMainloopBwdSm80ILi2ELi2EN4cute5tupleIJNS5_1CILi64EEENS7_ILi128EEES9_EEENS_10bfloat16_tEfNS_4arch4Sm80ELb0ELb0ELb1ELb0ELb1ELb0ELb0ELb0ELi2ELi2ELi2ELi2ELb0EEENS1_21CollectiveEpilogueBwdISA_SB_SD_Li256ELb0ELb0ELi4EEENS1_19SingleTileSchedulerILb0ELb0ELb0ELi128EEEEEEEEEvNT_6ParamsE --------------------------
	.section	.nv.constant0._ZN7cutlass13device_kernelIN5flash19enable_sm80_to_sm89INS1_16FlashAttnBwdSm80INS1_25CollectiveMainloopBwdSm80ILi2ELi2EN4cute5tupleIJNS5_1CILi64EEENS7_ILi128EEES9_EEENS_10bfloat16_tEfNS_4arch4Sm80ELb0ELb0ELb1ELb0ELb1ELb0ELb0ELb0ELi2ELi2ELi2ELi2ELb0EEENS1_21CollectiveEpilogueBwdISA_SB_SD_Li256ELb0ELb0ELi4EEENS1_19SingleTileSchedulerILb0ELb0ELb0ELi128EEEEEEEEEvNT_6ParamsE,"a",@progbits
	.sectionflags	@""
	.align	4
.nv.constant0._ZN7cutlass13device_kernelIN5flash19enable_sm80_to_sm89INS1_16FlashAttnBwdSm80INS1_25CollectiveMainloopBwdSm80ILi2ELi2EN4cute5tupleIJNS5_1CILi64EEENS7_ILi128EEES9_EEENS_10bfloat16_tEfNS_4arch4Sm80ELb0ELb0ELb1ELb0ELb1ELb0ELb0ELb0ELi2ELi2ELi2ELi2ELb0EEENS1_21CollectiveEpilogueBwdISA_SB_SD_Li256ELb0ELb0ELi4EEENS1_19SingleTileSchedulerILb0ELb0ELb0ELi128EEEEEEEEEvNT_6ParamsE:
	.zero		1152


//--------------------- .nv.constant0._ZN7cutlass13device_kernelIN5flash19enable_sm80_to_sm89INS1_16FlashAttnBwdSm80INS1_25CollectiveMainloopBwdSm80ILi2ELi2EN4cute5tupleIJNS5_1CILi64EEENS7_ILi128EEES9_EEENS_10bfloat16_tEfNS_4arch4Sm80ELb0ELb0ELb1ELb0ELb0ELb0ELb0ELb0ELi2ELi2ELi2ELi2ELb0EEENS1_24CollectiveEpilogueBwdGQAISA_fSD_Li256ELb0ELb0EEENS1_19SingleTileSchedulerILb0ELb0ELb0ELi128EEEEEEEEEvNT_6ParamsE --------------------------
	.section	.nv.constant0._ZN7cutlass13device_kernelIN5flash19enable_sm80_to_sm89INS1_16FlashAttnBwdSm80INS1_25CollectiveMainloopBwdSm80ILi2ELi2EN4cute5tupleIJNS5_1CILi64EEENS7_ILi128EEES9_EEENS_10bfloat16_tEfNS_4arch4Sm80ELb0ELb0ELb1ELb0ELb0ELb0ELb0ELb0ELi2ELi2ELi2ELi2ELb0EEENS1_24CollectiveEpilogueBwdGQAISA_fSD_Li256ELb0ELb0EEENS1_19SingleTileSchedulerILb0ELb0ELb0ELi128EEEEEEEEEvNT_6ParamsE,"a",@progbits
	.sectionflags	@""
	.align	4
.nv.constant0._ZN7cutlass13device_kernelIN5flash19enable_sm80_to_sm89INS1_16FlashAttnBwdSm80INS1_25CollectiveMainloopBwdSm80ILi2ELi2EN4cute5tupleIJNS5_1CILi64EEENS7_ILi128EEES9_EEENS_10bfloat16_tEfNS_4arch4Sm80ELb0ELb0ELb1ELb0ELb0ELb0ELb0ELb0ELi2ELi2ELi2ELi2ELb0EEENS1_24CollectiveEpilogueBwdGQAISA_fSD_Li256ELb0ELb0EEENS1_19SingleTileSchedulerILb0ELb0ELb0ELi128EEEEEEEEEvNT_6ParamsE:
	.zero		1160


//--------------------- .nv.constant0._ZN7cutlass13device_kernelIN5flash19enable_sm80_to_sm89INS1_16FlashAttnBwdSm80INS1_25CollectiveMainloopBwdSm80ILi2ELi2EN4cute5tupleIJNS5_1CILi64EEENS7_ILi128EEES9_EEENS_10bfloat16_tEfNS_4arch4Sm80ELb0ELb0ELb1ELb0ELb1ELb0ELb0ELb0ELi2ELi2ELi2ELi2ELb0EEENS1_24CollectiveEpilogueBwdGQAISA_fSD_Li256ELb0ELb1EEENS1_19SingleTileSchedulerILb0ELb0ELb0ELi128EEEEEEEEEvNT_6ParamsE --------------------------
	.section	.nv.constant0._ZN7cutlass13device_kernelIN5flash19enable_sm80_to_sm89INS1_16FlashAttnBwdSm80INS1_25CollectiveMainloopBwdSm80ILi2ELi2EN4cute5tupleIJNS5_1CILi64EEENS7_ILi128EEES9_EEENS_10bfloat16_tEfNS_4arch4Sm80ELb0ELb0ELb1ELb0ELb1ELb0ELb0ELb0ELi2ELi2ELi2ELi2ELb0EEENS1_24CollectiveEpilogueBwdGQAISA_fSD_Li256ELb0ELb1EEENS1_19SingleTileSchedulerILb0ELb0ELb0ELi128EEEEEEEEEvNT_6ParamsE,"a",@progbits
	.sectionflags	@""
	.align	4
.nv.constant0._ZN7cutlass13device_kernelIN5flash19enable_sm80_to_sm89INS1_16FlashAttnBwdSm80INS1_25CollectiveMainloopBwdSm80ILi2ELi2EN4cute5tupleIJNS5_1CILi64EEENS7_ILi128EEES9_EEENS_10bfloat16_tEfNS_4arch4Sm80ELb0ELb0ELb1ELb0ELb1ELb0ELb0ELb0ELi2ELi2ELi2ELi2ELb0EEENS1_24CollectiveEpilogueBwdGQAISA_fSD_Li256ELb0ELb1EEENS1_19SingleTileSchedulerILb0ELb0ELb0ELi128EEEEEEEEEvNT_6ParamsE:
	.zero		1160


//--------------------- .nv.constant0._ZN7cutlass13device_kernelIN5flash19enable_sm80_to_sm89INS1_16FlashAttnBwdSm80INS1_25CollectiveMainloopBwdSm80ILi2ELi2EN4cute5tupleIJNS5_1CILi64EEENS7_ILi128EEES9_EEENS_10bfloat16_tEfNS_4arch4Sm80ELb0ELb0ELb1ELb1ELb0ELb0ELb0ELb0ELi2ELi2ELi2ELi2ELb0EEENS1_21CollectiveEpilogueBwdISA_SB_SD_Li256ELb1ELb0ELi4EEENS1_19SingleTileSchedulerILb1ELb0ELb0ELi128EEEEEEEEEvNT_6ParamsE --------------------------
	.section	.nv.constant0._ZN7cutlass13device_kernelIN5flash19enable_sm80_to_sm89INS1_16FlashAttnBwdSm80INS1_25CollectiveMainloopBwdSm80ILi2ELi2EN4cute5tupleIJNS5_1CILi64EEENS7_ILi128EEES9_EEENS_10bfloat16_tEfNS_4arch4Sm80ELb0ELb0ELb1ELb1ELb0ELb0ELb0ELb0ELi2ELi2ELi2ELi2ELb0EEENS1_21CollectiveEpilogueBwdISA_SB_SD_Li256ELb1ELb0ELi4EEENS1_19SingleTileSchedulerILb1ELb0ELb0ELi128EEEEEEEEEvNT_6ParamsE,"a",@progbits
	.sectionflags	@""
	.align	4
.nv.constant0._ZN7cutlass13device_kernelIN5flash19enable_sm80_to_sm89INS1_16FlashAttnBwdSm80INS1_25CollectiveMainloopBwdSm80ILi2ELi2EN4cute5tupleIJNS5_1CILi64EEENS7_ILi128EEES9_EEENS_10bfloat16_tEfNS_4arch4Sm80ELb0ELb0ELb1ELb1ELb0ELb0ELb0ELb0ELi2ELi2ELi2ELi2ELb0EEENS1_21CollectiveEpilogueBwdISA_SB_SD_Li256ELb1ELb0ELi4EEENS1_19SingleTileSchedulerILb1ELb0ELb0ELi128EEEEEEEEEvNT_6ParamsE:
	.zero		1152


//--------------------- .nv.constant0._ZN7cutlass13device_kernelIN5flash19enable_sm80_to_sm89INS1_16FlashAttnBwdSm80INS1_25CollectiveMainloopBwdSm80ILi2ELi2EN4cute5tupleIJNS5_1CILi64EEENS7_ILi128EEES9_EEENS_10bfloat16_tEfNS_4arch4Sm80ELb0ELb0ELb1ELb1ELb1ELb0ELb0ELb0ELi2ELi2ELi2ELi2ELb0EEENS1_21CollectiveEpilogueBwdISA_SB_SD_Li256ELb1ELb0ELi4EEENS1_19SingleTileSchedulerILb1ELb0ELb0ELi128EEEEEEEEEvNT_6ParamsE --------------------------
	.section	.nv.constant0._ZN7cutlass13device_kernelIN5flash19enable_sm80_to_sm89INS1_16FlashAttnBwdSm80INS1_25CollectiveMainloopBwdSm80ILi2ELi2EN4cute5tupleIJNS5_1CILi64EEENS7_ILi128EEES9_EEENS_10bfloat16_tEfNS_4arch4Sm80ELb0ELb0ELb1ELb1ELb1ELb0ELb0ELb0ELi2ELi2ELi2ELi2ELb0EEENS1_21CollectiveEpilogueBwdISA_SB_SD_Li256ELb1ELb0ELi4EEENS1_19SingleTileSchedulerILb1ELb0ELb0ELi128EEEEEEEEEvNT_6ParamsE,"a",@progbits
	.sectionflags	@""
	.align	4
.nv.constant0._ZN7cutlass13device_kernelIN5flash19enable_sm80_to_sm89INS1_16FlashAttnBwdSm80INS1_25CollectiveMainloopBwdSm80ILi2ELi2EN4cute5tupleIJNS5_1CILi64EEENS7_ILi128EEES9_EEENS_10bfloat16_tEfNS_4arch4Sm80ELb0ELb0ELb1ELb1ELb1ELb0ELb0ELb0ELi2ELi2ELi2ELi2ELb0EEENS1_21CollectiveEpilogueBwdISA_SB_SD_Li256ELb1ELb0ELi4EEENS1_19SingleTileSchedulerILb1ELb0ELb0ELi128EEEEEEEEEvNT_6ParamsE:
	.zero		1152


//--------------------- .nv.constant0._ZN7cutlass13device_kernelIN5flash19enable_sm80_to_sm89INS1_16FlashAttnBwdSm80INS1_25CollectiveMainloopBwdSm80ILi2ELi2EN4cute5tupleIJNS5_1CILi64EEENS7_ILi128EEES9_EEENS_10bfloat16_tEfNS_4arch4Sm80ELb0ELb0ELb1ELb1ELb0ELb0ELb0ELb0ELi2ELi2ELi2ELi2ELb0EEENS1_24CollectiveEpilogueBwdGQAISA_fSD_Li256ELb1ELb0EEENS1_19SingleTileSchedulerILb1ELb0ELb0ELi128EEEEEEEEEvNT_6ParamsE --------------------------
	.section	.nv.constant0._ZN7cutlass13device_kernelIN5flash19enable_sm80_to_sm89INS1_16FlashAttnBwdSm80INS1_25CollectiveMainloopBwdSm80ILi2ELi2EN4cute5tupleIJNS5_1CILi64EEENS7_ILi128EEES9_EEENS_10bfloat16_tEfNS_4arch4Sm80ELb0ELb0ELb1ELb1ELb0ELb0ELb0ELb0ELi2ELi2ELi2ELi2ELb0EEENS1_24CollectiveEpilogueBwdGQAISA_fSD_Li256ELb1ELb0EEENS1_19SingleTileSchedulerILb1ELb0ELb0ELi128EEEEEEEEEvNT_6ParamsE,"a",@progbits
	.sectionflags	@""
	.align	4
.nv.constant0._ZN7cutlass13device_kernelIN5flash19enable_sm80_to_sm89INS1_16FlashAttnBwdSm80INS1_25CollectiveMainloopBwdSm80ILi2ELi2EN4cute5tupleIJNS5_1CILi64EEENS7_ILi128EEES9_EEENS_10bfloat16_tEfNS_4arch4Sm80ELb0ELb0ELb1ELb1ELb0ELb0ELb0ELb0ELi2ELi2ELi2ELi2ELb0EEENS1_24CollectiveEpilogueBwdGQAISA_fSD_Li256ELb1ELb0EEENS1_19SingleTileSchedulerILb1ELb0ELb0ELi128EEEEEEEEEvNT_6ParamsE:
	.zero		1160


//--------------------- .nv.constant0._ZN7cutlass13device_kernelIN5flash19enable_sm80_to_sm89INS1_16FlashAttnBwdSm80INS1_25CollectiveMainloopBwdSm80ILi2ELi2EN4cute5tupleIJNS5_1CILi64EEENS7_ILi128EEES9_EEENS_10bfloat16_tEfNS_4arch4Sm80ELb0ELb0ELb1ELb1ELb1ELb0ELb0ELb0ELi2ELi2ELi2ELi2ELb0EEENS1_24CollectiveEpilogueBwdGQAISA_fSD_Li256ELb1ELb1EEENS1_19SingleTileSchedulerILb1ELb0ELb0ELi128EEEEEEEEEvNT_6ParamsE --------------------------
	.section	.nv.constant0._ZN7cutlass13device_kernelIN5flash19enable_sm80_to_sm89INS1_16FlashAttnBwdSm80INS1_25CollectiveMainloopBwdSm80ILi2ELi2EN4cute5tupleIJNS5_1CILi64EEENS7_ILi128EEES9_EEENS_10bfloat16_tEfNS_4arch4Sm80ELb0ELb0ELb1ELb1ELb1ELb0ELb0ELb0ELi2ELi2ELi2ELi2ELb0EEENS1_24CollectiveEpilogueBwdGQAISA_fSD_Li256ELb1ELb1EEENS1_19SingleTileSchedulerILb1ELb0ELb0ELi128EEEEEEEEEvNT_6ParamsE,"a",@progbits
	.sectionflags	@""
	.align	4
.nv.constant0._ZN7cutlass13device_kernelIN5flash19enable_sm80_to_sm89INS1_16FlashAttnBwdSm80INS1_25CollectiveMainloopBwdSm80ILi2ELi2EN4cute5tupleIJNS5_1CILi64EEENS7_ILi128EEES9_EEENS_10bfloat16_tEfNS_4arch4Sm80ELb0ELb0ELb1ELb1ELb1ELb0ELb0ELb0ELi2ELi2ELi2ELi2ELb0EEENS1_24CollectiveEpilogueBwdGQAISA_fSD_Li256ELb1ELb1EEENS1_19SingleTileSchedulerILb1ELb0ELb0ELi128EEEEEEEEEvNT_6ParamsE:
	.zero		1160


//--------------------- .nv.constant0._ZN7cutlass13device_kernelIN5flash19enable_sm80_to_sm89INS1_16FlashAttnBwdSm80INS1_25CollectiveMainloopBwdSm80ILi2ELi2EN4cute5tupleIJNS5_1CILi64EEENS7_ILi128EEES9_EEENS_10bfloat16_tEfNS_4arch4Sm80ELb0ELb1ELb1ELb0ELb0ELb0ELb0ELb0ELi2ELi2ELi2ELi2ELb0EEENS1_21CollectiveEpilogueBwdISA_SB_SD_Li256ELb0ELb0ELi4EEENS1_19SingleTileSchedulerILb0ELb0ELb0ELi128EEEEEEEEEvNT_6ParamsE --------------------------
	.section	.nv.constant0._ZN7cutlass13device_kernelIN5flash19enable_sm80_to_sm89INS1_16FlashAttnBwdSm80INS1_25CollectiveMainloopBwdSm80ILi2ELi2EN4cute5tupleIJNS5_1CILi64EEENS7_ILi128EEES9_EEENS_10bfloat16_tEfNS_4arch4Sm80ELb0ELb1ELb1ELb0ELb0ELb0ELb0ELb0ELi2ELi2ELi2ELi2ELb0EEENS1_21CollectiveEpilogueBwdISA_SB_SD_Li256ELb0ELb0ELi4EEENS1_19SingleTileSchedulerILb0ELb0ELb0ELi128EEEEEEEEEvNT_6ParamsE,"a",@progbits
	.sectionflags	@""
	.align	4
.nv.constant0._ZN7cutlass13device_kernelIN5flash19enable_sm80_to_sm89INS1_16FlashAttnBwdSm80INS1_25CollectiveMainloopBwdSm80ILi2ELi2EN4cute5tupleIJNS5_1CILi64EEENS7_ILi128EEES9_EEENS_10bfloat16_tEfNS_4arch4Sm80ELb0ELb1ELb1ELb0ELb0ELb0ELb0ELb0ELi2ELi2ELi2ELi2ELb0EEENS1_21CollectiveEpilogueBwdISA_SB_SD_Li256ELb0ELb0ELi4EEENS1_19SingleTileSchedulerILb0ELb0ELb0ELi128EEEEEEEEEvNT_6ParamsE:
	.zero		1152


//--------------------- .nv.constant0._ZN7cutlass13device_kernelIN5flash19enable_sm80_to_sm89INS1_16FlashAttnBwdSm80INS1_25CollectiveMainloopBwdSm80ILi2ELi2EN4cute5tupleIJNS5_1CILi64EEENS7_ILi128EEES9_EEENS_10bfloat16_tEfNS_4arch4Sm80ELb0ELb1ELb1ELb0ELb1ELb0ELb0ELb0ELi2ELi2ELi2ELi2ELb0EEENS1_21CollectiveEpilogueBwdISA_SB_SD_Li256ELb0ELb0ELi4EEENS1_19SingleTileSchedulerILb0ELb0ELb0ELi128EEEEEEEEEvNT_6ParamsE --------------------------
	.section	.nv.constant0._ZN7cutlass13device_kernelIN5flash19enable_sm80_to_sm89INS1_16FlashAttnBwdSm80INS1_25CollectiveMainloopBwdSm80ILi2ELi2EN4cute5tupleIJNS5_1CILi64EEENS7_ILi128EEES9_EEENS_10bfloat16_tEfNS_4arch4Sm80ELb0ELb1ELb1ELb0ELb1ELb0ELb0ELb0ELi2ELi2ELi2ELi2ELb0EEENS1_21CollectiveEpilogueBwdISA_SB_SD_Li256ELb0ELb0ELi4EEENS1_19SingleTileSchedulerILb0ELb0ELb0ELi128EEEEEEEEEvNT_6ParamsE,"a",@progbits
	.sectionflags	@""
	.align	4
.nv.constant0._ZN7cutlass13device_kernelIN5flash19enable_sm80_to_sm89INS1_16FlashAttnBwdSm80INS1_25CollectiveMainloopBwdSm80ILi2ELi2EN4cute5tupleIJNS5_1CILi64EEENS7_ILi128EEES9_EEENS_10bfloat16_tEfNS_4arch4Sm80ELb0ELb1ELb1ELb0ELb1ELb0ELb0ELb0ELi2ELi2ELi2ELi2ELb0EEENS1_21CollectiveEpilogueBwdISA_SB_SD_Li256ELb0ELb0ELi4EEENS1_19SingleTileSchedulerILb0ELb0ELb0ELi128EEEEEEEEEvNT_6ParamsE:
	.zero		1152


//--------------------- .nv.constant0._ZN7cutlass13device_kernelIN5flash19enable_sm80_to_sm89INS1_16FlashAttnBwdSm80INS1_25CollectiveMainloopBwdSm80ILi2ELi2EN4cute5tupleIJNS5_1CILi64EEENS7_ILi128EEES9_EEENS_10bfloat16_tEfNS_4arch4Sm80ELb0ELb1ELb1ELb0ELb0ELb0ELb0ELb0ELi2ELi2ELi2ELi2ELb0EEENS1_24CollectiveEpilogueBwdGQAISA_fSD_Li256ELb0ELb0EEENS1_19SingleTileSchedulerILb0ELb0ELb0ELi128EEEEEEEEEvNT_6ParamsE --------------------------
	.section	.nv.constant0._ZN7cutlass13device_kernelIN5flash19enable_sm80_to_sm89INS1_16FlashAttnBwdSm80INS1_25CollectiveMainloopBwdSm80ILi2ELi2EN4cute5tupleIJNS5_1CILi64EEENS7_ILi128EEES9_EEENS_10bfloat16_tEfNS_4arch4Sm80ELb0ELb1ELb1ELb0ELb0ELb0ELb0ELb0ELi2ELi2ELi2ELi2ELb0EEENS1_24CollectiveEpilogueBwdGQAISA_fSD_Li256ELb0ELb0EEENS1_19SingleTileSchedulerILb0ELb0ELb0ELi128EEEEEEEEEvNT_6ParamsE,"a",@progbits
	.sectionflags	@""
	.align	4
.nv.constant0._ZN7cutlass13device_kernelIN5flash19enable_sm80_to_sm89INS1_16FlashAttnBwdSm80INS1_25CollectiveMainloopBwdSm80ILi2ELi2EN4cute5tupleIJNS5_1CILi64EEENS7_ILi128EEES9_EEENS_10bfloat16_tEfNS_4arch4Sm80ELb0ELb1ELb1ELb0ELb0ELb0ELb0ELb0ELi2ELi2ELi2ELi2ELb0EEENS1_24CollectiveEpilogueBwdGQAISA_fSD_Li256ELb0ELb0EEENS1_19SingleTileSchedulerILb0ELb0ELb0ELi128EEEEEEEEEvNT_6ParamsE:
	.zero		1160


//--------------------- .nv.constant0._ZN7cutlass13device_kernelIN5flash19enable_sm80_to_sm89INS1_16FlashAttnBwdSm80INS1_25CollectiveMainloopBwdSm80ILi2ELi2EN4cute5tupleIJNS5_1CILi64EEENS7_ILi128EEES9_EEENS_10bfloat16_tEfNS_4arch4Sm80ELb0ELb1ELb1ELb0ELb1ELb0ELb0ELb0ELi2ELi2ELi2ELi2ELb0EEENS1_24CollectiveEpilogueBwdGQAISA_fSD_Li256ELb0ELb1EEENS1_19SingleTileSchedulerILb0ELb0ELb0ELi128EEEEEEEEEvNT_6ParamsE --------------------------
	.section	.nv.constant0._ZN7cutlass13device_kernelIN5flash19enable_sm80_to_sm89INS1_16FlashAttnBwdSm80INS1_25CollectiveMainloopBwdSm80ILi2ELi2EN4cute5tupleIJNS5_1CILi64EEENS7_ILi128EEES9_EEENS_10bfloat16_tEfNS_4arch4Sm80ELb0ELb1ELb1ELb0ELb1ELb0ELb0ELb0ELi2ELi2ELi2ELi2ELb0EEENS1_24CollectiveEpilogueBwdGQAISA_fSD_Li256ELb0ELb1EEENS1_19SingleTileSchedulerILb0ELb0ELb0ELi128EEEEEEEEEvNT_6ParamsE,"a",@progbits
	.sectionflags	@""
	.align	4
.nv.constant0._ZN7cutlass13device_kernelIN5flash19enable_sm80_to_sm89INS1_16FlashAttnBwdSm80INS1_25CollectiveMainloopBwdSm80ILi2ELi2EN4cute5tupleIJNS5_1CILi64EEENS7_ILi128EEES9_EEENS_10bfloat16_tEfNS_4arch4Sm80ELb0ELb1ELb1ELb0ELb1ELb0ELb0ELb0ELi2ELi2ELi2ELi2ELb0EEENS1_24CollectiveEpilogueBwdGQAISA_fSD_Li256ELb0ELb1EEENS1_19SingleTileSchedulerILb0ELb0ELb0ELi128EEEEEEEEEvNT_6ParamsE:
	.zero		1160


//--------------------- .nv.constant0._ZN7cutlass13device_kernelIN5flash19enable_sm80_to_sm89INS1_16FlashAttnBwdSm80INS1_25CollectiveMainloopBwdSm80ILi2ELi2EN4cute5tupleIJNS5_1CILi64EEENS7_ILi128EEES9_EEENS_10bfloat16_tEfNS_4arch4Sm80ELb0ELb1ELb1ELb1ELb0ELb0ELb0ELb0ELi2ELi2ELi2ELi2ELb0EEENS1_21CollectiveEpilogueBwdISA_SB_SD_Li256ELb1ELb0ELi4EEENS1_19SingleTileSchedulerILb1ELb0ELb0ELi128EEEEEEEEEvNT_6ParamsE --------------------------
	.section	.nv.constant0._ZN7cutlass13device_kernelIN5flash19enable_sm80_to_sm89INS1_16FlashAttnBwdSm80INS1_25CollectiveMainloopBwdSm80ILi2ELi2EN4cute5tupleIJNS5_1CILi64EEENS7_ILi128EEES9_EEENS_10bfloat16_tEfNS_4arch4Sm80ELb0ELb1ELb1ELb1ELb0ELb0ELb0ELb0ELi2ELi2ELi2ELi2ELb0EEENS1_21CollectiveEpilogueBwdISA_SB_SD_Li256ELb1ELb0ELi4EEENS1_19SingleTileSchedulerILb1ELb0ELb0ELi128EEEEEEEEEvNT_6ParamsE,"a",@progbits
	.sectionflags	@""
	.align	4
.nv.constant0._ZN7cutlass13device_kernelIN5flash19enable_sm80_to_sm89INS1_16FlashAttnBwdSm80INS1_25CollectiveMainloopBwdSm80ILi2ELi2EN4cute5tupleIJNS5_1CILi64EEENS7_ILi128EEES9_EEENS_10bfloat16_tEfNS_4arch4Sm80ELb0ELb1ELb1ELb1ELb0ELb0ELb0ELb0ELi2ELi2ELi2ELi2ELb0EEENS1_21CollectiveEpilogueBwdISA_SB_SD_Li256ELb1ELb0ELi4EEENS1_19SingleTileSchedulerILb1ELb0ELb0ELi128EEEEEEEEEvNT_6ParamsE:
	.zero		1152


//--------------------- .nv.constant0._ZN7cutlass13device_kernelIN5flash19enable_sm80_to_sm89INS1_16FlashAttnBwdSm80INS1_25CollectiveMainloopBwdSm80ILi2ELi2EN4cute5tupleIJNS5_1CILi64EEENS7_ILi128EEES9_EEENS_10bfloat16_tEfNS_4arch4Sm80ELb0ELb1ELb1ELb1ELb1ELb0ELb0ELb0ELi2ELi2ELi2ELi2ELb0EEENS1_21CollectiveEpilogueBwdISA_SB_SD_Li256ELb1ELb0ELi4EEENS1_19SingleTileSchedulerILb1ELb0ELb0ELi128EEEEEEEEEvNT_6ParamsE --------------------------
	.section	.nv.constant0._ZN7cutlass13device_kernelIN5flash19enable_sm80_to_sm89INS1_16FlashAttnBwdSm80INS1_25CollectiveMainloopBwdSm80ILi2ELi2EN4cute5tupleIJNS5_1CILi64EEENS7_ILi128EEES9_EEENS_10bfloat16_tEfNS_4arch4Sm80ELb0ELb1ELb1ELb1ELb1ELb0ELb0ELb0ELi2ELi2ELi2ELi2ELb0EEENS1_21CollectiveEpilogueBwdISA_SB_SD_Li256ELb1ELb0ELi4EEENS1_19SingleTileSchedulerILb1ELb0ELb0ELi128EEEEEEEEEvNT_6ParamsE,"a",@progbits
	.sectionflags	@""
	.align	4
.nv.constant0._ZN7cutlass13device_kernelIN5flash19enable_sm80_to_sm89INS1_16FlashAttnBwdSm80INS1_25CollectiveMainloopBwdSm80ILi2ELi2EN4cute5tupleIJNS5_1CILi64EEENS7_ILi128EEES9_EEENS_10bfloat16_tEfNS_4arch4Sm80ELb0ELb1ELb1ELb1ELb1ELb0ELb0ELb0ELi2ELi2ELi2ELi2ELb0EEENS1_21CollectiveEpilogueBwdISA_SB_SD_Li256ELb1ELb0ELi4EEENS1_19SingleTileSchedulerILb1ELb0ELb0ELi128EEEEEEEEEvNT_6ParamsE:
	.zero		1152


//--------------------- .nv.constant0._ZN7cutlass13device_kernelIN5flash19enable_sm80_to_sm89INS1_16FlashAttnBwdSm80INS1_25CollectiveMainloopBwdSm80ILi2ELi2EN4cute5tupleIJNS5_1CILi64EEENS7_ILi128EEES9_EEENS_10bfloat16_tEfNS_4arch4Sm80ELb0ELb1ELb1ELb1ELb0ELb0ELb0ELb0ELi2ELi2ELi2ELi2ELb0EEENS1_24CollectiveEpilogueBwdGQAISA_fSD_Li256ELb1ELb0EEENS1_19SingleTileSchedulerILb1ELb0ELb0ELi128EEEEEEEEEvNT_6ParamsE --------------------------
	.section	.nv.constant0._ZN7cutlass13device_kernelIN5flash19enable_sm80_to_sm89INS1_16FlashAttnBwdSm80INS1_25CollectiveMainloopBwdSm80ILi2ELi2EN4cute5tupleIJNS5_1CILi64EEENS7_ILi128EEES9_EEENS_10bfloat16_tEfNS_4arch4Sm80ELb0ELb1ELb1ELb1ELb0ELb0ELb0ELb0ELi2ELi2ELi2ELi2ELb0EEENS1_24CollectiveEpilogueBwdGQAISA_fSD_Li256ELb1ELb0EEENS1_19SingleTileSchedulerILb1ELb0ELb0ELi128EEEEEEEEEvNT_6ParamsE,"a",@progbits
	.sectionflags	@""
	.align	4
.nv.constant0._ZN7cutlass13device_kernelIN5flash19enable_sm80_to_sm89INS1_16FlashAttnBwdSm80INS1_25CollectiveMainloopBwdSm80ILi2ELi2EN4cute5tupleIJNS5_1CILi64EEENS7_ILi128EEES9_EEENS_10bfloat16_tEfNS_4arch4Sm80ELb0ELb1ELb1ELb1ELb0ELb0ELb0ELb0ELi2ELi2ELi2ELi2ELb0EEENS1_24CollectiveEpilogueBwdGQAISA_fSD_Li256ELb1ELb0EEENS1_19SingleTileSchedulerILb1ELb0ELb0ELi128EEEEEEEEEvNT_6ParamsE:
	.zero		1160


//--------------------- .nv.constant0._ZN7cutlass13device_kernelIN5flash19enable_sm80_to_sm89INS1_16FlashAttnBwdSm80INS1_25CollectiveMainloopBwdSm80ILi2ELi2EN4cute5tupleIJNS5_1CILi64EEENS7_ILi128EEES9_EEENS_10bfloat16_tEfNS_4arch4Sm80ELb0ELb1ELb1ELb1ELb1ELb0ELb0ELb0ELi2ELi2ELi2ELi2ELb0EEENS1_24CollectiveEpilogueBwdGQAISA_fSD_Li256ELb1ELb1EEENS1_19SingleTileSchedulerILb1ELb0ELb0ELi128EEEEEEEEEvNT_6ParamsE --------------------------
	.section	.nv.constant0._ZN7cutlass13device_kernelIN5flash19enable_sm80_to_sm89INS1_16FlashAttnBwdSm80INS1_25CollectiveMainloopBwdSm80ILi2ELi2EN4cute5tupleIJNS5_1CILi64EEENS7_ILi128EEES9_EEENS_10bfloat16_tEfNS_4arch4Sm80ELb0ELb1ELb1ELb1ELb1ELb0ELb0ELb0ELi2ELi2ELi2ELi2ELb0EEENS1_24CollectiveEpilogueBwdGQAISA_fSD_Li256ELb1ELb1EEENS1_19SingleTileSchedulerILb1ELb0ELb0ELi128EEEEEEEEEvNT_6ParamsE,"a",@progbits
	.sectionflags	@""
	.align	4
.nv.constant0._ZN7cutlass13device_kernelIN5flash19enable_sm80_to_sm89INS1_16FlashAttnBwdSm80INS1_25CollectiveMainloopBwdSm80ILi2ELi2EN4cute5tupleIJNS5_1CILi64EEENS7_ILi128EEES9_EEENS_10bfloat16_tEfNS_4arch4Sm80ELb0ELb1ELb1ELb1ELb1ELb0ELb0ELb0ELi2ELi2ELi2ELi2ELb0EEENS1_24CollectiveEpilogueBwdGQAISA_fSD_Li256ELb1ELb1EEENS1_19SingleTileSchedulerILb1ELb0ELb0ELi128EEEEEEEEEvNT_6ParamsE:
	.zero		1160


//--------------------- .nv.constant0._ZN7cutlass13device_kernelIN5flash19enable_sm80_to_sm89INS1_16FlashAttnBwdSm80INS1_25CollectiveMainloopBwdSm80ILi2ELi2EN4cute5tupleIJNS5_1CILi64EEENS7_ILi128EEES9_EEENS_10bfloat16_tEfNS_4arch4Sm80ELb1ELb0ELb1ELb0ELb0ELb0ELb0ELb0ELi2ELi2ELi2ELi2ELb0EEENS1_21CollectiveEpilogueBwdISA_SB_SD_Li256ELb0ELb0ELi4EEENS1_25SingleTileBwdLPTSchedulerILb0ELi128ELb0EEEEEEEEEvNT_6ParamsE --------------------------
	.section	.nv.constant0._ZN7cutlass13device_kernelIN5flash19enable_sm80_to_sm89INS1_16FlashAttnBwdSm80INS1_25CollectiveMainloopBwdSm80ILi2ELi2EN4cute5tupleIJNS5_1CILi64EEENS7_ILi128EEES9_EEENS_10bfloat16_tEfNS_4arch4Sm80ELb1ELb0ELb1ELb0ELb0ELb0ELb0ELb0ELi2ELi2ELi2ELi2ELb0EEENS1_21CollectiveEpilogueBwdISA_SB_SD_Li256ELb0ELb0ELi4EEENS1_25SingleTileBwdLPTSchedulerILb0ELi128ELb0EEEEEEEEEvNT_6ParamsE,"a",@progbits
	.sectionflags	@""
	.align	4
.nv.constant0._ZN7cutlass13device_kernelIN5flash19enable_sm80_to_sm89INS1_16FlashAttnBwdSm80INS1_25CollectiveMainloopBwdSm80ILi2ELi2EN4cute5tupleIJNS5_1CILi64EEENS7_ILi128EEES9_EEENS_10bfloat16_tEfNS_4arch4Sm80ELb1ELb0ELb1ELb0ELb0ELb0ELb0ELb0ELi2ELi2ELi2ELi2ELb0EEENS1_21CollectiveEpilogueBwdISA_SB_SD_Li256ELb0ELb0ELi4EEENS1_25SingleTileBwdLPTSchedulerILb0ELi128ELb0EEEEEEEEEvNT_6ParamsE:
	.zero		1176


//--------------------- .nv.constant0._ZN7cutlass13device_kernelIN5flash19enable_sm80_to_sm89INS1_16FlashAttnBwdSm80INS1_25CollectiveMainloopBwdSm80ILi2ELi2EN4cute5tupleIJNS5_1CILi64EEENS7_ILi128EEES9_EEENS_10bfloat16_tEfNS_4arch4Sm80ELb1ELb0ELb1ELb0ELb1ELb0ELb0ELb0ELi2ELi2ELi2ELi2ELb0EEENS1_21CollectiveEpilogueBwdISA_SB_SD_Li256ELb0ELb0ELi4EEENS1_25SingleTileBwdLPTSchedulerILb0ELi128ELb1EEEEEEEEEvNT_6ParamsE --------------------------
	.section	.nv.constant0._ZN7cutlass13device_kernelIN5flash19enable_sm80_to_sm89INS1_16FlashAttnBwdSm80INS1_25CollectiveMainloopBwdSm80ILi2ELi2EN4cute5tupleIJNS5_1CILi64EEENS7_ILi128EEES9_EEENS_10bfloat16_tEfNS_4arch4Sm80ELb1ELb0ELb1ELb0ELb1ELb0ELb0ELb0ELi2ELi2ELi2ELi2ELb0EEENS1_21CollectiveEpilogueBwdISA_SB_SD_Li256ELb0ELb0ELi4EEENS1_25SingleTileBwdLPTSchedulerILb0ELi128ELb1EEEEEEEEEvNT_6ParamsE,"a",@progbits
	.sectionflags	@""
	.align	4
.nv.constant0._ZN7cutlass13device_kernelIN5flash19enable_sm80_to_sm89INS1_16FlashAttnBwdSm80INS1_25CollectiveMainloopBwdSm80ILi2ELi2EN4cute5tupleIJNS5_1CILi64EEENS7_ILi128EEES9_EEENS_10bfloat16_tEfNS_4arch4Sm80ELb1ELb0ELb1ELb0ELb1ELb0ELb0ELb0ELi2ELi2ELi2ELi2ELb0EEENS1_21CollectiveEpilogueBwdISA_SB_SD_Li256ELb0ELb0ELi4EEENS1_25SingleTileBwdLPTSchedulerILb0ELi128ELb1EEEEEEEEEvNT_6ParamsE:
	.zero		1176


//--------------------- .nv.constant0._ZN7cutlass13device_kernelIN5flash19enable_sm80_to_sm89INS1_16FlashAttnBwdSm80INS1_25CollectiveMainloopBwdSm80ILi2ELi2EN4cute5tupleIJNS5_1CILi64EEENS7_ILi128EEES9_EEENS_10bfloat16_tEfNS_4arch4Sm80ELb1ELb0ELb1ELb0ELb0ELb0ELb0ELb0ELi2ELi2ELi2ELi2ELb0EEENS1_24CollectiveEpilogueBwdGQAISA_fSD_Li256ELb0ELb0EEENS1_25SingleTileBwdLPTSchedulerILb0ELi128ELb0EEEEEEEEEvNT_6ParamsE --------------------------
	.section	.nv.constant0._ZN7cutlass13device_kernelIN5flash19enable_sm80_to_sm89INS1_16FlashAttnBwdSm80INS1_25CollectiveMainloopBwdSm80ILi2ELi2EN4cute5tupleIJNS5_1CILi64EEENS7_ILi128EEES9_EEENS_10bfloat16_tEfNS_4arch4Sm80ELb1ELb0ELb1ELb0ELb0ELb0ELb0ELb0ELi2ELi2ELi2ELi2ELb0EEENS1_24CollectiveEpilogueBwdGQAISA_fSD_Li256ELb0ELb0EEENS1_25SingleTileBwdLPTSchedulerILb0ELi128ELb0EEEEEEEEEvNT_6ParamsE,"a",@progbits
	.sectionflags	@""
	.align	4
.nv.constant0._ZN7cutlass13device_kernelIN5flash19enable_sm80_to_sm89INS1_16FlashAttnBwdSm80INS1_25CollectiveMainloopBwdSm80ILi2ELi2EN4cute5tupleIJNS5_1CILi64EEENS7_ILi128EEES9_EEENS_10bfloat16_tEfNS_4arch4Sm80ELb1ELb0ELb1ELb0ELb0ELb0ELb0ELb0ELi2ELi2ELi2ELi2ELb0EEENS1_24CollectiveEpilogueBwdGQAISA_fSD_Li256ELb0ELb0EEENS1_25SingleTileBwdLPTSchedulerILb0ELi128ELb0EEEEEEEEEvNT_6ParamsE:
	.zero		1184


//--------------------- .nv.constant0._ZN7cutlass13device_kernelIN5flash19enable_sm80_to_sm89INS1_16FlashAttnBwdSm80INS1_25CollectiveMainloopBwdSm80ILi2ELi2EN4cute5tupleIJNS5_1CILi64EEENS7_ILi128EEES9_EEENS_10bfloat16_tEfNS_4arch4Sm80ELb1ELb0ELb1ELb0ELb1ELb0ELb0ELb0ELi2ELi2ELi2ELi2ELb0EEENS1_24CollectiveEpilogueBwdGQAISA_fSD_Li256ELb0ELb1EEENS1_25SingleTileBwdLPTSchedulerILb0ELi128ELb1EEEEEEEEEvNT_6ParamsE --------------------------
	.section	.nv.constant0._ZN7cutlass13device_kernelIN5flash19enable_sm80_to_sm89INS1_16FlashAttnBwdSm80INS1_25CollectiveMainloopBwdSm80ILi2ELi2EN4cute5tupleIJNS5_1CILi64EEENS7_ILi128EEES9_EEENS_10bfloat16_tEfNS_4arch4Sm80ELb1ELb0ELb1ELb0ELb1ELb0ELb0ELb0ELi2ELi2ELi2ELi2ELb0EEENS1_24CollectiveEpilogueBwdGQAISA_fSD_Li256ELb0ELb1EEENS1_25SingleTileBwdLPTSchedulerILb0ELi128ELb1EEEEEEEEEvNT_6ParamsE,"a",@progbits
	.sectionflags	@""
	.align	4
.nv.constant0._ZN7cutlass13device_kernelIN5flash19enable_sm80_to_sm89INS1_16FlashAttnBwdSm80INS1_25CollectiveMainloopBwdSm80ILi2ELi2EN4cute5tupleIJNS5_1CILi64EEENS7_ILi128EEES9_EEENS_10bfloat16_tEfNS_4arch4Sm80ELb1ELb0ELb1ELb0ELb1ELb0ELb0ELb0ELi2ELi2ELi2ELi2ELb0EEENS1_24CollectiveEpilogueBwdGQAISA_fSD_Li256ELb0ELb1EEENS1_25SingleTileBwdLPTSchedulerILb0ELi128ELb1EEEEEEEEEvNT_6ParamsE:
	.zero		1184


//--------------------- .nv.constant0._ZN7cutlass13device_kernelIN5flash22FlashAttnBwdPreprocessIN4cute5tupleIJNS3_1CILi64EEENS5_ILi128EEEEEENS_10bfloat16_tEfNS_4arch4Sm80ELb1ELb0EEEEEvNT_6ParamsE --------------------------
	.section	.nv.constant0._ZN7cutlass13device_kernelIN5flash22FlashAttnBwdPreprocessIN4cute5tupleIJNS3_1CILi64EEENS5_ILi128EEEEEENS_10bfloat16_tEfNS_4arch4Sm80ELb1ELb0EEEEEvNT_6ParamsE,"a",@progbits
	.sectionflags	@""
	.align	4
.nv.constant0._ZN7cutlass13device_kernelIN5flash22FlashAttnBwdPreprocessIN4cute5tupleIJNS3_1CILi64EEENS5_ILi128EEEEEENS_10bfloat16_tEfNS_4arch4Sm80ELb1ELb0EEEEEvNT_6ParamsE:
	.zero		768


//--------------------- .nv.constant0._ZN7cutlass13device_kernelIN5flash19enable_sm80_to_sm89INS1_16FlashAttnBwdSm80INS1_25CollectiveMainloopBwdSm80ILi2ELi2EN4cute5tupleIJNS5_1CILi64EEENS7_ILi128EEES9_EEENS_10bfloat16_tEfNS_4arch4Sm80ELb1ELb0ELb1ELb1ELb0ELb0ELb0ELb0ELi2ELi2ELi2ELi2ELb0EEENS1_21CollectiveEpilogueBwdISA_SB_SD_Li256ELb1ELb0ELi4EEENS1_25SingleTileBwdLPTSchedulerILb1ELi128ELb0EEEEEEEEEvNT_6ParamsE --------------------------
	.section	.nv.constant0._ZN7cutlass13device_kernelIN5flash19enable_sm80_to_sm89INS1_16FlashAttnBwdSm80INS1_25CollectiveMainloopBwdSm80ILi2ELi2EN4cute5tupleIJNS5_1CILi64EEENS7_ILi128EEES9_EEENS_10bfloat16_tEfNS_4arch4Sm80ELb1ELb0ELb1ELb1ELb0ELb0ELb0ELb0ELi2ELi2ELi2ELi2ELb0EEENS1_21CollectiveEpilogueBwdISA_SB_SD_Li256ELb1ELb0ELi4EEENS1_25SingleTileBwdLPTSchedulerILb1ELi128ELb0EEEEEEEEEvNT_6ParamsE,"a",@progbits
	.sectionflags	@""
	.align	4
.nv.constant0._ZN7cutlass13device_kernelIN5flash19enable_sm80_to_sm89INS1_16FlashAttnBwdSm80INS1_25CollectiveMainloopBwdSm80ILi2ELi2EN4cute5tupleIJNS5_1CILi64EEENS7_ILi128EEES9_EEENS_10bfloat16_tEfNS_4arch4Sm80ELb1ELb0ELb1ELb1ELb0ELb0ELb0ELb0ELi2ELi2ELi2ELi2ELb0EEENS1_21CollectiveEpilogueBwdISA_SB_SD_Li256ELb1ELb0ELi4EEENS1_25SingleTileBwdLPTSchedulerILb1ELi128ELb0EEEEEEEEEvNT_6ParamsE:
	.zero		1176


//--------------------- .nv.constant0._ZN7cutlass13device_kernelIN5flash19enable_sm80_to_sm89INS1_16FlashAttnBwdSm80INS1_25CollectiveMainloopBwdSm80ILi2ELi2EN4cute5tupleIJNS5_1CILi64EEENS7_ILi128EEES9_EEENS_10bfloat16_tEfNS_4arch4Sm80ELb1ELb0ELb1ELb1ELb1ELb0ELb0ELb0ELi2ELi2ELi2ELi2ELb0EEENS1_21CollectiveEpilogueBwdISA_SB_SD_Li256ELb1ELb0ELi4EEENS1_25SingleTileBwdLPTSchedulerILb1ELi128ELb1EEEEEEEEEvNT_6ParamsE --------------------------
	.section	.nv.constant0._ZN7cutlass13device_kernelIN5flash19enable_sm80_to_sm89INS1_16FlashAttnBwdSm80INS1_25CollectiveMainloopBwdSm80ILi2ELi2EN4cute5tupleIJNS5_1CILi64EEENS7_ILi128EEES9_EEENS_10bfloat16_tEfNS_4arch4Sm80ELb1ELb0ELb1ELb1ELb1ELb0ELb0ELb0ELi2ELi2ELi2ELi2ELb0EEENS1_21CollectiveEpilogueBwdISA_SB_SD_Li256ELb1ELb0ELi4EEENS1_25SingleTileBwdLPTSchedulerILb1ELi128ELb1EEEEEEEEEvNT_6ParamsE,"a",@progbits
	.sectionflags	@""
	.align	4
.nv.constant0._ZN7cutlass13device_kernelIN5flash19enable_sm80_to_sm89INS1_16FlashAttnBwdSm80INS1_25CollectiveMainloopBwdSm80ILi2ELi2EN4cute5tupleIJNS5_1CILi64EEENS7_ILi128EEES9_EEENS_10bfloat16_tEfNS_4arch4Sm80ELb1ELb0ELb1ELb1ELb1ELb0ELb0ELb0ELi2ELi2ELi2ELi2ELb0EEENS1_21CollectiveEpilogueBwdISA_SB_SD_Li256ELb1ELb0ELi4EEENS1_25SingleTileBwdLPTSchedulerILb1ELi128ELb1EEEEEEEEEvNT_6ParamsE:
	.zero		1176


//--------------------- .nv.constant0._ZN7cutlass13device_kernelIN5flash19enable_sm80_to_sm89INS1_16FlashAttnBwdSm80INS1_25CollectiveMainloopBwdSm80ILi2ELi2EN4cute5tupleIJNS5_1CILi64EEENS7_ILi128EEES9_EEENS_10bfloat16_tEfNS_4arch4Sm80ELb1ELb0ELb1ELb1ELb0ELb0ELb0ELb0ELi2ELi2ELi2ELi2ELb0EEENS1_24CollectiveEpilogueBwdGQAISA_fSD_Li256ELb1ELb0EEENS1_25SingleTileBwdLPTSchedulerILb1ELi128ELb0EEEEEEEEEvNT_6ParamsE --------------------------
	.section	.nv.constant0._ZN7cutlass13device_kernelIN5flash19enable_sm80_to_sm89INS1_16FlashAttnBwdSm80INS1_25CollectiveMainloopBwdSm80ILi2ELi2EN4cute5tupleIJNS5_1CILi64EEENS7_ILi128EEES9_EEENS_10bfloat16_tEfNS_4arch4Sm80ELb1ELb0ELb1ELb1ELb0ELb0ELb0ELb0ELi2ELi2ELi2ELi2ELb0EEENS1_24CollectiveEpilogueBwdGQAISA_fSD_Li256ELb1ELb0EEENS1_25SingleTileBwdLPTSchedulerILb1ELi128ELb0EEEEEEEEEvNT_6ParamsE,"a",@progbits
	.sectionflags	@""
	.align	4
.nv.constant0._ZN7cutlass13device_kernelIN5flash19enable_sm80_to_sm89INS1_16FlashAttnBwdSm80INS1_25CollectiveMainloopBwdSm80ILi2ELi2EN4cute5tupleIJNS5_1CILi64EEENS7_ILi128EEES9_EEENS_10bfloat16_tEfNS_4arch4Sm80ELb1ELb0ELb1ELb1ELb0ELb0ELb0ELb0ELi2ELi2ELi2ELi2ELb0EEENS1_24CollectiveEpilogueBwdGQAISA_fSD_Li256ELb1ELb0EEENS1_25SingleTileBwdLPTSchedulerILb1ELi128ELb0EEEEEEEEEvNT_6ParamsE:
	.zero		1184


//--------------------- .nv.constant0._ZN7cutlass13device_kernelIN5flash32FlashAttnBwdPostprocessConvertdQIN4cute5tupleIJNS3_1CILi128EEES6_EEENS_10bfloat16_tEfNS_4arch4Sm80ELi256ENS3_8TiledMMAINS3_8MMA_AtomIJNS3_30SM80_16x8x16_F32BF16BF16F32_TNEEEENS3_6LayoutINS4_IJNS5_ILi2EEENS5_ILi4EEENS5_ILi1EEEEEENS4_IJSI_SG_NS5_ILi0EEEEEEEENS4_IJNS5_ILi32EEENS5_ILi64EEENS5_ILi16EEEEEEEELb0EEEEEvNT_6ParamsE --------------------------
	.section	.nv.constant0._ZN7cutlass13device_kernelIN5flash32FlashAttnBwdPostprocessConvertdQIN4cute5tupleIJNS3_1CILi128EEES6_EEENS_10bfloat16_tEfNS_4arch4Sm80ELi256ENS3_8TiledMMAINS3_8MMA_AtomIJNS3_30SM80_16x8x16_F32BF16BF16F32_TNEEEENS3_6LayoutINS4_IJNS5_ILi2EEENS5_ILi4EEENS5_ILi1EEEEEENS4_IJSI_SG_NS5_ILi0EEEEEEEENS4_IJNS5_ILi32EEENS5_ILi64EEENS5_ILi16EEEEEEEELb0EEEEEvNT_6ParamsE,"a",@progbits
	.sectionflags	@""
	.align	4
.nv.constant0._ZN7cutlass13device_kernelIN5flash32FlashAttnBwdPostprocessConvertdQIN4cute5tupleIJNS3_1CILi128EEES6_EEENS_10bfloat16_tEfNS_4arch4Sm80ELi256ENS3_8TiledMMAINS3_8MMA_AtomIJNS3_30SM80_16x8x16_F32BF16BF16F32_TNEEEENS3_6LayoutINS4_IJNS5_ILi2EEENS5_ILi4EEENS5_ILi1EEEEEENS4_IJSI_SG_NS5_ILi0EEEEEEEENS4_IJNS5_ILi32EEENS5_ILi64EEENS5_ILi16EEEEEEEELb0EEEEEvNT_6ParamsE:
	.zero		640


//--------------------- .nv.constant0._ZN7cutlass13device_kernelIN5flash32FlashAttnBwdPostprocessConvertdQIN4cute5tupleIJNS3_1CILi64EEENS5_ILi128EEEEEENS_10bfloat16_tEfNS_4arch4Sm80ELi256ENS3_8TiledMMAINS3_8MMA_AtomIJNS3_30SM80_16x8x16_F32BF16BF16F32_TNEEEENS3_6LayoutINS4_IJNS5_ILi2EEENS5_ILi4EEENS5_ILi1EEEEEENS4_IJSJ_SH_NS5_ILi0EEEEEEEENS4_IJNS5_ILi32EEES6_NS5_ILi16EEEEEEEELb0EEEEEvNT_6ParamsE --------------------------
	.section	.nv.constant0._ZN7cutlass13device_kernelIN5flash32FlashAttnBwdPostprocessConvertdQIN4cute5tupleIJNS3_1CILi64EEENS5_ILi128EEEEEENS_10bfloat16_tEfNS_4arch4Sm80ELi256ENS3_8TiledMMAINS3_8MMA_AtomIJNS3_30SM80_16x8x16_F32BF16BF16F32_TNEEEENS3_6LayoutINS4_IJNS5_ILi2EEENS5_ILi4EEENS5_ILi1EEEEEENS4_IJSJ_SH_NS5_ILi0EEEEEEEENS4_IJNS5_ILi32EEES6_NS5_ILi16EEEEEEEELb0EEEEEvNT_6ParamsE,"a",@progbits
	.sectionflags	@""
	.align	4
.nv.constant0._ZN7cutlass13device_kernelIN5flash32FlashAttnBwdPostprocessConvertdQIN4cute5tupleIJNS3_1CILi64EEENS5_ILi128EEEEEENS_10bfloat16_tEfNS_4arch4Sm80ELi256ENS3_8TiledMMAINS3_8MMA_AtomIJNS3_30SM80_16x8x16_F32BF16BF16F32_TNEEEENS3_6LayoutINS4_IJNS5_ILi2EEENS5_ILi4EEENS5_ILi1EEEEEENS4_IJSJ_SH_NS5_ILi0EEEEEEEENS4_IJNS5_ILi32EEES6_NS5_ILi16EEEEEEEELb0EEEEEvNT_6ParamsE:
	.zero		640


//--------------------- .nv.constant0._ZN7cutlass13device_kernelIN5flash19enable_sm80_to_sm89INS1_16FlashAttnBwdSm80INS1_25CollectiveMainloopBwdSm80ILi2ELi2EN4cute5tupleIJNS5_1CILi64EEENS7_ILi128EEES9_EEENS_10bfloat16_tEfNS_4arch4Sm80ELb1ELb0ELb1ELb1ELb1ELb0ELb0ELb0ELi2ELi2ELi2ELi2ELb0EEENS1_24CollectiveEpilogueBwdGQAISA_fSD_Li256ELb1ELb1EEENS1_25SingleTileBwdLPTSchedulerILb1ELi128ELb1EEEEEEEEEvNT_6ParamsE --------------------------
	.section	.nv.constant0._ZN7cutlass13device_kernelIN5flash19enable_sm80_to_sm89INS1_16FlashAttnBwdSm80INS1_25CollectiveMainloopBwdSm80ILi2ELi2EN4cute5tupleIJNS5_1CILi64EEENS7_ILi128EEES9_EEENS_10bfloat16_tEfNS_4arch4Sm80ELb1ELb0ELb1ELb1ELb1ELb0ELb0ELb0ELi2ELi2ELi2ELi2ELb0EEENS1_24CollectiveEpilogueBwdGQAISA_fSD_Li256ELb1ELb1EEENS1_25SingleTileBwdLPTSchedulerILb1ELi128ELb1EEEEEEEEEvNT_6ParamsE,"a",@progbits
	.sectionflags	@""
	.align	4
.nv.constant0._ZN7cutlass13device_kernelIN5flash19enable_sm80_to_sm89INS1_16FlashAttnBwdSm80INS1_25CollectiveMainloopBwdSm80ILi2ELi2EN4cute5tupleIJNS5_1CILi64EEENS7_ILi128EEES9_EEENS_10bfloat16_tEfNS_4arch4Sm80ELb1ELb0ELb1ELb1ELb1ELb0ELb0ELb0ELi2ELi2ELi2ELi2ELb0EEENS1_24CollectiveEpilogueBwdGQAISA_fSD_Li256ELb1ELb1EEENS1_25SingleTileBwdLPTSchedulerILb1ELi128ELb1EEEEEEEEEvNT_6ParamsE:
	.zero		1184


//--------------------- .nv.constant0._ZN7cutlass13device_kernelIN5flash22FlashAttnBwdPreprocessIN4cute5tupleIJNS3_1CILi64EEENS5_ILi128EEEEEENS_10bfloat16_tEfNS_4arch4Sm80ELb1ELb1EEEEEvNT_6ParamsE --------------------------
	.section	.nv.constant0._ZN7cutlass13device_kernelIN5flash22FlashAttnBwdPreprocessIN4cute5tupleIJNS3_1CILi64EEENS5_ILi128EEEEEENS_10bfloat16_tEfNS_4arch4Sm80ELb1ELb1EEEEEvNT_6ParamsE,"a",@progbits
	.sectionflags	@""
	.align	4
.nv.constant0._ZN7cutlass13device_kernelIN5flash22FlashAttnBwdPreprocessIN4cute5tupleIJNS3_1CILi64EEENS5_ILi128EEEEEENS_10bfloat16_tEfNS_4arch4Sm80ELb1ELb1EEEEEvNT_6ParamsE:
	.zero		768


//--------------------- SYMBOLS --------------------------

	.type		.nv.reservedSmem.offset0,@object
	.size		.nv.reservedSmem.offset0,0x4
